// auto-generated by cutlass_sweep.gemm — config: {"arch": "sm_90", "cluster_m": 2, "cluster_n": 1, "dtype": "bf16", "dtype_b": "bf16", "layout": "nt", "stages": 0, "tile_k": 16, "tile_m": 512, "tile_n": 256}
#include "cutlass/cutlass.h"
#include "cutlass/gemm/collective/collective_builder.hpp"
#include "cutlass/gemm/device/gemm_universal_adapter.h"
#include "cutlass/gemm/kernel/gemm_universal.hpp"
#include "cutlass/epilogue/collective/collective_builder.hpp"

using ElemA = cutlass::bfloat16_t;
using ElemB = cutlass::bfloat16_t;
using ElemCD = cutlass::bfloat16_t;
using Acc  = float;
using TileShape    = cute::Shape<cute::_512, cute::_256, cute::_16>;
using ClusterShape = cute::Shape<cute::_2, cute::_1, cute::_1>;

using CollectiveEpilogue = typename cutlass::epilogue::collective::CollectiveBuilder<
    cutlass::arch::Sm90, cutlass::arch::OpClassTensorOp,
    TileShape, ClusterShape,
    cutlass::epilogue::collective::EpilogueTileAuto,
    Acc, Acc,
    ElemCD, cutlass::layout::RowMajor, 128 / cutlass::sizeof_bits<ElemCD>::value,
    ElemCD, cutlass::layout::RowMajor, 128 / cutlass::sizeof_bits<ElemCD>::value,
    cutlass::epilogue::collective::EpilogueScheduleAuto
  >::CollectiveOp;

using CollectiveMainloop = typename cutlass::gemm::collective::CollectiveBuilder<
    cutlass::arch::Sm90, cutlass::arch::OpClassTensorOp,
    ElemA, cutlass::layout::RowMajor, 128 / cutlass::sizeof_bits<ElemA>::value,
    ElemB, cutlass::layout::ColumnMajor, 128 / cutlass::sizeof_bits<ElemB>::value,
    Acc,
    TileShape, ClusterShape,
    cutlass::gemm::collective::StageCountAutoCarveout<static_cast<int>(sizeof(typename CollectiveEpilogue::SharedStorage))>,
    cutlass::gemm::collective::KernelScheduleAuto
  >::CollectiveOp;

using GemmKernel = cutlass::gemm::kernel::GemmUniversal<
    cute::Shape<int,int,int,int>,
    CollectiveMainloop,
    CollectiveEpilogue
>;
using Gemm = cutlass::gemm::device::GemmUniversalAdapter<GemmKernel>;

// Force the device kernel symbol into the cubin without needing a host main.
auto* _anchor = &cutlass::device_kernel<GemmKernel>;


// ===== COMPILED SASS (sm_90a) =====

	.target	sm_90a

	.elftype	@"ET_EXEC"


//--------------------- .note.nv.tkinfo           --------------------------
	.section	.note.nv.tkinfo,"",@"SHT_NOTE"
	.sectionflags	@"SHF_NOTE_NV_TKINFO"
	.tkinfo
        /*0018*/ 	.word	0x00000002
        /*0030*/ 	.string	""
        /*0030*/ 	.string	"ptxas"
        /*0030*/ 	.string	"Cuda compilation tools, release 13.0, V13.0.88"
        /*0030*/ 	.string	"Build cuda_13.0.r13.0/compiler.36424714_0"
        /*0030*/ 	.string	"-arch sm_90a -m 64 "



//--------------------- .note.nv.cuinfo           --------------------------
	.section	.note.nv.cuinfo,"",@"SHT_NOTE"
	.sectionflags	@"SHF_NOTE_NV_CUINFO"
        /*0018*/ 	.short	0x0002
        /*001a*/ 	.short	0x005a
        /*001c*/ 	.short	0x0082
	.zero		2


//--------------------- .nv.info                  --------------------------
	.section	.nv.info,"",@"SHT_CUDA_INFO"
	.align	4


	//----- nvinfo : EIATTR_REGCOUNT
	.align		4
        /*0000*/ 	.byte	0x04, 0x2f
        /*0002*/ 	.short	(.L_15 - .L_14)
	.align		4
.L_14:
        /*0004*/ 	.word	index@(_ZN7cutlass13device_kernelINS_4gemm6kernel13GemmUniversalIN4cute5tupleIJiiiiEEENS1_10collective13CollectiveMmaINS1_34MainloopSm90TmaGmmaWarpSpecializedILi9ENS5_IJNS4_1CILi2EEENSA_ILi1EEESC_EEENS1_35KernelTmaWarpSpecializedCooperativeEEENS5_IJNSA_ILi512EEENSA_ILi256EEENSA_ILi16EEEEEENS_10bfloat16_tENS5_IJlSC_lEEESK_SL_NS4_8TiledMMAINS4_8MMA_AtomIJNS4_4SM904GMMA28MMA_64x256x16_F32BF16BF16_SSILNSP_5MajorE0ELSR_0ELNSP_7ScaleInE1ELSS_1EEEEEENS4_6LayoutISD_NS5_IJSC_NSA_ILi0EEESW_EEEEENS5_IJNS4_10UnderscoreESZ_SZ_EEEEENS4_13SM90_TMA_LOADENS4_14ComposedLayoutINS4_7SwizzleILi1ELi4ELi3EEENS4_18smem_ptr_flag_bitsILi16EEENSV_INS5_IJNSA_ILi8EEESI_EEENS5_IJSI_SC_EEEEEEEvNS4_8identityENS4_23SM90_TMA_LOAD_MULTICASTES1C_vS1D_EENS_8epilogue10collective6detail29Sm90TmaWarpSpecializedAdapterINS1H_15DefaultEpilogueISK_SL_SL_NS1G_6thread17LinearCombinationISK_Li1EffLNS1L_9ScaleType4KindE0ELNS_15FloatRoundStyleE2ESK_EENS1_15EpilogueDefaultEEEEEvvEEEEvNT_6ParamsE)
        /*0008*/ 	.word	0x000000a8


	//----- nvinfo : EIATTR_FRAME_SIZE
	.align		4
.L_15:
        /*000c*/ 	.byte	0x04, 0x11
        /*000e*/ 	.short	(.L_17 - .L_16)
	.align		4
.L_16:
        /*0010*/ 	.word	index@(_ZN7cutlass13device_kernelINS_4gemm6kernel13GemmUniversalIN4cute5tupleIJiiiiEEENS1_10collective13CollectiveMmaINS1_34MainloopSm90TmaGmmaWarpSpecializedILi9ENS5_IJNS4_1CILi2EEENSA_ILi1EEESC_EEENS1_35KernelTmaWarpSpecializedCooperativeEEENS5_IJNSA_ILi512EEENSA_ILi256EEENSA_ILi16EEEEEENS_10bfloat16_tENS5_IJlSC_lEEESK_SL_NS4_8TiledMMAINS4_8MMA_AtomIJNS4_4SM904GMMA28MMA_64x256x16_F32BF16BF16_SSILNSP_5MajorE0ELSR_0ELNSP_7ScaleInE1ELSS_1EEEEEENS4_6LayoutISD_NS5_IJSC_NSA_ILi0EEESW_EEEEENS5_IJNS4_10UnderscoreESZ_SZ_EEEEENS4_13SM90_TMA_LOADENS4_14ComposedLayoutINS4_7SwizzleILi1ELi4ELi3EEENS4_18smem_ptr_flag_bitsILi16EEENSV_INS5_IJNSA_ILi8EEESI_EEENS5_IJSI_SC_EEEEEEEvNS4_8identityENS4_23SM90_TMA_LOAD_MULTICASTES1C_vS1D_EENS_8epilogue10collective6detail29Sm90TmaWarpSpecializedAdapterINS1H_15DefaultEpilogueISK_SL_SL_NS1G_6thread17LinearCombinationISK_Li1EffLNS1L_9ScaleType4KindE0ELNS_15FloatRoundStyleE2ESK_EENS1_15EpilogueDefaultEEEEEvvEEEEvNT_6ParamsE)
        /*0014*/ 	.word	0x00000ac0


	//----- nvinfo : EIATTR_MIN_STACK_SIZE
	.align		4
.L_17:
        /*0018*/ 	.byte	0x04, 0x12
        /*001a*/ 	.short	(.L_19 - .L_18)
	.align		4
.L_18:
        /*001c*/ 	.word	index@(_ZN7cutlass13device_kernelINS_4gemm6kernel13GemmUniversalIN4cute5tupleIJiiiiEEENS1_10collective13CollectiveMmaINS1_34MainloopSm90TmaGmmaWarpSpecializedILi9ENS5_IJNS4_1CILi2EEENSA_ILi1EEESC_EEENS1_35KernelTmaWarpSpecializedCooperativeEEENS5_IJNSA_ILi512EEENSA_ILi256EEENSA_ILi16EEEEEENS_10bfloat16_tENS5_IJlSC_lEEESK_SL_NS4_8TiledMMAINS4_8MMA_AtomIJNS4_4SM904GMMA28MMA_64x256x16_F32BF16BF16_SSILNSP_5MajorE0ELSR_0ELNSP_7ScaleInE1ELSS_1EEEEEENS4_6LayoutISD_NS5_IJSC_NSA_ILi0EEESW_EEEEENS5_IJNS4_10UnderscoreESZ_SZ_EEEEENS4_13SM90_TMA_LOADENS4_14ComposedLayoutINS4_7SwizzleILi1ELi4ELi3EEENS4_18smem_ptr_flag_bitsILi16EEENSV_INS5_IJNSA_ILi8EEESI_EEENS5_IJSI_SC_EEEEEEEvNS4_8identityENS4_23SM90_TMA_LOAD_MULTICASTES1C_vS1D_EENS_8epilogue10collective6detail29Sm90TmaWarpSpecializedAdapterINS1H_15DefaultEpilogueISK_SL_SL_NS1G_6thread17LinearCombinationISK_Li1EffLNS1L_9ScaleType4KindE0ELNS_15FloatRoundStyleE2ESK_EENS1_15EpilogueDefaultEEEEEvvEEEEvNT_6ParamsE)
        /*0020*/ 	.word	0x00000ac0
.L_19:


//--------------------- .nv.compat                --------------------------
	.section	.nv.compat,"",@"SHT_CUDA_COMPAT_INFO"
	.align	4
        /*0000*/ 	.byte	0x02, 0x09, 0x01, 0x00, 0x02, 0x02, 0x04, 0x00, 0x02, 0x05, 0x05, 0x00, 0x03, 0x07, 0x01, 0x01
        /*0010*/ 	.byte	0x02, 0x03, 0x01, 0x00, 0x02, 0x06, 0x01, 0x00, 0x04, 0x0b, 0x08, 0x00, 0x00, 0x00, 0x00, 0x00
        /*0020*/ 	.byte	0x00, 0x00, 0x00, 0x00


//--------------------- .nv.info._ZN7cutlass13device_kernelINS_4gemm6kernel13GemmUniversalIN4cute5tupleIJiiiiEEENS1_10collective13CollectiveMmaINS1_34MainloopSm90TmaGmmaWarpSpecializedILi9ENS5_IJNS4_1CILi2EEENSA_ILi1EEESC_EEENS1_35KernelTmaWarpSpecializedCooperativeEEENS5_IJNSA_ILi512EEENSA_ILi256EEENSA_ILi16EEEEEENS_10bfloat16_tENS5_IJlSC_lEEESK_SL_NS4_8TiledMMAINS4_8MMA_AtomIJNS4_4SM904GMMA28MMA_64x256x16_F32BF16BF16_SSILNSP_5MajorE0ELSR_0ELNSP_7ScaleInE1ELSS_1EEEEEENS4_6LayoutISD_NS5_IJSC_NSA_ILi0EEESW_EEEEENS5_IJNS4_10UnderscoreESZ_SZ_EEEEENS4_13SM90_TMA_LOADENS4_14ComposedLayoutINS4_7SwizzleILi1ELi4ELi3EEENS4_18smem_ptr_flag_bitsILi16EEENSV_INS5_IJNSA_ILi8EEESI_EEENS5_IJSI_SC_EEEEEEEvNS4_8identityENS4_23SM90_TMA_LOAD_MULTICASTES1C_vS1D_EENS_8epilogue10collective6detail29Sm90TmaWarpSpecializedAdapterINS1H_15DefaultEpilogueISK_SL_SL_NS1G_6thread17LinearCombinationISK_Li1EffLNS1L_9ScaleType4KindE0ELNS_15FloatRoundStyleE2ESK_EENS1_15EpilogueDefaultEEEEEvvEEEEvNT_6ParamsE --------------------------
	.section	.nv.info._ZN7cutlass13device_kernelINS_4gemm6kernel13GemmUniversalIN4cute5tupleIJiiiiEEENS1_10collective13CollectiveMmaINS1_34MainloopSm90TmaGmmaWarpSpecializedILi9ENS5_IJNS4_1CILi2EEENSA_ILi1EEESC_EEENS1_35KernelTmaWarpSpecializedCooperativeEEENS5_IJNSA_ILi512EEENSA_ILi256EEENSA_ILi16EEEEEENS_10bfloat16_tENS5_IJlSC_lEEESK_SL_NS4_8TiledMMAINS4_8MMA_AtomIJNS4_4SM904GMMA28MMA_64x256x16_F32BF16BF16_SSILNSP_5MajorE0ELSR_0ELNSP_7ScaleInE1ELSS_1EEEEEENS4_6LayoutISD_NS5_IJSC_NSA_ILi0EEESW_EEEEENS5_IJNS4_10UnderscoreESZ_SZ_EEEEENS4_13SM90_TMA_LOADENS4_14ComposedLayoutINS4_7SwizzleILi1ELi4ELi3EEENS4_18smem_ptr_flag_bitsILi16EEENSV_INS5_IJNSA_ILi8EEESI_EEENS5_IJSI_SC_EEEEEEEvNS4_8identityENS4_23SM90_TMA_LOAD_MULTICASTES1C_vS1D_EENS_8epilogue10collective6detail29Sm90TmaWarpSpecializedAdapterINS1H_15DefaultEpilogueISK_SL_SL_NS1G_6thread17LinearCombinationISK_Li1EffLNS1L_9ScaleType4KindE0ELNS_15FloatRoundStyleE2ESK_EENS1_15EpilogueDefaultEEEEEvvEEEEvNT_6ParamsE,"",@"SHT_CUDA_INFO"
	.sectionflags	@""
	.align	4


	//----- nvinfo : EIATTR_CUDA_API_VERSION
	.align		4
        /*0000*/ 	.byte	0x04, 0x37
        /*0002*/ 	.short	(.L_21 - .L_20)
.L_20:
        /*0004*/ 	.word	0x00000082


	//----- nvinfo : EIATTR_KPARAM_INFO
	.align		4
.L_21:
        /*0008*/ 	.byte	0x04, 0x17
        /*000a*/ 	.short	(.L_23 - .L_22)
.L_22:
        /*000c*/ 	.word	0x00000000
        /*0010*/ 	.short	0x0000
        /*0012*/ 	.short	0x0070
        /*0014*/ 	.byte	0x00, 0xf0, 0x01, 0x10


	//----- nvinfo : EIATTR_SPARSE_MMA_MASK
	.align		4
.L_23:
        /*0018*/ 	.byte	0x03, 0x50
        /*001a*/ 	.short	0x0000


	//----- nvinfo : EIATTR_MAXREG_COUNT
	.align		4
        /*001c*/ 	.byte	0x03, 0x1b
        /*001e*/ 	.short	0x00a8


	//----- nvinfo : EIATTR_NUM_BARRIERS
	.align		4
        /*0020*/ 	.byte	0x02, 0x4c
        /*0022*/ 	.byte	0x01
	.zero		1


	//----- nvinfo : EIATTR_EXTERNS
	.align		4
        /*0024*/ 	.byte	0x04, 0x0f
        /*0026*/ 	.short	(.L_25 - .L_24)


	//   ....[0]....
	.align		4
.L_24:
        /*0028*/ 	.word	index@(__assertfail)


	//----- nvinfo : EIATTR_ANNOTATIONS
	.align		4
.L_25:
        /*002c*/ 	.byte	0x04, 0x55
        /*002e*/ 	.short	(.L_27 - .L_26)


	//   ....[0]....
.L_26:
        /*0030*/ 	.word	0x00000001
        /*0034*/ 	.byte	0xc0, 0x0a, 0x00, 0x00, 0x01, 0x00, 0x00, 0x00, 0xe0, 0x0a, 0x00, 0x00, 0x01, 0x00, 0x00, 0x00
        /* <DEDUP_REMOVED lines=855> */
        /*35b4*/ 	.byte	0xe0, 0x8d, 0x02, 0x00, 0x01, 0x00, 0x00, 0x00, 0x00, 0x8e, 0x02, 0x00


	//----- nvinfo : EIATTR_MERCURY_ISA_VERSION
	.align		4
.L_27:
        /*35c0*/ 	.byte	0x03, 0x5f
        /*35c2*/ 	.short	0x0101


	//----- nvinfo : EIATTR_INT_WARP_WIDE_INSTR_OFFSETS
	.align		4
        /*35c4*/ 	.byte	0x04, 0x31
        /*35c6*/ 	.short	(.L_29 - .L_28)


	//   ....[0]....
.L_28:
        /*35c8*/ 	.word	0x00000650


	//   ....[1]....
        /*35cc*/ 	.word	0x00000660


	//   ....[2]....
        /*35d0*/ 	.word	0x000007d0


	//----- nvinfo : EIATTR_COOP_GROUP_MASK_REGIDS
	.align		4
.L_29:
        /*35d4*/ 	.byte	0x04, 0x29
        /*35d6*/ 	.short	(.L_31 - .L_30)


	//   ....[0]....
.L_30:
        /*35d8*/ 	.word	0xffffffff


	//   ....[1]....
        /*35dc*/ 	.word	0xffffffff


	//   ....[2]....
        /*35e0*/ 	.word	0xffffffff


	//   ....[3]....
        /*35e4*/ 	.word	0xffffffff


	//   ....[4]....
        /*35e8*/ 	.word	0xffffffff


	//   ....[5]....
        /*35ec*/ 	.word	0xffffffff


	//----- nvinfo : EIATTR_COOP_GROUP_INSTR_OFFSETS
	.align		4
.L_31:
        /*35f0*/ 	.byte	0x04, 0x28
        /*35f2*/ 	.short	(.L_33 - .L_32)


	//   ....[0]....
.L_32:
        /*35f4*/ 	.word	0x00000070


	//   ....[1]....
        /*35f8*/ 	.word	0x00000080


	//   ....[2]....
        /*35fc*/ 	.word	0x000001a0


	//   ....[3]....
        /*3600*/ 	.word	0x000004a0


	//   ....[4]....
        /*3604*/ 	.word	0x00000910


	//   ....[5]....
        /*3608*/ 	.word	0x000014e0


	//----- nvinfo : EIATTR_REG_RECONFIG
	.align		4
.L_33:
        /*360c*/ 	.byte	0x01, 0x54
	.zero		2


	//----- nvinfo : EIATTR_SYSCALL_OFFSETS
	.align		4
        /*3610*/ 	.byte	0x04, 0x46
        /*3612*/ 	.short	(.L_35 - .L_34)


	//   ....[0]....
.L_34:
        /*3614*/ 	.word	0x00001690


	//----- nvinfo : EIATTR_MBARRIER_INSTR_OFFSETS
	.align		4
.L_35:
        /*3618*/ 	.byte	0x04, 0x39
        /*361a*/ 	.short	(.L_37 - .L_36)


	//   ....[0]....
.L_36:
        /*361c*/ 	.word	0x00000340
        /*3620*/ 	.word	0x000000ff
        /*3624*/ 	.word	0x00000000
        /*3628*/ 	.short	0x0100
        /*362a*/ 	.byte	0x08
	.zero		1


	//   ....[1]....
        /*362c*/ 	.word	0x00000350
        /*3630*/ 	.word	0x000000ff
        /*3634*/ 	.word	0x00000048
        /*3638*/ 	.short	0x0100
        /*363a*/ 	.byte	0x08
	.zero		1


	//   ....[2]....
        /*363c*/ 	.word	0x00000360
        /*3640*/ 	.word	0x000000ff
        /*3644*/ 	.word	0x00000008
        /*3648*/ 	.short	0x0100
        /*364a*/ 	.byte	0x08
	.zero		1


	//   ....[3]....
        /*364c*/ 	.word	0x00000370
        /*3650*/ 	.word	0x000000ff
        /*3654*/ 	.word	0x00000050
        /*3658*/ 	.short	0x0100
        /*365a*/ 	.byte	0x08
	.zero		1


	//   ....[4]....
        /*365c*/ 	.word	0x00000380
        /*3660*/ 	.word	0x000000ff
        /*3664*/ 	.word	0x00000010
        /*3668*/ 	.short	0x0100
        /*366a*/ 	.byte	0x08
	.zero		1


	//   ....[5]....
        /*366c*/ 	.word	0x00000390
        /*3670*/ 	.word	0x000000ff
        /*3674*/ 	.word	0x00000058
        /*3678*/ 	.short	0x0100
        /*367a*/ 	.byte	0x08
	.zero		1


	//   ....[6]....
        /*367c*/ 	.word	0x000003a0
        /*3680*/ 	.word	0x000000ff
        /*3684*/ 	.word	0x00000018
        /*3688*/ 	.short	0x0100
        /*368a*/ 	.byte	0x08
	.zero		1


	//   ....[7]....
        /*368c*/ 	.word	0x000003b0
        /*3690*/ 	.word	0x000000ff
        /*3694*/ 	.word	0x00000060
        /*3698*/ 	.short	0x0100
        /*369a*/ 	.byte	0x08
	.zero		1


	//   ....[8]....
        /*369c*/ 	.word	0x000003c0
        /*36a0*/ 	.word	0x000000ff
        /*36a4*/ 	.word	0x00000020
        /*36a8*/ 	.short	0x0100
        /*36aa*/ 	.byte	0x08
	.zero		1


	//   ....[9]....
        /*36ac*/ 	.word	0x000003d0
        /*36b0*/ 	.word	0x000000ff
        /*36b4*/ 	.word	0x00000068
        /*36b8*/ 	.short	0x0100
        /*36ba*/ 	.byte	0x08
	.zero		1


	//   ....[10]....
        /*36bc*/ 	.word	0x000003e0
        /*36c0*/ 	.word	0x000000ff
        /*36c4*/ 	.word	0x00000028
        /*36c8*/ 	.short	0x0100
        /*36ca*/ 	.byte	0x08
	.zero		1


	//   ....[11]....
        /*36cc*/ 	.word	0x000003f0
        /*36d0*/ 	.word	0x000000ff
        /*36d4*/ 	.word	0x00000070
        /*36d8*/ 	.short	0x0100
        /*36da*/ 	.byte	0x08
	.zero		1


	//   ....[12]....
        /*36dc*/ 	.word	0x00000400
        /*36e0*/ 	.word	0x000000ff
        /*36e4*/ 	.word	0x00000030
        /*36e8*/ 	.short	0x0100
        /*36ea*/ 	.byte	0x08
	.zero		1


	//   ....[13]....
        /*36ec*/ 	.word	0x00000410
        /*36f0*/ 	.word	0x000000ff
        /*36f4*/ 	.word	0x00000078
        /*36f8*/ 	.short	0x0100
        /*36fa*/ 	.byte	0x08
	.zero		1


	//   ....[14]....
        /*36fc*/ 	.word	0x00000420
        /*3700*/ 	.word	0x000000ff
        /*3704*/ 	.word	0x00000038
        /*3708*/ 	.short	0x0100
        /*370a*/ 	.byte	0x08
	.zero		1


	//   ....[15]....
        /*370c*/ 	.word	0x00000430
        /*3710*/ 	.word	0x000000ff
        /*3714*/ 	.word	0x00000080
        /*3718*/ 	.short	0x0100
        /*371a*/ 	.byte	0x08
	.zero		1


	//   ....[16]....
        /*371c*/ 	.word	0x00000440
        /*3720*/ 	.word	0x000000ff
        /*3724*/ 	.word	0x00000040
        /*3728*/ 	.short	0x0100
        /*372a*/ 	.byte	0x08
	.zero		1


	//   ....[17]....
        /*372c*/ 	.word	0x00000450
        /*3730*/ 	.word	0x000000ff
        /*3734*/ 	.word	0x00000088
        /*3738*/ 	.short	0x0100
        /*373a*/ 	.byte	0x08
	.zero		1


	//   ....[18]....
        /*373c*/ 	.word	0x00000840
        /*3740*/ 	.word	0x000000ff
        /*3744*/ 	.word	0x000000a0
        /*3748*/ 	.short	0x0100
        /*374a*/ 	.byte	0x06
	.zero		1


	//   ....[19]....
        /*374c*/ 	.word	0x00000870
        /*3750*/ 	.word	0x000000ff
        /*3754*/ 	.word	0x000000a8
        /*3758*/ 	.short	0x0100
        /*375a*/ 	.byte	0x06
	.zero		1


	//   ....[20]....
        /*375c*/ 	.word	0x00001730
        /*3760*/ 	.word	0x00000003
        /*3764*/ 	.word	0x00000000
        /*3768*/ 	.short	0x010a
        /*376a*/ 	.byte	0x3f
	.zero		1


	//   ....[21]....
        /*376c*/ 	.word	0x00001770
        /*3770*/ 	.word	0x00000003
        /*3774*/ 	.word	0x00000000
        /*3778*/ 	.short	0x010a
        /*377a*/ 	.byte	0x3f
	.zero		1


	//   ....[22]....
        /*377c*/ 	.word	0x00002680
        /*3780*/ 	.word	0x000000ff
        /*3784*/ 	.word	0x00000000
        /*3788*/ 	.short	0x010a
        /*378a*/ 	.byte	0x04
	.zero		1


	//   ....[23]....
        /*378c*/ 	.word	0x000026c0
        /*3790*/ 	.word	0x000000ff
        /*3794*/ 	.word	0x00000000
        /*3798*/ 	.short	0x010a
        /*379a*/ 	.byte	0x04
	.zero		1


	//   ....[24]....
        /*379c*/ 	.word	0x000053a0
        /*37a0*/ 	.word	0x00000005
        /*37a4*/ 	.word	0x00000000
        /*37a8*/ 	.short	0x0101
        /*37aa*/ 	.byte	0x3f
	.zero		1


	//   ....[25]....
        /*37ac*/ 	.word	0x00005570
        /*37b0*/ 	.word	0x00000000
        /*37b4*/ 	.word	0x00000000
        /*37b8*/ 	.short	0x0101
        /*37ba*/ 	.byte	0x3f
	.zero		1


	//   ....[26]....
        /*37bc*/ 	.word	0x00028970
        /*37c0*/ 	.word	0x0000000f
        /*37c4*/ 	.word	0x00000048
        /*37c8*/ 	.short	0x010a
        /*37ca*/ 	.byte	0x3f
	.zero		1


	//   ....[27]....
        /*37cc*/ 	.word	0x00028d00
        /*37d0*/ 	.word	0x00000002
        /*37d4*/ 	.word	0x000000a8
        /*37d8*/ 	.short	0x0101
        /*37da*/ 	.byte	0x3f
	.zero		1


	//   ....[28]....
        /*37dc*/ 	.word	0x00029510
        /*37e0*/ 	.word	0x00000003
        /*37e4*/ 	.word	0x00000000
        /*37e8*/ 	.short	0x010a
        /*37ea*/ 	.byte	0x3f
	.zero		1


	//   ....[29]....
        /*37ec*/ 	.word	0x000295a0
        /*37f0*/ 	.word	0x00000003
        /*37f4*/ 	.word	0x00000000
        /*37f8*/ 	.short	0x010a
        /*37fa*/ 	.byte	0x3f
	.zero		1


	//   ....[30]....
        /*37fc*/ 	.word	0x00029630
        /*3800*/ 	.word	0x00000003
        /*3804*/ 	.word	0x00000000
        /*3808*/ 	.short	0x010a
        /*380a*/ 	.byte	0x3f
	.zero		1


	//   ....[31]....
        /*380c*/ 	.word	0x000296c0
        /*3810*/ 	.word	0x00000003
        /*3814*/ 	.word	0x00000000
        /*3818*/ 	.short	0x010a
        /*381a*/ 	.byte	0x3f
	.zero		1


	//   ....[32]....
        /*381c*/ 	.word	0x00029750
        /*3820*/ 	.word	0x00000003
        /*3824*/ 	.word	0x00000000
        /*3828*/ 	.short	0x010a
        /*382a*/ 	.byte	0x3f
	.zero		1


	//   ....[33]....
        /*382c*/ 	.word	0x000297e0
        /*3830*/ 	.word	0x00000003
        /*3834*/ 	.word	0x00000000
        /*3838*/ 	.short	0x010a
        /*383a*/ 	.byte	0x3f
	.zero		1


	//   ....[34]....
        /*383c*/ 	.word	0x00029870
        /*3840*/ 	.word	0x00000003
        /*3844*/ 	.word	0x00000000
        /*3848*/ 	.short	0x010a
        /*384a*/ 	.byte	0x3f
	.zero		1


	//   ....[35]....
        /*384c*/ 	.word	0x00029900
        /*3850*/ 	.word	0x00000003
        /*3854*/ 	.word	0x00000000
        /*3858*/ 	.short	0x010a
        /*385a*/ 	.byte	0x3f
	.zero		1


	//   ....[36]....
        /*385c*/ 	.word	0x00029990
        /*3860*/ 	.word	0x00000003
        /*3864*/ 	.word	0x00000000
        /*3868*/ 	.short	0x010a
        /*386a*/ 	.byte	0x3f
	.zero		1


	//   ....[37]....
        /*386c*/ 	.word	0x000299f0
        /*3870*/ 	.word	0x00000003
        /*3874*/ 	.word	0x00000000
        /*3878*/ 	.short	0x010a
        /*387a*/ 	.byte	0x3f
	.zero		1


	//   ....[38]....
        /*387c*/ 	.word	0x00029a50
        /*3880*/ 	.word	0x00000007
        /*3884*/ 	.word	0x00000000
        /*3888*/ 	.short	0x010a
        /*388a*/ 	.byte	0x3f
	.zero		1


	//   ....[39]....
        /*388c*/ 	.word	0x00029b20
        /*3890*/ 	.word	0x0000000f
        /*3894*/ 	.word	0x00000048
        /*3898*/ 	.short	0x010a
        /*389a*/ 	.byte	0x3f
	.zero		1


	//   ....[40]....
        /*389c*/ 	.word	0x00029bf0
        /*38a0*/ 	.word	0x00000003
        /*38a4*/ 	.word	0x00000000
        /*38a8*/ 	.short	0x010a
        /*38aa*/ 	.byte	0x3f
	.zero		1


	//   ....[41]....
        /*38ac*/ 	.word	0x00029c40
        /*38b0*/ 	.word	0x00000003
        /*38b4*/ 	.word	0x00000000
        /*38b8*/ 	.short	0x010a
        /*38ba*/ 	.byte	0x3f
	.zero		1


	//   ....[42]....
        /*38bc*/ 	.word	0x00029c90
        /*38c0*/ 	.word	0x00000003
        /*38c4*/ 	.word	0x00000000
        /*38c8*/ 	.short	0x010a
        /*38ca*/ 	.byte	0x3f
	.zero		1


	//   ....[43]....
        /*38cc*/ 	.word	0x00029ce0
        /*38d0*/ 	.word	0x00000003
        /*38d4*/ 	.word	0x00000000
        /*38d8*/ 	.short	0x010a
        /*38da*/ 	.byte	0x3f
	.zero		1


	//   ....[44]....
        /*38dc*/ 	.word	0x00029d30
        /*38e0*/ 	.word	0x00000003
        /*38e4*/ 	.word	0x00000000
        /*38e8*/ 	.short	0x010a
        /*38ea*/ 	.byte	0x3f
	.zero		1


	//   ....[45]....
        /*38ec*/ 	.word	0x00029d80
        /*38f0*/ 	.word	0x00000003
        /*38f4*/ 	.word	0x00000000
        /*38f8*/ 	.short	0x010a
        /*38fa*/ 	.byte	0x3f
	.zero		1


	//   ....[46]....
        /*38fc*/ 	.word	0x00029dd0
        /*3900*/ 	.word	0x00000003
        /*3904*/ 	.word	0x00000000
        /*3908*/ 	.short	0x010a
        /*390a*/ 	.byte	0x3f
	.zero		1


	//   ....[47]....
        /*390c*/ 	.word	0x00029e20
        /*3910*/ 	.word	0x00000003
        /*3914*/ 	.word	0x00000000
        /*3918*/ 	.short	0x010a
        /*391a*/ 	.byte	0x3f
	.zero		1


	//----- nvinfo : EIATTR_NUM_MBARRIERS
	.align		4
.L_37:
        /*391c*/ 	.byte	0x03, 0x38
        /*391e*/ 	.short	0x0014


	//----- nvinfo : EIATTR_EXIT_INSTR_OFFSETS
	.align		4
        /*3920*/ 	.byte	0x04, 0x1c
        /*3922*/ 	.short	(.L_39 - .L_38)


	//   ....[0]....
.L_38:
        /*3924*/ 	.word	0x00000b70


	//   ....[1]....
        /*3928*/ 	.word	0x00001400


	//   ....[2]....
        /*392c*/ 	.word	0x00027fe0


	//   ....[3]....
        /*3930*/ 	.word	0x00028600


	//   ....[4]....
        /*3934*/ 	.word	0x000299e0


	//----- nvinfo : EIATTR_MAX_THREADS
	.align		4
.L_39:
        /*3938*/ 	.byte	0x04, 0x05
        /*393a*/ 	.short	(.L_41 - .L_40)
.L_40:
        /*393c*/ 	.word	0x00000180
        /*3940*/ 	.word	0x00000001
        /*3944*/ 	.word	0x00000001


	//----- nvinfo : EIATTR_CRS_STACK_SIZE
	.align		4
.L_41:
        /*3948*/ 	.byte	0x04, 0x1e
        /*394a*/ 	.short	(.L_43 - .L_42)
.L_42:
        /*394c*/ 	.word	0x00000000


	//----- nvinfo : EIATTR_CBANK_PARAM_SIZE
	.align		4
.L_43:
        /*3950*/ 	.byte	0x03, 0x19
        /*3952*/ 	.short	0x0470


	//----- nvinfo : EIATTR_PARAM_CBANK
	.align		4
        /*3954*/ 	.byte	0x04, 0x0a
        /*3956*/ 	.short	(.L_45 - .L_44)
	.align		4
.L_44:
        /*3958*/ 	.word	index@(.nv.constant0._ZN7cutlass13device_kernelINS_4gemm6kernel13GemmUniversalIN4cute5tupleIJiiiiEEENS1_10collective13CollectiveMmaINS1_34MainloopSm90TmaGmmaWarpSpecializedILi9ENS5_IJNS4_1CILi2EEENSA_ILi1EEESC_EEENS1_35KernelTmaWarpSpecializedCooperativeEEENS5_IJNSA_ILi512EEENSA_ILi256EEENSA_ILi16EEEEEENS_10bfloat16_tENS5_IJlSC_lEEESK_SL_NS4_8TiledMMAINS4_8MMA_AtomIJNS4_4SM904GMMA28MMA_64x256x16_F32BF16BF16_SSILNSP_5MajorE0ELSR_0ELNSP_7ScaleInE1ELSS_1EEEEEENS4_6LayoutISD_NS5_IJSC_NSA_ILi0EEESW_EEEEENS5_IJNS4_10UnderscoreESZ_SZ_EEEEENS4_13SM90_TMA_LOADENS4_14ComposedLayoutINS4_7SwizzleILi1ELi4ELi3EEENS4_18smem_ptr_flag_bitsILi16EEENSV_INS5_IJNSA_ILi8EEESI_EEENS5_IJSI_SC_EEEEEEEvNS4_8identityENS4_23SM90_TMA_LOAD_MULTICASTES1C_vS1D_EENS_8epilogue10collective6detail29Sm90TmaWarpSpecializedAdapterINS1H_15DefaultEpilogueISK_SL_SL_NS1G_6thread17LinearCombinationISK_Li1EffLNS1L_9ScaleType4KindE0ELNS_15FloatRoundStyleE2ESK_EENS1_15EpilogueDefaultEEEEEvvEEEEvNT_6ParamsE)
        /*395c*/ 	.short	0x0210
        /*395e*/ 	.short	0x0470


	//----- nvinfo : EIATTR_SW_WAR
	.align		4
.L_45:
        /*3960*/ 	.byte	0x04, 0x36
        /*3962*/ 	.short	(.L_47 - .L_46)
.L_46:
        /*3964*/ 	.word	0x00000008
.L_47:


//--------------------- .nv.callgraph             --------------------------
	.section	.nv.callgraph,"",@"SHT_CUDA_CALLGRAPH"
	.align	4
	.sectionentsize	8
	.align		4
        /*0000*/ 	.word	0x00000000
	.align		4
        /*0004*/ 	.word	0xffffffff
	.align		4
        /*0008*/ 	.word	index@(_ZN7cutlass13device_kernelINS_4gemm6kernel13GemmUniversalIN4cute5tupleIJiiiiEEENS1_10collective13CollectiveMmaINS1_34MainloopSm90TmaGmmaWarpSpecializedILi9ENS5_IJNS4_1CILi2EEENSA_ILi1EEESC_EEENS1_35KernelTmaWarpSpecializedCooperativeEEENS5_IJNSA_ILi512EEENSA_ILi256EEENSA_ILi16EEEEEENS_10bfloat16_tENS5_IJlSC_lEEESK_SL_NS4_8TiledMMAINS4_8MMA_AtomIJNS4_4SM904GMMA28MMA_64x256x16_F32BF16BF16_SSILNSP_5MajorE0ELSR_0ELNSP_7ScaleInE1ELSS_1EEEEEENS4_6LayoutISD_NS5_IJSC_NSA_ILi0EEESW_EEEEENS5_IJNS4_10UnderscoreESZ_SZ_EEEEENS4_13SM90_TMA_LOADENS4_14ComposedLayoutINS4_7SwizzleILi1ELi4ELi3EEENS4_18smem_ptr_flag_bitsILi16EEENSV_INS5_IJNSA_ILi8EEESI_EEENS5_IJSI_SC_EEEEEEEvNS4_8identityENS4_23SM90_TMA_LOAD_MULTICASTES1C_vS1D_EENS_8epilogue10collective6detail29Sm90TmaWarpSpecializedAdapterINS1H_15DefaultEpilogueISK_SL_SL_NS1G_6thread17LinearCombinationISK_Li1EffLNS1L_9ScaleType4KindE0ELNS_15FloatRoundStyleE2ESK_EENS1_15EpilogueDefaultEEEEEvvEEEEvNT_6ParamsE)
	.align		4
        /*000c*/ 	.word	index@(__assertfail)
	.align		4
        /*0010*/ 	.word	0x00000000
	.align		4
        /*0014*/ 	.word	0xfffffffe
	.align		4
        /*0018*/ 	.word	0x00000000
	.align		4
        /*001c*/ 	.word	0xfffffffd
	.align		4
        /*0020*/ 	.word	0x00000000
	.align		4
        /*0024*/ 	.word	0xfffffffc


//--------------------- .nv.constant4             --------------------------
	.section	.nv.constant4,"a",@progbits
	.align	8
	.align		8
.nv.constant4:
        /*0000*/ 	.dword	__assertfail
	.align		8
        /*0008*/ 	.dword	__unnamed_1
	.align		8
        /*0010*/ 	.dword	_ZN40_INTERNAL_cce18d90_4_k_cu_f9299df7_168294cuda3std3__45__cpo5beginE
	.align		8
        /*0018*/ 	.dword	_ZN40_INTERNAL_cce18d90_4_k_cu_f9299df7_168294cuda3std3__45__cpo3endE
	.align		8
        /*0020*/ 	.dword	_ZN40_INTERNAL_cce18d90_4_k_cu_f9299df7_168294cuda3std3__45__cpo6cbeginE
	.align		8
        /*0028*/ 	.dword	_ZN40_INTERNAL_cce18d90_4_k_cu_f9299df7_168294cuda3std3__45__cpo4cendE
	.align		8
        /*0030*/ 	.dword	_ZN40_INTERNAL_cce18d90_4_k_cu_f9299df7_168294cuda3std3__442_GLOBAL__N__cce18d90_4_k_cu_f9299df7_168296ignoreE
	.align		8
        /*0038*/ 	.dword	_ZN40_INTERNAL_cce18d90_4_k_cu_f9299df7_168294cuda3std3__419piecewise_constructE
	.align		8
        /*0040*/ 	.dword	_ZN40_INTERNAL_cce18d90_4_k_cu_f9299df7_168294cuda3std3__48in_placeE
	.align		8
        /*0048*/ 	.dword	_ZN40_INTERNAL_cce18d90_4_k_cu_f9299df7_168294cuda3std6ranges3__45__cpo4swapE
	.align		8
        /*0050*/ 	.dword	_ZN40_INTERNAL_cce18d90_4_k_cu_f9299df7_168294cuda3std6ranges3__45__cpo9iter_moveE
	.align		8
        /*0058*/ 	.dword	_ZN40_INTERNAL_cce18d90_4_k_cu_f9299df7_168294cute7productE
	.align		8
        /*0060*/ 	.dword	_ZN40_INTERNAL_cce18d90_4_k_cu_f9299df7_168294cute1_E
	.align		8
        /*0068*/ 	.dword	$str$22
	.align		8
        /*0070*/ 	.dword	$str$23


//--------------------- .text._ZN7cutlass13device_kernelINS_4gemm6kernel13GemmUniversalIN4cute5tupleIJiiiiEEENS1_10collective13CollectiveMmaINS1_34MainloopSm90TmaGmmaWarpSpecializedILi9ENS5_IJNS4_1CILi2EEENSA_ILi1EEESC_EEENS1_35KernelTmaWarpSpecializedCooperativeEEENS5_IJNSA_ILi512EEENSA_ILi256EEENSA_ILi16EEEEEENS_10bfloat16_tENS5_IJlSC_lEEESK_SL_NS4_8TiledMMAINS4_8MMA_AtomIJNS4_4SM904GMMA28MMA_64x256x16_F32BF16BF16_SSILNSP_5MajorE0ELSR_0ELNSP_7ScaleInE1ELSS_1EEEEEENS4_6LayoutISD_NS5_IJSC_NSA_ILi0EEESW_EEEEENS5_IJNS4_10UnderscoreESZ_SZ_EEEEENS4_13SM90_TMA_LOADENS4_14ComposedLayoutINS4_7SwizzleILi1ELi4ELi3EEENS4_18smem_ptr_flag_bitsILi16EEENSV_INS5_IJNSA_ILi8EEESI_EEENS5_IJSI_SC_EEEEEEEvNS4_8identityENS4_23SM90_TMA_LOAD_MULTICASTES1C_vS1D_EENS_8epilogue10collective6detail29Sm90TmaWarpSpecializedAdapterINS1H_15DefaultEpilogueISK_SL_SL_NS1G_6thread17LinearCombinationISK_Li1EffLNS1L_9ScaleType4KindE0ELNS_15FloatRoundStyleE2ESK_EENS1_15EpilogueDefaultEEEEEvvEEEEvNT_6ParamsE --------------------------
	.section	.text._ZN7cutlass13device_kernelINS_4gemm6kernel13GemmUniversalIN4cute5tupleIJiiiiEEENS1_10collective13CollectiveMmaINS1_34MainloopSm90TmaGmmaWarpSpecializedILi9ENS5_IJNS4_1CILi2EEENSA_ILi1EEESC_EEENS1_35KernelTmaWarpSpecializedCooperativeEEENS5_IJNSA_ILi512EEENSA_ILi256EEENSA_ILi16EEEEEENS_10bfloat16_tENS5_IJlSC_lEEESK_SL_NS4_8TiledMMAINS4_8MMA_AtomIJNS4_4SM904GMMA28MMA_64x256x16_F32BF16BF16_SSILNSP_5MajorE0ELSR_0ELNSP_7ScaleInE1ELSS_1EEEEEENS4_6LayoutISD_NS5_IJSC_NSA_ILi0EEESW_EEEEENS5_IJNS4_10UnderscoreESZ_SZ_EEEEENS4_13SM90_TMA_LOADENS4_14ComposedLayoutINS4_7SwizzleILi1ELi4ELi3EEENS4_18smem_ptr_flag_bitsILi16EEENSV_INS5_IJNSA_ILi8EEESI_EEENS5_IJSI_SC_EEEEEEEvNS4_8identityENS4_23SM90_TMA_LOAD_MULTICASTES1C_vS1D_EENS_8epilogue10collective6detail29Sm90TmaWarpSpecializedAdapterINS1H_15DefaultEpilogueISK_SL_SL_NS1G_6thread17LinearCombinationISK_Li1EffLNS1L_9ScaleType4KindE0ELNS_15FloatRoundStyleE2ESK_EENS1_15EpilogueDefaultEEEEEvvEEEEvNT_6ParamsE,"ax",@progbits
	.align	128
.text._ZN7cutlass13device_kernelINS_4gemm6kernel13GemmUniversalIN4cute5tupleIJiiiiEEENS1_10collective13CollectiveMmaINS1_34MainloopSm90TmaGmmaWarpSpecializedILi9ENS5_IJNS4_1CILi2EEENSA_ILi1EEESC_EEENS1_35KernelTmaWarpSpecializedCooperativeEEENS5_IJNSA_ILi512EEENSA_ILi256EEENSA_ILi16EEEEEENS_10bfloat16_tENS5_IJlSC_lEEESK_SL_NS4_8TiledMMAINS4_8MMA_AtomIJNS4_4SM904GMMA28MMA_64x256x16_F32BF16BF16_SSILNSP_5MajorE0ELSR_0ELNSP_7ScaleInE1ELSS_1EEEEEENS4_6LayoutISD_NS5_IJSC_NSA_ILi0EEESW_EEEEENS5_IJNS4_10UnderscoreESZ_SZ_EEEEENS4_13SM90_TMA_LOADENS4_14ComposedLayoutINS4_7SwizzleILi1ELi4ELi3EEENS4_18smem_ptr_flag_bitsILi16EEENSV_INS5_IJNSA_ILi8EEESI_EEENS5_IJSI_SC_EEEEEEEvNS4_8identityENS4_23SM90_TMA_LOAD_MULTICASTES1C_vS1D_EENS_8epilogue10collective6detail29Sm90TmaWarpSpecializedAdapterINS1H_15DefaultEpilogueISK_SL_SL_NS1G_6thread17LinearCombinationISK_Li1EffLNS1L_9ScaleType4KindE0ELNS_15FloatRoundStyleE2ESK_EENS1_15EpilogueDefaultEEEEEvvEEEEvNT_6ParamsE:
        .type           _ZN7cutlass13device_kernelINS_4gemm6kernel13GemmUniversalIN4cute5tupleIJiiiiEEENS1_10collective13CollectiveMmaINS1_34MainloopSm90TmaGmmaWarpSpecializedILi9ENS5_IJNS4_1CILi2EEENSA_ILi1EEESC_EEENS1_35KernelTmaWarpSpecializedCooperativeEEENS5_IJNSA_ILi512EEENSA_ILi256EEENSA_ILi16EEEEEENS_10bfloat16_tENS5_IJlSC_lEEESK_SL_NS4_8TiledMMAINS4_8MMA_AtomIJNS4_4SM904GMMA28MMA_64x256x16_F32BF16BF16_SSILNSP_5MajorE0ELSR_0ELNSP_7ScaleInE1ELSS_1EEEEEENS4_6LayoutISD_NS5_IJSC_NSA_ILi0EEESW_EEEEENS5_IJNS4_10UnderscoreESZ_SZ_EEEEENS4_13SM90_TMA_LOADENS4_14ComposedLayoutINS4_7SwizzleILi1ELi4ELi3EEENS4_18smem_ptr_flag_bitsILi16EEENSV_INS5_IJNSA_ILi8EEESI_EEENS5_IJSI_SC_EEEEEEEvNS4_8identityENS4_23SM90_TMA_LOAD_MULTICASTES1C_vS1D_EENS_8epilogue10collective6detail29Sm90TmaWarpSpecializedAdapterINS1H_15DefaultEpilogueISK_SL_SL_NS1G_6thread17LinearCombinationISK_Li1EffLNS1L_9ScaleType4KindE0ELNS_15FloatRoundStyleE2ESK_EENS1_15EpilogueDefaultEEEEEvvEEEEvNT_6ParamsE,@function
        .size           _ZN7cutlass13device_kernelINS_4gemm6kernel13GemmUniversalIN4cute5tupleIJiiiiEEENS1_10collective13CollectiveMmaINS1_34MainloopSm90TmaGmmaWarpSpecializedILi9ENS5_IJNS4_1CILi2EEENSA_ILi1EEESC_EEENS1_35KernelTmaWarpSpecializedCooperativeEEENS5_IJNSA_ILi512EEENSA_ILi256EEENSA_ILi16EEEEEENS_10bfloat16_tENS5_IJlSC_lEEESK_SL_NS4_8TiledMMAINS4_8MMA_AtomIJNS4_4SM904GMMA28MMA_64x256x16_F32BF16BF16_SSILNSP_5MajorE0ELSR_0ELNSP_7ScaleInE1ELSS_1EEEEEENS4_6LayoutISD_NS5_IJSC_NSA_ILi0EEESW_EEEEENS5_IJNS4_10UnderscoreESZ_SZ_EEEEENS4_13SM90_TMA_LOADENS4_14ComposedLayoutINS4_7SwizzleILi1ELi4ELi3EEENS4_18smem_ptr_flag_bitsILi16EEENSV_INS5_IJNSA_ILi8EEESI_EEENS5_IJSI_SC_EEEEEEEvNS4_8identityENS4_23SM90_TMA_LOAD_MULTICASTES1C_vS1D_EENS_8epilogue10collective6detail29Sm90TmaWarpSpecializedAdapterINS1H_15DefaultEpilogueISK_SL_SL_NS1G_6thread17LinearCombinationISK_Li1EffLNS1L_9ScaleType4KindE0ELNS_15FloatRoundStyleE2ESK_EENS1_15EpilogueDefaultEEEEEvvEEEEvNT_6ParamsE,(.L_x_1098 - _ZN7cutlass13device_kernelINS_4gemm6kernel13GemmUniversalIN4cute5tupleIJiiiiEEENS1_10collective13CollectiveMmaINS1_34MainloopSm90TmaGmmaWarpSpecializedILi9ENS5_IJNS4_1CILi2EEENSA_ILi1EEESC_EEENS1_35KernelTmaWarpSpecializedCooperativeEEENS5_IJNSA_ILi512EEENSA_ILi256EEENSA_ILi16EEEEEENS_10bfloat16_tENS5_IJlSC_lEEESK_SL_NS4_8TiledMMAINS4_8MMA_AtomIJNS4_4SM904GMMA28MMA_64x256x16_F32BF16BF16_SSILNSP_5MajorE0ELSR_0ELNSP_7ScaleInE1ELSS_1EEEEEENS4_6LayoutISD_NS5_IJSC_NSA_ILi0EEESW_EEEEENS5_IJNS4_10UnderscoreESZ_SZ_EEEEENS4_13SM90_TMA_LOADENS4_14ComposedLayoutINS4_7SwizzleILi1ELi4ELi3EEENS4_18smem_ptr_flag_bitsILi16EEENSV_INS5_IJNSA_ILi8EEESI_EEENS5_IJSI_SC_EEEEEEEvNS4_8identityENS4_23SM90_TMA_LOAD_MULTICASTES1C_vS1D_EENS_8epilogue10collective6detail29Sm90TmaWarpSpecializedAdapterINS1H_15DefaultEpilogueISK_SL_SL_NS1G_6thread17LinearCombinationISK_Li1EffLNS1L_9ScaleType4KindE0ELNS_15FloatRoundStyleE2ESK_EENS1_15EpilogueDefaultEEEEEvvEEEEvNT_6ParamsE)
        .other          _ZN7cutlass13device_kernelINS_4gemm6kernel13GemmUniversalIN4cute5tupleIJiiiiEEENS1_10collective13CollectiveMmaINS1_34MainloopSm90TmaGmmaWarpSpecializedILi9ENS5_IJNS4_1CILi2EEENSA_ILi1EEESC_EEENS1_35KernelTmaWarpSpecializedCooperativeEEENS5_IJNSA_ILi512EEENSA_ILi256EEENSA_ILi16EEEEEENS_10bfloat16_tENS5_IJlSC_lEEESK_SL_NS4_8TiledMMAINS4_8MMA_AtomIJNS4_4SM904GMMA28MMA_64x256x16_F32BF16BF16_SSILNSP_5MajorE0ELSR_0ELNSP_7ScaleInE1ELSS_1EEEEEENS4_6LayoutISD_NS5_IJSC_NSA_ILi0EEESW_EEEEENS5_IJNS4_10UnderscoreESZ_SZ_EEEEENS4_13SM90_TMA_LOADENS4_14ComposedLayoutINS4_7SwizzleILi1ELi4ELi3EEENS4_18smem_ptr_flag_bitsILi16EEENSV_INS5_IJNSA_ILi8EEESI_EEENS5_IJSI_SC_EEEEEEEvNS4_8identityENS4_23SM90_TMA_LOAD_MULTICASTES1C_vS1D_EENS_8epilogue10collective6detail29Sm90TmaWarpSpecializedAdapterINS1H_15DefaultEpilogueISK_SL_SL_NS1G_6thread17LinearCombinationISK_Li1EffLNS1L_9ScaleType4KindE0ELNS_15FloatRoundStyleE2ESK_EENS1_15EpilogueDefaultEEEEEvvEEEEvNT_6ParamsE,@"STO_CUDA_ENTRY STV_DEFAULT"
_ZN7cutlass13device_kernelINS_4gemm6kernel13GemmUniversalIN4cute5tupleIJiiiiEEENS1_10collective13CollectiveMmaINS1_34MainloopSm90TmaGmmaWarpSpecializedILi9ENS5_IJNS4_1CILi2EEENSA_ILi1EEESC_EEENS1_35KernelTmaWarpSpecializedCooperativeEEENS5_IJNSA_ILi512EEENSA_ILi256EEENSA_ILi16EEEEEENS_10bfloat16_tENS5_IJlSC_lEEESK_SL_NS4_8TiledMMAINS4_8MMA_AtomIJNS4_4SM904GMMA28MMA_64x256x16_F32BF16BF16_SSILNSP_5MajorE0ELSR_0ELNSP_7ScaleInE1ELSS_1EEEEEENS4_6LayoutISD_NS5_IJSC_NSA_ILi0EEESW_EEEEENS5_IJNS4_10UnderscoreESZ_SZ_EEEEENS4_13SM90_TMA_LOADENS4_14ComposedLayoutINS4_7SwizzleILi1ELi4ELi3EEENS4_18smem_ptr_flag_bitsILi16EEENSV_INS5_IJNSA_ILi8EEESI_EEENS5_IJSI_SC_EEEEEEEvNS4_8identityENS4_23SM90_TMA_LOAD_MULTICASTES1C_vS1D_EENS_8epilogue10collective6detail29Sm90TmaWarpSpecializedAdapterINS1H_15DefaultEpilogueISK_SL_SL_NS1G_6thread17LinearCombinationISK_Li1EffLNS1L_9ScaleType4KindE0ELNS_15FloatRoundStyleE2ESK_EENS1_15EpilogueDefaultEEEEEvvEEEEvNT_6ParamsE:
[----:B------:R-:W0:Y:S02]  /*0000*/  LDC R1, c[0x0][0x28] ;  /* 0x00000a00ff017b82 */ /* 0x000e240000000800 */
[----:B0-----:R-:W-:Y:S01]  /*0010*/  VIADD R1, R1, 0xfffff540 ;  /* 0xfffff54001017836 */ /* 0x001fe20000000000 */
[----:B------:R-:W0:Y:S01]  /*0020*/  S2R R4, SR_TID.X ;  /* 0x0000000000047919 */ /* 0x000e220000002100 */
[----:B------:R-:W-:Y:S01]  /*0030*/  ELECT P0, URZ, PT ;  /* 0x00000000003f782f */ /* 0x000fe20003800000 */
[----:B------:R-:W-:Y:S01]  /*0040*/  BSSY B0, `(.L_x_0) ;  /* 0x0000015000007945 */ /* 0x000fe20003800000 */
[--C-:B0-----:R-:W-:Y:S02]  /*0050*/  SHF.R.U32.HI R0, RZ, 0x5, R4.reuse ;  /* 0x00000005ff007819 */ /* 0x101fe40000011604 */
[----:B------:R-:W-:-:S03]  /*0060*/  SHF.R.U32.HI R2, RZ, 0x7, R4 ;  /* 0x00000007ff027819 */ /* 0x000fc60000011604 */
[----:B------:R-:W0:Y:S04]  /*0070*/  SHFL.IDX PT, R3, R0, RZ, 0x1f ;  /* 0x00001fff00037589 */ /* 0x000e2800000e0000 */
[----:B------:R-:W1:Y:S01]  /*0080*/  SHFL.IDX PT, R2, R2, RZ, 0x1f ;  /* 0x00001fff02027589 */ /* 0x000e6200000e0000 */
[----:B0-----:R-:W-:Y:S02]  /*0090*/  R2UR UR9, R3 ;  /* 0x00000000030972ca */ /* 0x001fe400000e0000 */
[----:B-1----:R-:W-:-:S11]  /*00a0*/  R2UR UR5, R2 ;  /* 0x00000000020572ca */ /* 0x002fd600000e0000 */
[----:B------:R-:W-:Y:S02]  /*00b0*/  USHF.R.S32.HI UR4, URZ, 0x1f, UR9 ;  /* 0x0000001f3f047899 */ /* 0x000fe40008011409 */
[----:B------:R-:W-:Y:S02]  /*00c0*/  ISETP.NE.OR P0, PT, RZ, UR9, !P0 ;  /* 0x00000009ff007c0c */ /* 0x000fe4000c705670 */
[----:B------:R-:W-:-:S04]  /*00d0*/  ULEA.HI UR4, UR4, UR9, URZ, 0x2 ;  /* 0x0000000904047291 */ /* 0x000fc8000f8f103f */
[----:B------:R-:W-:-:S04]  /*00e0*/  ULOP3.LUT UR4, UR4, 0xfffffffc, URZ, 0xc0, !UPT ;  /* 0xfffffffc04047892 */ /* 0x000fc8000f8ec03f */
[----:B------:R-:W-:-:S03]  /*00f0*/  UIADD3 UR9, UR9, -UR4, URZ ;  /* 0x8000000409097290 */ /* 0x000fc6000fffe03f */
[----:B------:R-:W-:Y:S09]  /*0100*/  @P0 BRA `(.L_x_1) ;  /* 0x0000000000200947 */ /* 0x000ff20003800000 */
[----:B------:R-:W-:Y:S02]  /*0110*/  ULDC.64 UR6, c[0x0][0x198] ;  /* 0x0000660000067ab9 */ /* 0x000fe40000000a00 */
[----:B------:R-:W-:Y:S02]  /*0120*/  UIADD3 UR10, UP0, UR6, 0xf0, URZ ;  /* 0x000000f0060a7890 */ /* 0x000fe4000ff1e03f */
[----:B------:R-:W-:Y:S02]  /*0130*/  UIADD3 UR6, UP1, UR6, 0x1f0, URZ ;  /* 0x000001f006067890 */ /* 0x000fe4000ff3e03f */
[----:B------:R-:W-:Y:S02]  /*0140*/  UIADD3.X UR11, URZ, UR7, URZ, UP0, !UPT ;  /* 0x000000073f0b7290 */ /* 0x000fe400087fe43f */
[----:B------:R-:W-:-:S07]  /*0150*/  UIADD3.X UR7, URZ, UR7, URZ, UP1, !UPT ;  /* 0x000000073f077290 */ /* 0x000fce0008ffe43f */
[----:B------:R0:W-:Y:S02]  /*0160*/  UTMACCTL.PF [UR10] ;  /* 0x000000000a0079b9 */ /* 0x0001e40008040000 */
[----:B------:R0:W-:Y:S02]  /*0170*/  UTMACCTL.PF [UR6] ;  /* 0x00000000060079b9 */ /* 0x0001e40008040000 */
[----:B0-----:R-:W-:Y:S01]  /*0180*/  NOP ;  /* 0x0000000000007918 */ /* 0x001fe20000000000 */
.L_x_1:
[----:B------:R-:W-:Y:S05]  /*0190*/  BSYNC B0 ;  /* 0x0000000000007941 */ /* 0x000fea0003800000 */
.L_x_0:
[----:B------:R-:W0:Y:S01]  /*01a0*/  SHFL.IDX PT, R2, R0, RZ, 0x1f ;  /* 0x00001fff00027589 */ /* 0x000e2200000e0000 */
[----:B------:R-:W-:Y:S01]  /*01b0*/  UISETP.NE.AND UP0, UPT, UR9, 0x3, UPT ;  /* 0x000000030900788c */ /* 0x000fe2000bf05270 */
[----:B------:R-:W-:Y:S01]  /*01c0*/  ISETP.NE.AND P1, PT, RZ, UR5, PT ;  /* 0x00000005ff007c0c */ /* 0x000fe2000bf25270 */
[----:B------:R-:W-:Y:S02]  /*01d0*/  UIADD3 UR16, UR5, -0x1, URZ ;  /* 0xffffffff05107890 */ /* 0x000fe4000fffe03f */
[----:B------:R-:W-:Y:S02]  /*01e0*/  UISETP.EQ.OR UP0, UPT, UR9, URZ, !UP0 ;  /* 0x0000003f0900728c */ /* 0x000fe4000c702670 */
[----:B------:R-:W-:Y:S02]  /*01f0*/  UISETP.GE.U32.AND UP1, UPT, UR16, 0x2, UPT ;  /* 0x000000021000788c */ /* 0x000fe4000bf26070 */
[----:B------:R-:W-:-:S04]  /*0200*/  UISETP.EQ.AND UP0, UPT, UR5, URZ, UP0 ;  /* 0x0000003f0500728c */ /* 0x000fc80008702270 */
[----:B------:R-:W-:-:S04]  /*0210*/  USEL UR40, URZ, 0x1, !UP0 ;  /* 0x000000013f287887 */ /* 0x000fc8000c000000 */
[----:B------:R-:W-:Y:S01]  /*0220*/  USEL UR40, UR40, 0x2, UP1 ;  /* 0x0000000228287887 */ /* 0x000fe20008800000 */
[----:B0-----:R-:W-:-:S13]  /*0230*/  ISETP.NE.AND P0, PT, R2, RZ, PT ;  /* 0x000000ff0200720c */ /* 0x001fda0003f05270 */
[----:B------:R-:W-:Y:S05]  /*0240*/  @P0 BRA `(.L_x_2) ;  /* 0x00000000008c0947 */ /* 0x000fea0003800000 */
[----:B------:R-:W-:Y:S01]  /*0250*/  ELECT P0, URZ, PT ;  /* 0x00000000003f782f */ /* 0x000fe20003800000 */
[----:B------:R-:W-:-:S12]  /*0260*/  BSSY B0, `(.L_x_2) ;  /* 0x0000021000007945 */ /* 0x000fd80003800000 */
[----:B------:R-:W-:Y:S05]  /*0270*/  @!P0 BRA `(.L_x_3) ;  /* 0x00000000007c8947 */ /* 0x000fea0003800000 */
[----:B------:R-:W0:Y:S01]  /*0280*/  S2UR UR8, SR_CgaCtaId ;  /* 0x00000000000879c3 */ /* 0x000e220000008800 */
[----:B------:R-:W-:Y:S01]  /*0290*/  UMOV UR4, 0x400 ;  /* 0x0000040000047882 */ /* 0x000fe20000000000 */
[----:B------:R-:W-:Y:S01]  /*02a0*/  UMOV UR5, 0x1 ;  /* 0x0000000100057882 */ /* 0x000fe20000000000 */
[----:B------:R-:W-:Y:S02]  /*02b0*/  UMOV UR6, 0x4 ;  /* 0x0000000400067882 */ /* 0x000fe40000000000 */
[----:B------:R-:W-:-:S04]  /*02c0*/  UIADD3 UR6, -UR6, 0x100000, URZ ;  /* 0x0010000006067890 */ /* 0x000fc8000fffe13f */
[----:B------:R-:W-:Y:S02]  /*02d0*/  USHF.L.U32 UR7, UR6, 0xb, URZ ;  /* 0x0000000b06077899 */ /* 0x000fe4000800063f */
[----:B------:R-:W-:Y:S02]  /*02e0*/  USHF.L.U32 UR6, UR6, 0x1, URZ ;  /* 0x0000000106067899 */ /* 0x000fe4000800063f */
[----:B0-----:R-:W-:Y:S02]  /*02f0*/  ULEA UR8, UR8, UR4, 0x18 ;  /* 0x0000000408087291 */ /* 0x001fe4000f8ec03f */
[----:B------:R-:W-:-:S04]  /*0300*/  UIADD3 UR4, -UR5, 0x100000, URZ ;  /* 0x0010000005047890 */ /* 0x000fc8000fffe13f */
[----:B------:R-:W-:Y:S02]  /*0310*/  USHF.L.U32 UR5, UR4, 0xb, URZ ;  /* 0x0000000b04057899 */ /* 0x000fe4000800063f */
[----:B------:R-:W-:Y:S01]  /*0320*/  USHF.L.U32 UR4, UR4, 0x1, URZ ;  /* 0x0000000104047899 */ /* 0x000fe2000800063f */
[----:B------:R-:W0:Y:S11]  /*0330*/  FENCE.VIEW.ASYNC.S ;  /* 0x00000000000073c6 */ /* 0x000e360000000000 */
[----:B0-----:R0:W1:Y:S01]  /*0340*/  SYNCS.EXCH.64 URZ, [UR8], UR4 ;  /* 0x00000004083f75b2 */ /* 0x0010620008000100 */
[----:B------:R0:W2:Y:S01]  /*0350*/  SYNCS.EXCH.64 URZ, [UR8+0x48], UR6 ;  /* 0x00004806083f75b2 */ /* 0x0000a20008000100 */
[----:B------:R0:W3:Y:S01]  /*0360*/  SYNCS.EXCH.64 URZ, [UR8+0x8], UR4 ;  /* 0x00000804083f75b2 */ /* 0x0000e20008000100 */
[----:B------:R0:W4:Y:S01]  /*0370*/  SYNCS.EXCH.64 URZ, [UR8+0x50], UR6 ;  /* 0x00005006083f75b2 */ /* 0x0001220008000100 */
[----:B------:R0:W0:Y:S01]  /*0380*/  SYNCS.EXCH.64 URZ, [UR8+0x10], UR4 ;  /* 0x00001004083f75b2 */ /* 0x0000220008000100 */
        /* <DEDUP_REMOVED lines=13> */
[----:B------:R-:W-:Y:S01]  /*0460*/  NOP ;  /* 0x0000000000007918 */ /* 0x000fe20000000000 */
.L_x_3:
[----:B0-----:R-:W-:Y:S05]  /*0470*/  BSYNC B0 ;  /* 0x0000000000007941 */ /* 0x001fea0003800000 */
.L_x_2:
[----:B------:R-:W0:Y:S01]  /*0480*/  S2UR UR13, SR_CTAID.X ;  /* 0x00000000000d79c3 */ /* 0x000e220000002500 */
[----:B------:R-:W-:Y:S01]  /*0490*/  SHF.R.S32.HI R3, RZ, 0x1f, R4 ;  /* 0x0000001fff037819 */ /* 0x000fe20000011404 */
[----:B------:R5:W1:Y:S01]  /*04a0*/  SHFL.IDX PT, R6, R0, RZ, 0x1f ;  /* 0x00001fff00067589 */ /* 0x000a6200000e0000 */
[----:B------:R-:W-:Y:S01]  /*04b0*/  ULDC UR4, c[0x0][0x150] ;  /* 0x0000540000047ab9 */ /* 0x000fe20000000800 */
[----:B------:R-:W-:Y:S02]  /*04c0*/  ELECT P0, URZ, PT ;  /* 0x00000000003f782f */ /* 0x000fe40003800000 */
[----:B------:R-:W-:Y:S01]  /*04d0*/  LEA.HI R3, R3, R4, RZ, 0x7 ;  /* 0x0000000403037211 */ /* 0x000fe200078f38ff */
[----:B------:R-:W-:Y:S01]  /*04e0*/  ULDC UR5, c[0x0][0x154] ;  /* 0x0000550000057ab9 */ /* 0x000fe20000000800 */
[----:B------:R-:W-:Y:S01]  /*04f0*/  SHF.R.S32.HI R7, RZ, 0x1f, R2 ;  /* 0x0000001fff077819 */ /* 0x000fe20000011402 */
[----:B------:R-:W2:Y:S01]  /*0500*/  S2UR UR10, SR_CTAID.Y ;  /* 0x00000000000a79c3 */ /* 0x000ea20000002600 */
[----:B------:R-:W-:Y:S01]  /*0510*/  LOP3.LUT R3, R3, 0xffffff80, RZ, 0xc0, !PT ;  /* 0xffffff8003037812 */ /* 0x000fe200078ec0ff */
[----:B------:R-:W-:Y:S01]  /*0520*/  ULDC UR8, c[0x0][0x144] ;  /* 0x0000510000087ab9 */ /* 0x000fe20000000800 */
[----:B------:R-:W-:Y:S01]  /*0530*/  LEA.HI R7, R7, R2, RZ, 0x2 ;  /* 0x0000000207077211 */ /* 0x000fe200078f10ff */
[----:B------:R-:W-:Y:S01]  /*0540*/  NOP ;  /* 0x0000000000007918 */ /* 0x000fe20000000000 */
[----:B------:R-:W-:Y:S01]  /*0550*/  NOP ;  /* 0x0000000000007918 */ /* 0x000fe20000000000 */
[----:B------:R-:W-:Y:S01]  /*0560*/  IMAD.IADD R3, R4, 0x1, -R3 ;  /* 0x0000000104037824 */ /* 0x000fe200078e0a03 */
[----:B------:R-:W-:Y:S01]  /*0570*/  LOP3.LUT R7, R7, 0x3ffffffc, RZ, 0xc0, !PT ;  /* 0x3ffffffc07077812 */ /* 0x000fe200078ec0ff */
[----:B------:R-:W-:Y:S01]  /*0580*/  ULDC UR11, c[0x0][0x148] ;  /* 0x00005200000b7ab9 */ /* 0x000fe20000000800 */
[----:B------:R-:W-:-:S02]  /*0590*/  IMAD.MOV.U32 R17, RZ, RZ, 0x1 ;  /* 0x00000001ff117424 */ /* 0x000fc400078e00ff */
[----:B------:R-:W-:Y:S01]  /*05a0*/  SHF.R.S32.HI R4, RZ, 0x1f, R3 ;  /* 0x0000001fff047819 */ /* 0x000fe20000011403 */
[----:B------:R-:W-:-:S03]  /*05b0*/  IMAD.IADD R2, R2, 0x1, -R7 ;  /* 0x0000000102027824 */ /* 0x000fc600078e0a07 */
[----:B------:R-:W-:Y:S02]  /*05c0*/  LEA.HI R4, R4, R3, RZ, 0x3 ;  /* 0x0000000304047211 */ /* 0x000fe400078f18ff */
[----:B0-----:R-:W-:Y:S02]  /*05d0*/  I2FP.F32.U32 R5, UR13 ;  /* 0x0000000d00057c45 */ /* 0x001fe40008201000 */
[--C-:B-----5:R-:W-:Y:S02]  /*05e0*/  SHF.R.S32.HI R0, RZ, 0x3, R4.reuse ;  /* 0x00000003ff007819 */ /* 0x120fe40000011404 */
[----:B-1----:R-:W-:Y:S01]  /*05f0*/  ISETP.NE.OR P0, PT, R6, RZ, !P0 ;  /* 0x000000ff0600720c */ /* 0x002fe20004705670 */
[----:B------:R-:W-:Y:S01]  /*0600*/  FMUL R8, R5, UR4 ;  /* 0x0000000405087c20 */ /* 0x000fe20008400000 */
[----:B------:R-:W-:-:S04]  /*0610*/  SHF.R.S32.HI R5, RZ, 0x1f, R4 ;  /* 0x0000001fff057819 */ /* 0x000fc80000011404 */
[----:B------:R-:W-:Y:S01]  /*0620*/  LEA.HI R5, R5, R0, RZ, 0x2 ;  /* 0x0000000005057211 */ /* 0x000fe200078f10ff */
[----:B------:R-:W0:Y:S03]  /*0630*/  F2I.U32.TRUNC.NTZ R8, R8 ;  /* 0x0000000800087305 */ /* 0x000e26000020f000 */
[----:B------:R-:W-:-:S03]  /*0640*/  LOP3.LUT R5, R5, 0xfffffffc, RZ, 0xc0, !PT ;  /* 0xfffffffc05057812 */ /* 0x000fc600078ec0ff */
[----:B------:R-:W-:Y:S01]  /*0650*/  VOTEU.ALL UP0, P0 ;  /* 0x00000000003f7886 */ /* 0x000fe20000000000 */
[----:B------:R-:W-:Y:S01]  /*0660*/  VOTEU.ALL UP1, P0 ;  /* 0x00000000003f7886 */ /* 0x000fe20000020000 */
[----:B------:R-:W-:Y:S01]  /*0670*/  IMAD.IADD R5, R0, 0x1, -R5 ;  /* 0x0000000100057824 */ /* 0x000fe200078e0a05 */
[----:B--2---:R-:W-:Y:S02]  /*0680*/  I2FP.F32.U32 R0, UR10 ;  /* 0x0000000a00007c45 */ /* 0x004fe40008201000 */
[----:B------:R-:W1:Y:S01]  /*0690*/  @!UP0 S2UR UR7, SR_CgaCtaId ;  /* 0x00000000000789c3 */ /* 0x000e620000008800 */
[----:B------:R-:W-:Y:S01]  /*06a0*/  IMAD R2, R2, 0x4, R5 ;  /* 0x0000000402027824 */ /* 0x000fe200078e0205 */
[----:B------:R-:W-:Y:S01]  /*06b0*/  @!UP0 UMOV UR6, 0x400 ;  /* 0x0000040000068882 */ /* 0x000fe20000000000 */
[----:B------:R-:W-:Y:S01]  /*06c0*/  FMUL R4, R0, UR5 ;  /* 0x0000000500047c20 */ /* 0x000fe20008400000 */
[----:B0-----:R-:W-:Y:S02]  /*06d0*/  R2UR UR4, R8 ;  /* 0x00000000080472ca */ /* 0x001fe400000e0000 */
[----:B------:R-:W-:-:S03]  /*06e0*/  LEA.HI R0, R2, R2, RZ, 0x1 ;  /* 0x0000000202007211 */ /* 0x000fc600078f08ff */
[----:B------:R-:W0:Y:S01]  /*06f0*/  F2I.U32.TRUNC.NTZ R4, R4 ;  /* 0x0000000400047305 */ /* 0x000e22000020f000 */
[----:B------:R-:W-:-:S05]  /*0700*/  LOP3.LUT R5, R0, 0xfffffffe, RZ, 0xc0, !PT ;  /* 0xfffffffe00057812 */ /* 0x000fca00078ec0ff */
[----:B------:R-:W-:Y:S02]  /*0710*/  IMAD.IADD R5, R2, 0x1, -R5 ;  /* 0x0000000102057824 */ /* 0x000fe400078e0a05 */
[----:B------:R-:W-:-:S04]  /*0720*/  UIADD3 UR4, -UR4, URZ, URZ ;  /* 0x0000003f04047290 */ /* 0x000fc8000fffe13f */
[----:B------:R-:W-:Y:S01]  /*0730*/  UIMAD UR8, UR8, UR4, UR13 ;  /* 0x00000004080872a4 */ /* 0x000fe2000f8e020d */
[----:B0-----:R-:W-:Y:S02]  /*0740*/  R2UR UR12, R4 ;  /* 0x00000000040c72ca */ /* 0x001fe400000e0000 */
[----:B------:R-:W-:Y:S01]  /*0750*/  UMOV UR4, 0x20 ;  /* 0x0000002000047882 */ /* 0x000fe20000000000 */
[----:B------:R-:W0:Y:S02]  /*0760*/  LDC R4, c[0x0][0x140] ;  /* 0x00005000ff047b82 */ /* 0x000e240000000800 */
[----:B------:R-:W-:Y:S01]  /*0770*/  ISETP.NE.AND P3, PT, R5, UR8, PT ;  /* 0x0000000805007c0c */ /* 0x000fe2000bf65270 */
[----:B------:R-:W-:-:S04]  /*0780*/  @!UP0 UIADD3 UR4, -UR4, 0x100000, URZ ;  /* 0x0010000004048890 */ /* 0x000fc8000fffe13f */
[----:B------:R-:W-:Y:S02]  /*0790*/  @!UP0 USHF.L.U32 UR5, UR4, 0xb, URZ ;  /* 0x0000000b04058899 */ /* 0x000fe4000800063f */
[----:B------:R-:W-:Y:S01]  /*07a0*/  @!UP0 USHF.L.U32 UR4, UR4, 0x1, URZ ;  /* 0x0000000104048899 */ /* 0x000fe2000800063f */
[C---:B------:R-:W-:Y:S01]  /*07b0*/  IMAD.SHL.U32 R5, R2.reuse, 0x4, RZ ;  /* 0x0000000402057824 */ /* 0x040fe200078e00ff */
[----:B-1----:R-:W-:Y:S01]  /*07c0*/  @!UP0 ULEA UR6, UR7, UR6, 0x18 ;  /* 0x0000000607068291 */ /* 0x002fe2000f8ec03f */
[----:B------:R-:W-:Y:S01]  /*07d0*/  VOTEU.ALL UP0, P0 ;  /* 0x00000000003f7886 */ /* 0x000fe20000000000 */
[----:B------:R-:W-:Y:S02]  /*07e0*/  LOP3.LUT P0, RZ, R3, 0x7, RZ, 0xc0, !PT ;  /* 0x0000000703ff7812 */ /* 0x000fe4000780c0ff */
[----:B------:R-:W-:Y:S01]  /*07f0*/  LOP3.LUT R156, R2, 0xc, R5, 0x78, !PT ;  /* 0x0000000c029c7812 */ /* 0x000fe200078e7805 */
[----:B------:R-:W-:-:S03]  /*0800*/  UIADD3 UR12, -UR12, URZ, URZ ;  /* 0x0000003f0c0c7290 */ /* 0x000fc6000fffe13f */
[C---:B------:R-:W-:Y:S02]  /*0810*/  ISETP.LT.U32.AND P0, PT, R156.reuse, 0x2, !P0 ;  /* 0x000000029c00780c */ /* 0x040fe40004701070 */
[----:B------:R-:W-:Y:S01]  /*0820*/  @P3 LEA.HI R0, R156, R156, RZ, 0x1 ;  /* 0x0000009c9c003211 */ /* 0x000fe200078f08ff */
[----:B------:R-:W1:Y:S02]  /*0830*/  FENCE.VIEW.ASYNC.S ;  /* 0x00000000000073c6 */ /* 0x000e640000000000 */
[----:B-1----:R-:W1:Y:S01]  /*0840*/  @!UP0 SYNCS.EXCH.64 URZ, [UR6+0xa0], UR4 ;  /* 0x0000a004063f85b2 */ /* 0x002e620008000100 */
[----:B------:R-:W-:Y:S02]  /*0850*/  @P3 SHF.R.S32.HI R0, RZ, 0x1, R0 ;  /* 0x00000001ff003819 */ /* 0x000fe40000011400 */
[----:B0-----:R-:W-:Y:S01]  /*0860*/  ISETP.EQ.U32.AND P2, PT, R4, 0x1, PT ;  /* 0x000000010400780c */ /* 0x001fe20003f42070 */
[----:B------:R0:W2:Y:S01]  /*0870*/  @!UP1 SYNCS.EXCH.64 URZ, [UR6+0xa8], UR4 ;  /* 0x0000a804063f95b2 */ /* 0x0000a20008000100 */
[----:B------:R-:W-:Y:S01]  /*0880*/  NOP ;  /* 0x0000000000007918 */ /* 0x000fe20000000000 */
[----:B0-----:R-:W-:-:S06]  /*0890*/  UIMAD UR4, UR11, UR12, UR10 ;  /* 0x0000000c0b0472a4 */ /* 0x001fcc000f8e020a */
[----:B------:R-:W-:Y:S02]  /*08a0*/  @P3 ISETP.NE.AND P4, PT, R0, UR4, PT ;  /* 0x0000000400003c0c */ /* 0x000fe4000bf85270 */
[----:B------:R-:W-:Y:S02]  /*08b0*/  SEL R0, RZ, 0x1, !P0 ;  /* 0x00000001ff007807 */ /* 0x000fe40004000000 */
[----:B------:R-:W-:-:S04]  /*08c0*/  @P3 SEL R17, RZ, 0x1, P4 ;  /* 0x00000001ff113807 */ /* 0x000fc80002000000 */
[----:B------:R-:W-:Y:S01]  /*08d0*/  LOP3.LUT R17, R17, R0, RZ, 0xc0, !PT ;  /* 0x0000000011117212 */ /* 0x000fe200078ec0ff */
[----:B-1----:R-:W-:Y:S06]  /*08e0*/  @!P2 BRA `(.L_x_4) ;  /* 0x000000000008a947 */ /* 0x002fec0003800000 */
[----:B--234-:R-:W-:Y:S01]  /*08f0*/  UCGABAR_ARV ;  /* 0x00000000000079c7 */ /* 0x01cfe20008000000 */
[----:B------:R-:W-:Y:S05]  /*0900*/  BRA `(.L_x_5) ;  /* 0x0000000000047947 */ /* 0x000fea0003800000 */
.L_x_4:
[----:B--234-:R-:W-:Y:S01]  /*0910*/  NOP ;  /* 0x0000000000007918 */ /* 0x01cfe20000000000 */
.L_x_5:
[----:B------:R-:W-:Y:S01]  /*0920*/  ULDC UR4, c[0x0][0x65c] ;  /* 0x0001970000047ab9 */ /* 0x000fe20000000800 */
[----:B------:R-:W-:Y:S01]  /*0930*/  UMOV UR5, URZ ;  /* 0x0000003f00057c82 */ /* 0x000fe20008000000 */
[----:B------:R-:W-:-:S03]  /*0940*/  UISETP.NE.AND UP0, UPT, UR4, 0x1, UPT ;  /* 0x000000010400788c */ /* 0x000fc6000bf05270 */
[----:B------:R-:W-:Y:S01]  /*0950*/  UMOV UR4, UR13 ;  /* 0x0000000d00047c82 */ /* 0x000fe20008000000 */
[----:B------:R-:W-:Y:S02]  /*0960*/  UP2UR UR46, UPR, URZ, 0x1 ;  /* 0x000000013f2e7883 */ /* 0x000fe40008000000 */
[----:B------:R-:W-:Y:S02]  /*0970*/  PLOP3.LUT P0, PT, PT, PT, UP0, 0x80, 0x0 ;  /* 0x000000000000781c */ /* 0x000fe40003f0f008 */
[----:B------:R-:W-:Y:S02]  /*0980*/  PLOP3.LUT P3, PT, PT, PT, UP0, 0x80, 0x0 ;  /* 0x000000000000781c */ /* 0x000fe40003f6f008 */
[----:B------:R-:W-:Y:S01]  /*0990*/  PLOP3.LUT P5, PT, PT, PT, UP0, 0x80, 0x0 ;  /* 0x000000000000781c */ /* 0x000fe20003faf008 */
[----:B------:R-:W-:Y:S01]  /*09a0*/  @UP0 ULDC UR14, c[0x0][0x10] ;  /* 0x00000400000e0ab9 */ /* 0x000fe20000000800 */
[----:B------:R-:W-:Y:S01]  /*09b0*/  @UP0 UMOV UR6, UR10 ;  /* 0x0000000a00060c82 */ /* 0x000fe20008000000 */
[----:B------:R-:W-:Y:S01]  /*09c0*/  @UP0 UMOV UR7, URZ ;  /* 0x0000003f00070c82 */ /* 0x000fe20008000000 */
[----:B------:R-:W-:Y:S01]  /*09d0*/  PLOP3.LUT P4, PT, PT, PT, UP0, 0x80, 0x0 ;  /* 0x000000000000781c */ /* 0x000fe20003f8f008 */
[----:B------:R-:W-:-:S03]  /*09e0*/  @UP0 UIMAD.WIDE.U32 UR14, UR13, UR14, UR6 ;  /* 0x0000000e0d0e02a5 */ /* 0x000fc6000f8e0006 */
[----:B------:R-:W-:Y:S01]  /*09f0*/  @!UP0 ULDC UR7, c[0x0][0xc] ;  /* 0x0000030000078ab9 */ /* 0x000fe20000000800 */
[----:B------:R-:W-:Y:S01]  /*0a00*/  @UP0 UMOV UR6, URZ ;  /* 0x0000003f00060c82 */ /* 0x000fe20008000000 */
[----:B------:R-:W-:Y:S01]  /*0a10*/  @!UP0 UIMAD.WIDE.U32 UR4, UR10, UR7, UR4 ;  /* 0x000000070a0482a5 */ /* 0x000fe2000f8e0004 */
[----:B------:R-:W-:Y:S01]  /*0a20*/  IMAD.U32 R2, RZ, RZ, UR14 ;  /* 0x0000000eff027e24 */ /* 0x000fe2000f8e00ff */
[----:B------:R-:W-:Y:S02]  /*0a30*/  @UP0 UIADD3 UR6, UR15, UR6, URZ ;  /* 0x000000060f060290 */ /* 0x000fe4000fffe03f */
[----:B------:R-:W-:Y:S02]  /*0a40*/  IMAD.U32 R3, RZ, RZ, UR15 ;  /* 0x0000000fff037e24 */ /* 0x000fe4000f8e00ff */
[----:B------:R-:W-:Y:S02]  /*0a50*/  @P0 IMAD.MOV.U32 R7, RZ, RZ, R2 ;  /* 0x000000ffff070224 */ /* 0x000fe400078e0002 */
[----:B------:R-:W-:-:S02]  /*0a60*/  IMAD.U32 R5, RZ, RZ, UR5 ;  /* 0x00000005ff057e24 */ /* 0x000fc4000f8e00ff */
[----:B------:R-:W-:Y:S02]  /*0a70*/  IMAD.U32 R2, RZ, RZ, UR4 ;  /* 0x00000004ff027e24 */ /* 0x000fe4000f8e00ff */
[----:B------:R-:W-:Y:S02]  /*0a80*/  @P3 IMAD.U32 R6, RZ, RZ, UR6 ;  /* 0x00000006ff063e24 */ /* 0x000fe4000f8e00ff */
[----:B------:R-:W-:Y:S02]  /*0a90*/  @!P5 IMAD.MOV.U32 R6, RZ, RZ, R5 ;  /* 0x000000ffff06d224 */ /* 0x000fe400078e0005 */
[----:B------:R-:W-:Y:S02]  /*0aa0*/  @!P4 IMAD.MOV.U32 R7, RZ, RZ, R2 ;  /* 0x000000ffff07c224 */ /* 0x000fe400078e0002 */
[----:B------:R-:W-:Y:S01]  /*0ab0*/  IMAD.U32 R3, RZ, RZ, UR5 ;  /* 0x00000005ff037e24 */ /* 0x000fe2000f8e00ff */
[----:B------:R0:W-:Y:S01]  /*0ac0*/  STL [R1+0x600], R6 ;  /* 0x0006000601007387 */ /* 0x0001e20000100800 */
[----:B------:R-:W-:-:S03]  /*0ad0*/  IMAD.U32 R4, RZ, RZ, UR4 ;  /* 0x00000004ff047e24 */ /* 0x000fc6000f8e00ff */
[----:B------:R0:W-:Y:S01]  /*0ae0*/  STL [R1+0x604], R7 ;  /* 0x0006040701007387 */ /* 0x0001e20000100800 */
[----:B------:R-:W-:Y:S05]  /*0af0*/  @!P2 BRA `(.L_x_6) ;  /* 0x00000000000ca947 */ /* 0x000fea0003800000 */
[----:B------:R-:W-:Y:S01]  /*0b00*/  UCGABAR_WAIT ;  /* 0x0000000000007dc7 */ /* 0x000fe20008000000 */
[----:B------:R-:W-:Y:S01]  /*0b10*/  CCTL.IVALL ;  /* 0x00000000ff00798f */ /* 0x000fe20002000000 */
[----:B------:R-:W-:Y:S05]  /*0b20*/  BRA `(.L_x_7) ;  /* 0x0000000000047947 */ /* 0x000fea0003800000 */
.L_x_6:
[----:B------:R-:W-:Y:S06]  /*0b30*/  BAR.SYNC.DEFER_BLOCKING 0x0 ;  /* 0x0000000000007b1d */ /* 0x000fec0000010000 */
.L_x_7:
[----:B------:R-:W-:Y:S05]  /*0b40*/  @!P1 BRA `(.L_x_8) ;  /* 0x0000027400289947 */ /* 0x000fea0003800000 */
[----:B------:R-:W-:-:S06]  /*0b50*/  UISETP.GT.U32.AND UP0, UPT, UR16, 0x1, UPT ;  /* 0x000000011000788c */ /* 0x000fcc000bf04070 */
[----:B------:R-:W-:-:S13]  /*0b60*/  PLOP3.LUT P0, PT, PT, PT, UP0, 0x80, 0x0 ;  /* 0x000000000000781c */ /* 0x000fda0003f0f008 */
[----:B------:R-:W-:Y:S05]  /*0b70*/  @P0 EXIT ;  /* 0x000000000000094d */ /* 0x000fea0003800000 */
[----:B------:R-:W-:Y:S01]  /*0b80*/  ULDC.64 UR4, c[0x0][0x650] ;  /* 0x0001940000047ab9 */ /* 0x000fe20000000a00 */
[----:B------:R-:W-:Y:S01]  /*0b90*/  UMOV UR41, 0xffffffff ;  /* 0xffffffff00297882 */ /* 0x000fe20000000000 */
[----:B------:R-:W-:Y:S01]  /*0ba0*/  ISETP.GE.U32.AND P0, PT, R7, UR4, PT ;  /* 0x0000000407007c0c */ /* 0x000fe2000bf06070 */
[----:B------:R-:W-:Y:S01]  /*0bb0*/  UMOV UR42, 0xffffffff ;  /* 0xffffffff002a7882 */ /* 0x000fe20000000000 */
[----:B------:R-:W-:Y:S01]  /*0bc0*/  UMOV UR43, 0xffffffff ;  /* 0xffffffff002b7882 */ /* 0x000fe20000000000 */
[----:B------:R-:W-:Y:S02]  /*0bd0*/  PRMT R0, RZ, 0x7610, R0 ;  /* 0x00007610ff007816 */ /* 0x000fe40000000000 */
[----:B------:R-:W-:-:S13]  /*0be0*/  ISETP.GE.U32.AND.EX P0, PT, R6, UR5, PT, P0 ;  /* 0x0000000506007c0c */ /* 0x000fda000bf06100 */
[----:B------:R-:W-:Y:S05]  /*0bf0*/  @P0 BRA `(.L_x_9) ;  /* 0x0000000400480947 */ /* 0x000fea0003800000 */
[----:B------:R-:W-:Y:S01]  /*0c00*/  ULDC.64 UR16, c[0x0][0x628] ;  /* 0x00018a0000107ab9 */ /* 0x000fe20000000a00 */
[C---:B------:R-:W-:Y:S01]  /*0c10*/  R2UR UR19, R7.reuse ;  /* 0x00000000071372ca */ /* 0x040fe200000e0000 */
[----:B------:R-:W-:Y:S01]  /*0c20*/  ULDC UR18, c[0x0][0x630] ;  /* 0x00018c0000127ab9 */ /* 0x000fe20000000800 */
[----:B------:R-:W-:Y:S02]  /*0c30*/  ISETP.NE.U32.AND P0, PT, RZ, UR16, PT ;  /* 0x00000010ff007c0c */ /* 0x000fe4000bf05070 */
[----:B------:R-:W-:Y:S02]  /*0c40*/  R2UR UR4, R7 ;  /* 0x00000000070472ca */ /* 0x000fe400000e0000 */
[----:B------:R-:W-:Y:S02]  /*0c50*/  ISETP.NE.AND.EX P0, PT, RZ, UR17, PT, P0 ;  /* 0x00000011ff007c0c */ /* 0x000fe4000bf05300 */
[----:B------:R-:W-:-:S11]  /*0c60*/  R2UR UR5, R6 ;  /* 0x00000000060572ca */ /* 0x000fd600000e0000 */
[----:B------:R-:W-:Y:S05]  /*0c70*/  @!P0 BRA `(.L_x_10) ;  /* 0x0000000000308947 */ /* 0x000fea0003800000 */
[----:B------:R-:W-:Y:S01]  /*0c80*/  R2UR UR4, R7 ;  /* 0x00000000070472ca */ /* 0x000fe200000e0000 */
[----:B------:R-:W-:Y:S01]  /*0c90*/  ULDC UR9, c[0x0][0x634] ;  /* 0x00018d0000097ab9 */ /* 0x000fe20000000800 */
[----:B------:R-:W-:-:S11]  /*0ca0*/  R2UR UR13, R6 ;  /* 0x00000000060d72ca */ /* 0x000fd600000e0000 */
[----:B------:R-:W-:-:S04]  /*0cb0*/  UIADD3 UR9, UP0, UR4, UR9, URZ ;  /* 0x0000000904097290 */ /* 0x000fc8000ff1e03f */
[----:B------:R-:W-:-:S04]  /*0cc0*/  UIADD3.X UR13, URZ, UR13, URZ, UP0, !UPT ;  /* 0x0000000d3f0d7290 */ /* 0x000fc800087fe43f */
[----:B------:R-:W-:-:S04]  /*0cd0*/  UIMAD.WIDE.U32 UR4, UR13, UR16, URZ ;  /* 0x000000100d0472a5 */ /* 0x000fc8000f8e003f */
[----:B------:R-:W-:Y:S02]  /*0ce0*/  UIMAD.WIDE.U32 UR6, UP0, UR9, UR17, UR4 ;  /* 0x00000011090672a5 */ /* 0x000fe4000f800004 */
[----:B------:R-:W-:Y:S02]  /*0cf0*/  UIMAD.WIDE.U32 UR4, UR9, UR16, URZ ;  /* 0x00000010090472a5 */ /* 0x000fe4000f8e003f */
[----:B------:R-:W-:Y:S02]  /*0d00*/  UIADD3.X UR15, URZ, URZ, URZ, UP0, !UPT ;  /* 0x0000003f3f0f7290 */ /* 0x000fe400087fe43f */
[----:B------:R-:W-:Y:S01]  /*0d10*/  UIADD3 URZ, UP0, UR5, UR6, URZ ;  /* 0x00000006053f7290 */ /* 0x000fe2000ff1e03f */
[----:B------:R-:W-:-:S03]  /*0d20*/  UMOV UR14, UR7 ;  /* 0x00000007000e7c82 */ /* 0x000fc60008000000 */
[----:B------:R-:W-:-:S12]  /*0d30*/  UIMAD.WIDE.U32.X UR4, UR13, UR17, UR14, UP0 ;  /* 0x000000110d0472a5 */ /* 0x000fd800080e040e */
.L_x_10:
[----:B------:R-:W-:Y:S01]  /*0d40*/  USHF.R.U64 UR43, UR4, UR18, UR5 ;  /* 0x00000012042b7299 */ /* 0x000fe20008001205 */
[----:B------:R-:W-:Y:S01]  /*0d50*/  R2UR UR7, R6 ;  /* 0x00000000060772ca */ /* 0x000fe200000e0000 */
[----:B------:R-:W-:Y:S02]  /*0d60*/  USHF.R.U32.HI UR4, URZ, UR18, UR5 ;  /* 0x000000123f047299 */ /* 0x000fe40008011605 */
[----:B------:R-:W-:Y:S01]  /*0d70*/  UIADD3 UR5, UP0, URZ, -UR43, URZ ;  /* 0x8000002b3f057290 */ /* 0x000fe2000ff1e03f */
[----:B------:R-:W-:Y:S01]  /*0d80*/  ULDC.64 UR14, c[0x0][0x620] ;  /* 0x00018800000e7ab9 */ /* 0x000fe20000000a00 */
[----:B------:R-:W-:Y:S02]  /*0d90*/  UMOV UR6, UR19 ;  /* 0x0000001300067c82 */ /* 0x000fe40008000000 */
[----:B------:R-:W-:Y:S01]  /*0da0*/  UIADD3.X UR4, URZ, ~UR4, URZ, UP0, !UPT ;  /* 0x800000043f047290 */ /* 0x000fe200087fe43f */
[----:B------:R-:W-:Y:S01]  /*0db0*/  ULDC UR9, c[0x0][0x618] ;  /* 0x0001860000097ab9 */ /* 0x000fe20000000800 */
[----:B------:R-:W-:-:S02]  /*0dc0*/  UIMAD UR12, UR11, UR12, UR10 ;  /* 0x0000000c0b0c72a4 */ /* 0x000fc4000f8e020a */
[----:B------:R-:W-:Y:S02]  /*0dd0*/  UIMAD UR4, UR4, UR14, URZ ;  /* 0x0000000e040472a4 */ /* 0x000fe4000f8e023f */
[----:B------:R-:W-:Y:S02]  /*0de0*/  UIMAD.WIDE.U32 UR6, UR5, UR14, UR6 ;  /* 0x0000000e050672a5 */ /* 0x000fe4000f8e0006 */
[----:B------:R-:W-:Y:S01]  /*0df0*/  UIMAD UR4, UR5, UR15, UR4 ;  /* 0x0000000f050472a4 */ /* 0x000fe2000f8e0204 */
[----:B------:R-:W-:Y:S01]  /*0e00*/  ULDC UR10, c[0x0][0x608] ;  /* 0x00018200000a7ab9 */ /* 0x000fe20000000800 */
[----:B------:R-:W-:Y:S02]  /*0e10*/  ULDC UR18, c[0x0][0x658] ;  /* 0x0001960000127ab9 */ /* 0x000fe40000000800 */
[----:B------:R-:W-:Y:S01]  /*0e20*/  UIADD3 UR7, UR7, UR4, URZ ;  /* 0x0000000407077290 */ /* 0x000fe2000fffe03f */
[----:B------:R-:W-:Y:S02]  /*0e30*/  UMOV UR11, 0xffffffff ;  /* 0xffffffff000b7882 */ /* 0x000fe40000000000 */
[----:B------:R-:W-:Y:S01]  /*0e40*/  ULDC.64 UR4, c[0x0][0x640] ;  /* 0x0001900000047ab9 */ /* 0x000fe20000000a00 */
[----:B------:R-:W-:Y:S01]  /*0e50*/  USHF.R.U64 UR16, UR6, UR9, UR7 ;  /* 0x0000000906107299 */ /* 0x000fe20008001207 */
[----:B------:R-:W-:Y:S01]  /*0e60*/  ISETP.NE.U32.AND P0, PT, RZ, UR4, PT ;  /* 0x00000004ff007c0c */ /* 0x000fe2000bf05070 */
[----:B------:R-:W-:-:S02]  /*0e70*/  USHF.R.U32.HI UR7, URZ, UR9, UR7 ;  /* 0x000000093f077299 */ /* 0x000fc40008011607 */
[----:B------:R-:W-:Y:S01]  /*0e80*/  USHF.L.U32 UR6, UR11, UR18, URZ ;  /* 0x000000120b067299 */ /* 0x000fe2000800063f */
[----:B------:R-:W-:Y:S01]  /*0e90*/  ISETP.NE.AND.EX P0, PT, RZ, UR5, PT, P0 ;  /* 0x00000005ff007c0c */ /* 0x000fe2000bf05300 */
[----:B------:R-:W-:Y:S02]  /*0ea0*/  USHF.R.U64 UR22, UR16, UR10, UR7 ;  /* 0x0000000a10167299 */ /* 0x000fe40008001207 */
[----:B------:R-:W-:Y:S02]  /*0eb0*/  USHF.R.U32.HI UR7, URZ, UR10, UR7 ;  /* 0x0000000a3f077299 */ /* 0x000fe40008011607 */
[----:B------:R-:W-:Y:S02]  /*0ec0*/  UISETP.NE.AND UP1, UPT, UR46, URZ, UPT ;  /* 0x0000003f2e00728c */ /* 0x000fe4000bf25270 */
[----:B------:R-:W-:Y:S01]  /*0ed0*/  USHF.R.U64 UR23, UR22, UR18, UR7 ;  /* 0x0000001216177299 */ /* 0x000fe20008001207 */
[----:B------:R-:W-:Y:S01]  /*0ee0*/  ULDC UR17, c[0x0][0x600] ;  /* 0x0001800000117ab9 */ /* 0x000fe20000000800 */
[----:B------:R-:W-:-:S02]  /*0ef0*/  ULOP3.LUT UR13, URZ, UR6, URZ, 0x33, !UPT ;  /* 0x000000063f0d7292 */ /* 0x000fc4000f8e333f */
[----:B------:R-:W-:Y:S02]  /*0f00*/  UIADD3 UR15, UR17, -0x1, URZ ;  /* 0xffffffff110f7890 */ /* 0x000fe4000fffe03f */
[----:B------:R-:W-:Y:S02]  /*0f10*/  USEL UR12, UR8, UR12, !UP1 ;  /* 0x0000000c080c7287 */ /* 0x000fe4000c800000 */
[----:B------:R-:W-:Y:S01]  /*0f20*/  USHF.R.U32.HI UR7, URZ, UR18, UR7 ;  /* 0x000000123f077299 */ /* 0x000fe20008011607 */
[----:B------:R-:W-:Y:S01]  /*0f30*/  ULDC UR19, c[0x0][0x648] ;  /* 0x0001920000137ab9 */ /* 0x000fe20000000800 */
[----:B------:R-:W-:Y:S01]  /*0f40*/  ULDC UR20, c[0x0][0x638] ;  /* 0x00018e0000147ab9 */ /* 0x000fe20000000800 */
[----:B------:R-:W-:Y:S01]  /*0f50*/  UMOV UR21, 0x1 ;  /* 0x0000000100157882 */ /* 0x000fe20000000000 */
[----:B------:R-:W-:Y:S01]  /*0f60*/  UMOV UR6, UR23 ;  /* 0x0000001700067c82 */ /* 0x000fe20008000000 */
[----:B------:R-:W-:Y:S07]  /*0f70*/  @!P0 BRA `(.L_x_11) ;  /* 0x0000000000308947 */ /* 0x000fee0003800000 */
[----:B------:R-:W-:Y:S02]  /*0f80*/  ULDC UR10, c[0x0][0x64c] ;  /* 0x00019300000a7ab9 */ /* 0x000fe40000000800 */
        /* <DEDUP_REMOVED lines=8> */
[----:B------:R-:W-:-:S07]  /*1010*/  UIMAD.WIDE.U32.X UR4, UR14, UR5, UR10, UP0 ;  /* 0x000000050e0472a5 */ /* 0x000fce00080e040a */
[----:B------:R-:W-:Y:S01]  /*1020*/  UMOV UR6, UR4 ;  /* 0x0000000400067c82 */ /* 0x000fe20008000000 */
[----:B------:R-:W-:-:S05]  /*1030*/  UMOV UR7, UR5 ;  /* 0x0000000500077c82 */ /* 0x000fca0008000000 */
.L_x_11:
[----:B------:R-:W-:Y:S01]  /*1040*/  USHF.R.U64 UR5, UR6, UR19, UR7 ;  /* 0x0000001306057299 */ /* 0x000fe20008001207 */
[----:B------:R-:W-:Y:S01]  /*1050*/  IMAD.MOV.U32 R0, RZ, RZ, 0x1 ;  /* 0x00000001ff007424 */ /* 0x000fe200078e00ff */
[----:B------:R-:W-:Y:S02]  /*1060*/  USHF.L.U32 UR4, UR21, UR18, URZ ;  /* 0x0000001215047299 */ /* 0x000fe4000800063f */
[----:B------:R-:W-:Y:S02]  /*1070*/  ULOP3.LUT UR13, UR22, UR13, URZ, 0xc0, !UPT ;  /* 0x0000000d160d7292 */ /* 0x000fe4000f8ec03f */
[----:B------:R-:W-:Y:S02]  /*1080*/  UIADD3 UR6, -UR5, URZ, URZ ;  /* 0x0000003f05067290 */ /* 0x000fe4000fffe13f */
[----:B------:R-:W-:Y:S02]  /*1090*/  UIMAD UR13, UR4, UR5, UR13 ;  /* 0x00000005040d72a4 */ /* 0x000fe4000f8e020d */
[----:B------:R-:W-:-:S02]  /*10a0*/  ULOP3.LUT UR15, UR16, UR15, URZ, 0xc0, !UPT ;  /* 0x0000000f100f7292 */ /* 0x000fc4000f8ec03f */
[----:B------:R-:W-:Y:S01]  /*10b0*/  UIMAD UR4, UR6, UR20, UR23 ;  /* 0x00000014060472a4 */ /* 0x000fe2000f8e0217 */
[----:B------:R-:W-:Y:S01]  /*10c0*/  ULDC UR5, c[0x0][0x610] ;  /* 0x0001840000057ab9 */ /* 0x000fe20000000800 */
[----:B------:R-:W-:Y:S02]  /*10d0*/  UISETP.NE.AND UP0, UPT, UR46, URZ, UPT ;  /* 0x0000003f2e00728c */ /* 0x000fe4000bf05270 */
[----:B------:R-:W-:Y:S02]  /*10e0*/  UIMAD UR12, UR13, UR5, UR12 ;  /* 0x000000050d0c72a4 */ /* 0x000fe4000f8e020c */
[----:B------:R-:W-:-:S04]  /*10f0*/  UIMAD UR4, UR4, UR17, UR15 ;  /* 0x00000011040472a4 */ /* 0x000fc8000f8e020f */
[----:B------:R-:W-:Y:S02]  /*1100*/  USEL UR42, UR4, UR12, !UP0 ;  /* 0x0000000c042a7287 */ /* 0x000fe4000c000000 */
[----:B------:R-:W-:-:S12]  /*1110*/  USEL UR41, UR12, UR4, !UP0 ;  /* 0x000000040c297287 */ /* 0x000fd8000c000000 */
.L_x_9:
[----:B------:R-:W-:-:S08]  /*1120*/  NOP ;  /* 0x0000000000007918 */ /* 0x000fd00000000000 */
[----:B------:R-:W1:Y:S02]  /*1130*/  USETMAXREG.TRY_ALLOC.CTAPOOL UP0, 0xf0 ;  /* 0x000000f0000079c8 */ /* 0x000e640008000600 */
[----:B-1----:R-:W-:-:S13]  /*1140*/  PLOP3.LUT P0, PT, PT, PT, UP0, 0x80, 0x0 ;  /* 0x000000000000781c */ /* 0x002fda0003f0f008 */
[----:B------:R-:W-:Y:S05]  /*1150*/  @!P0 BRA `(.L_x_9) ;  /* 0xfffffffc00f08947 */ /* 0x000fea000383ffff */
[----:B------:R-:W-:Y:S01]  /*1160*/  ULDC.64 UR4, c[0x0][0x598] ;  /* 0x0001660000047ab9 */ /* 0x000fe20000000a00 */
[----:B------:R-:W-:Y:S01]  /*1170*/  ULDC.64 UR36, c[0x0][0x208] ;  /* 0x0000820000247ab9 */ /* 0x000fe20000000a00 */
[----:B------:R-:W-:-:S04]  /*1180*/  ISETP.NE.U32.AND P0, PT, RZ, UR4, PT ;  /* 0x00000004ff007c0c */ /* 0x000fc8000bf05070 */
[----:B------:R-:W-:-:S13]  /*1190*/  ISETP.NE.AND.EX P0, PT, RZ, UR5, PT, P0 ;  /* 0x00000005ff007c0c */ /* 0x000fda000bf05300 */
[----:B------:R-:W-:Y:S05]  /*11a0*/  @!P0 BRA `(.L_x_12) ;  /* 0x00000000001c8947 */ /* 0x000fea0003800000 */
[----:B------:R-:W1:Y:S02]  /*11b0*/  LDC.64 R2, c[0x0][0x598] ;  /* 0x00016600ff027b82 */ /* 0x000e640000000a00 */
[----:B-1----:R-:W2:Y:S02]  /*11c0*/  LDG.E.64 R2, desc[UR36][R2.64] ;  /* 0x0000002402027981 */ /* 0x002ea4000c1e1b00 */
[----:B--2---:R-:W-:-:S04]  /*11d0*/  ISETP.NE.U32.AND P0, PT, R2, RZ, PT ;  /* 0x000000ff0200720c */ /* 0x004fc80003f05070 */
[----:B------:R-:W-:-:S13]  /*11e0*/  ISETP.NE.AND.EX P0, PT, R3, RZ, PT, P0 ;  /* 0x000000ff0300720c */ /* 0x000fda0003f05300 */
[----:B------:R-:W-:Y:S05]  /*11f0*/  @!P0 BRA `(.L_x_12) ;  /* 0x0000000000088947 */ /* 0x000fea0003800000 */
[----:B------:R1:W5:Y:S01]  /*1200*/  LD.E R2, desc[UR36][R2.64] ;  /* 0x0000002402027980 */ /* 0x000362000c101900 */
[----:B------:R-:W-:Y:S05]  /*1210*/  BRA `(.L_x_13) ;  /* 0x0000000000247947 */ /* 0x000fea0003800000 */
.L_x_12:
[----:B------:R-:W-:Y:S02]  /*1220*/  ULDC.64 UR4, c[0x0][0x588] ;  /* 0x0001620000047ab9 */ /* 0x000fe40000000a00 */
[----:B------:R-:W-:-:S04]  /*1230*/  ISETP.NE.U32.AND P0, PT, RZ, UR4, PT ;  /* 0x00000004ff007c0c */ /* 0x000fc8000bf05070 */
[----:B------:R-:W-:-:S13]  /*1240*/  ISETP.NE.AND.EX P0, PT, RZ, UR5, PT, P0 ;  /* 0x00000005ff007c0c */ /* 0x000fda000bf05300 */
[----:B------:R-:W-:Y:S05]  /*1250*/  @!P0 BRA `(.L_x_14) ;  /* 0x00000000000c8947 */ /* 0x000fea0003800000 */
[----:B------:R-:W1:Y:S02]  /*1260*/  LDC.64 R2, c[0x0][0x588] ;  /* 0x00016200ff027b82 */ /* 0x000e640000000a00 */
[----:B-1----:R2:W5:Y:S01]  /*1270*/  LDG.E R2, desc[UR36][R2.64] ;  /* 0x0000002402027981 */ /* 0x002562000c1e1900 */
[----:B------:R-:W-:Y:S05]  /*1280*/  BRA `(.L_x_13) ;  /* 0x0000000000087947 */ /* 0x000fea0003800000 */
.L_x_14:
[----:B------:R-:W-:Y:S02]  /*1290*/  ULDC UR4, c[0x0][0x580] ;  /* 0x0001600000047ab9 */ /* 0x000fe40000000800 */
[----:B------:R-:W-:-:S07]  /*12a0*/  IMAD.U32 R2, RZ, RZ, UR4 ;  /* 0x00000004ff027e24 */ /* 0x000fce000f8e00ff */
.L_x_13:
[----:B------:R-:W-:Y:S02]  /*12b0*/  ULDC.64 UR4, c[0x0][0x5a0] ;  /* 0x0001680000047ab9 */ /* 0x000fe40000000a00 */
[----:B------:R-:W-:-:S04]  /*12c0*/  ISETP.NE.U32.AND P0, PT, RZ, UR4, PT ;  /* 0x00000004ff007c0c */ /* 0x000fc8000bf05070 */
[----:B------:R-:W-:-:S13]  /*12d0*/  ISETP.NE.AND.EX P0, PT, RZ, UR5, PT, P0 ;  /* 0x00000005ff007c0c */ /* 0x000fda000bf05300 */
[----:B------:R-:W-:Y:S05]  /*12e0*/  @!P0 BRA `(.L_x_15) ;  /* 0x00000000001c8947 */ /* 0x000fea0003800000 */
[----:B------:R-:W3:Y:S02]  /*12f0*/  LDC.64 R4, c[0x0][0x5a0] ;  /* 0x00016800ff047b82 */ /* 0x000ee40000000a00 */
[----:B---3--:R-:W3:Y:S02]  /*1300*/  LDG.E.64 R4, desc[UR36][R4.64] ;  /* 0x0000002404047981 */ /* 0x008ee4000c1e1b00 */
[----:B---3--:R-:W-:-:S04]  /*1310*/  ISETP.NE.U32.AND P0, PT, R4, RZ, PT ;  /* 0x000000ff0400720c */ /* 0x008fc80003f05070 */
[----:B------:R-:W-:-:S13]  /*1320*/  ISETP.NE.AND.EX P0, PT, R5, RZ, PT, P0 ;  /* 0x000000ff0500720c */ /* 0x000fda0003f05300 */
[----:B------:R-:W-:Y:S05]  /*1330*/  @!P0 BRA `(.L_x_15) ;  /* 0x0000000000088947 */ /* 0x000fea0003800000 */
[----:B------:R3:W5:Y:S01]  /*1340*/  LD.E R16, desc[UR36][R4.64] ;  /* 0x0000002404107980 */ /* 0x000762000c101900 */
[----:B------:R-:W-:Y:S05]  /*1350*/  BRA `(.L_x_16) ;  /* 0x0000000000247947 */ /* 0x000fea0003800000 */
.L_x_15:
[----:B------:R-:W-:Y:S02]  /*1360*/  ULDC.64 UR4, c[0x0][0x590] ;  /* 0x0001640000047ab9 */ /* 0x000fe40000000a00 */
[----:B------:R-:W-:-:S04]  /*1370*/  ISETP.NE.U32.AND P0, PT, RZ, UR4, PT ;  /* 0x00000004ff007c0c */ /* 0x000fc8000bf05070 */
[----:B------:R-:W-:-:S13]  /*1380*/  ISETP.NE.AND.EX P0, PT, RZ, UR5, PT, P0 ;  /* 0x00000005ff007c0c */ /* 0x000fda000bf05300 */
[----:B------:R-:W-:Y:S05]  /*1390*/  @!P0 BRA `(.L_x_17) ;  /* 0x00000000000c8947 */ /* 0x000fea0003800000 */
[----:B------:R-:W3:Y:S02]  /*13a0*/  LDC.64 R4, c[0x0][0x590] ;  /* 0x00016400ff047b82 */ /* 0x000ee40000000a00 */
[----:B---3--:R4:W5:Y:S01]  /*13b0*/  LDG.E R16, desc[UR36][R4.64] ;  /* 0x0000002404107981 */ /* 0x008962000c1e1900 */
[----:B------:R-:W-:Y:S05]  /*13c0*/  BRA `(.L_x_16) ;  /* 0x0000000000087947 */ /* 0x000fea0003800000 */
.L_x_17:
[----:B------:R-:W-:Y:S02]  /*13d0*/  ULDC UR4, c[0x0][0x584] ;  /* 0x0001610000047ab9 */ /* 0x000fe40000000800 */
[----:B------:R-:W-:-:S07]  /*13e0*/  IMAD.U32 R16, RZ, RZ, UR4 ;  /* 0x00000004ff107e24 */ /* 0x000fce000f8e00ff */
.L_x_16:
[----:B------:R-:W-:-:S13]  /*13f0*/  LOP3.LUT P0, RZ, R0, 0xff, RZ, 0xc0, !PT ;  /* 0x000000ff00ff7812 */ /* 0x000fda000780c0ff */
[----:B------:R-:W-:Y:S05]  /*1400*/  @!P0 EXIT ;  /* 0x000000000000894d */ /* 0x000fea0003800000 */
[----:B------:R-:W-:Y:S01]  /*1410*/  ULDC UR4, c[0x0][0x28c] ;  /* 0x0000a30000047ab9 */ /* 0x000fe20000000800 */
[----:B------:R-:W-:Y:S01]  /*1420*/  UMOV UR38, URZ ;  /* 0x0000003f00267c82 */ /* 0x000fe20008000000 */
[----:B------:R-:W-:Y:S01]  /*1430*/  UIADD3 UR4, UR4, 0xf, URZ ;  /* 0x0000000f04047890 */ /* 0x000fe2000fffe03f */
[----:B------:R-:W-:-:S03]  /*1440*/  UMOV UR39, URZ ;  /* 0x0000003f00277c82 */ /* 0x000fc60008000000 */
[----:B------:R-:W-:-:S04]  /*1450*/  USHF.R.S32.HI UR5, URZ, 0x1f, UR4 ;  /* 0x0000001f3f057899 */ /* 0x000fc80008011404 */
[----:B------:R-:W-:-:S04]  /*1460*/  ULEA.HI UR5, UR5, UR4, URZ, 0x4 ;  /* 0x0000000405057291 */ /* 0x000fc8000f8f203f */
[----:B------:R-:W-:-:S12]  /*1470*/  USHF.R.S32.HI UR44, URZ, 0x4, UR5 ;  /* 0x000000043f2c7899 */ /* 0x000fd80008011405 */
.L_x_1053:
[----:B------:R-:W0:Y:S01]  /*1480*/  S2R R0, SR_TID.X ;  /* 0x0000000000007919 */ /* 0x000e220000002100 */
[----:B------:R-:W1:Y:S01]  /*1490*/  S2UR UR6, SR_CgaCtaId ;  /* 0x00000000000679c3 */ /* 0x000e620000008800 */
[----:B------:R-:W-:Y:S02]  /*14a0*/  UMOV UR45, 0x400 ;  /* 0x00000400002d7882 */ /* 0x000fe40000000000 */
[----:B-1----:R-:W-:Y:S01]  /*14b0*/  ULEA UR45, UR6, UR45, 0x18 ;  /* 0x0000002d062d7291 */ /* 0x002fe2000f8ec03f */
[----:B0-----:R-:W-:-:S04]  /*14c0*/  LOP3.LUT R0, R0, 0x80, RZ, 0xc0, !PT ;  /* 0x0000008000007812 */ /* 0x001fc800078ec0ff */
[----:B------:R-:W-:-:S06]  /*14d0*/  SHF.R.U32.HI R0, RZ, 0x7, R0 ;  /* 0x00000007ff007819 */ /* 0x000fcc0000011600 */
[----:B------:R-:W0:Y:S02]  /*14e0*/  SHFL.IDX PT, R0, R0, RZ, 0x1f ;  /* 0x00001fff00007589 */ /* 0x000e2400000e0000 */
[----:B0-----:R-:W-:-:S13]  /*14f0*/  R2UR UR4, R0 ;  /* 0x00000000000472ca */ /* 0x001fda00000e0000 */
[----:B------:R-:W-:-:S04]  /*1500*/  ULEA.HI UR5, UR4, UR4, URZ, 0x1 ;  /* 0x0000000404057291 */ /* 0x000fc8000f8f083f */
[----:B------:R-:W-:-:S04]  /*1510*/  ULOP3.LUT UR5, UR5, 0x1ffffe, URZ, 0xc0, !UPT ;  /* 0x001ffffe05057892 */ /* 0x000fc8000f8ec03f */
[----:B------:R-:W-:-:S03]  /*1520*/  UIADD3 UR5, UR4, -UR5, URZ ;  /* 0x8000000504057290 */ /* 0x000fc6000fffe03f */
[----:B------:R-:W-:Y:S01]  /*1530*/  ULDC UR4, c[0x0][0x28c] ;  /* 0x0000a30000047ab9 */ /* 0x000fe20000000800 */
[----:B------:R-:W-:Y:S01]  /*1540*/  ULEA UR5, UR5, UR45, 0xb ;  /* 0x0000002d05057291 */ /* 0x000fe2000f8e583f */
[----:B------:R-:W-:-:S03]  /*1550*/  ISETP.LT.AND P0, PT, RZ, UR4, PT ;  /* 0x00000004ff007c0c */ /* 0x000fc6000bf01270 */
[----:B------:R-:W-:-:S04]  /*1560*/  UIADD3 UR5, UR5, 0x180, URZ ;  /* 0x0000018005057890 */ /* 0x000fc8000fffe03f */
[----:B------:R-:W-:-:S04]  /*1570*/  USHF.R.U32.HI UR5, URZ, 0x4, UR5 ;  /* 0x000000043f057899 */ /* 0x000fc80008011605 */
[----:B------:R-:W-:Y:S02]  /*1580*/  ULOP3.LUT UR47, UR5, 0x3fff, URZ, 0xc0, !UPT ;  /* 0x00003fff052f7892 */ /* 0x000fe4000f8ec03f */
[----:B---3--:R-:W-:Y:S10]  /*1590*/  @P0 BRA `(.L_x_18) ;  /* 0x0000000000400947 */ /* 0x008ff40003800000 */
[----:B------:R-:W-:Y:S01]  /*15a0*/  MOV R0, 0x0 ;  /* 0x0000000000007802 */ /* 0x000fe20000000f00 */
[----:B------:R-:W-:Y:S01]  /*15b0*/  ULDC.64 UR4, c[0x4][0x68] ;  /* 0x01001a0000047ab9 */ /* 0x000fe20000000a00 */
[----:B------:R-:W-:Y:S01]  /*15c0*/  ULDC.64 UR6, c[0x4][0x8] ;  /* 0x0100020000067ab9 */ /* 0x000fe20000000a00 */
[----:B---34-:R-:W-:Y:S01]  /*15d0*/  IMAD.U32 R4, RZ, RZ, UR4 ;  /* 0x00000004ff047e24 */ /* 0x018fe2000f8e00ff */
[----:B------:R0:W1:Y:S01]  /*15e0*/  LDC.64 R14, c[0x4][R0] ;  /* 0x01000000000e7b82 */ /* 0x0000620000000a00 */
[----:B------:R-:W-:Y:S01]  /*15f0*/  IMAD.U32 R5, RZ, RZ, UR5 ;  /* 0x00000005ff057e24 */ /* 0x000fe2000f8e00ff */
[----:B------:R-:W-:Y:S01]  /*1600*/  ULDC.64 UR4, c[0x4][0x70] ;  /* 0x01001c0000047ab9 */ /* 0x000fe20000000a00 */
[----:B------:R-:W-:Y:S02]  /*1610*/  IMAD.U32 R10, RZ, RZ, UR6 ;  /* 0x00000006ff0a7e24 */ /* 0x000fe4000f8e00ff */
[----:B------:R-:W-:Y:S02]  /*1620*/  IMAD.U32 R6, RZ, RZ, UR4 ;  /* 0x00000004ff067e24 */ /* 0x000fe4000f8e00ff */
[----:B------:R-:W-:-:S02]  /*1630*/  IMAD.U32 R7, RZ, RZ, UR5 ;  /* 0x00000005ff077e24 */ /* 0x000fc4000f8e00ff */
[----:B------:R-:W-:Y:S02]  /*1640*/  IMAD.U32 R11, RZ, RZ, UR7 ;  /* 0x00000007ff0b7e24 */ /* 0x000fe4000f8e00ff */
[----:B------:R-:W-:Y:S02]  /*1650*/  IMAD.MOV.U32 R8, RZ, RZ, 0x1e1 ;  /* 0x000001e1ff087424 */ /* 0x000fe400078e00ff */
[----:B------:R-:W-:Y:S02]  /*1660*/  IMAD.MOV.U32 R12, RZ, RZ, 0x1 ;  /* 0x00000001ff0c7424 */ /* 0x000fe400078e00ff */
[----:B0-----:R-:W-:-:S07]  /*1670*/  IMAD.MOV.U32 R13, RZ, RZ, RZ ;  /* 0x000000ffff0d7224 */ /* 0x001fce00078e00ff */
[----:B------:R-:W-:-:S07]  /*1680*/  LEPC R20, `(.L_x_18) ;  /* 0x000000001014794e */ /* 0x000fce0000000000 */
[----:B-12--5:R-:W-:Y:S05]  /*1690*/  CALL.ABS.NOINC R14 ;  /* 0x000000000e007343 */ /* 0x026fea0003c00000 */
.L_x_18:
[----:B------:R-:W-:-:S06]  /*16a0*/  ULOP3.LUT UR4, UR40, 0x1, URZ, 0xfc, !UPT ;  /* 0x0000000128047892 */ /* 0x000fcc000f8efc3f */
[----:B------:R-:W-:-:S05]  /*16b0*/  IMAD.U32 R0, RZ, RZ, UR4 ;  /* 0x00000004ff007e24 */ /* 0x000fca000f8e00ff */
[----:B------:R-:W-:-:S13]  /*16c0*/  ISETP.NE.AND P0, PT, R0, 0x3, PT ;  /* 0x000000030000780c */ /* 0x000fda0003f05270 */
[----:B------:R-:W-:Y:S05]  /*16d0*/  @!P0 BRA `(.L_x_19) ;  /* 0x0000000000048947 */ /* 0x000fea0003800000 */
[----:B------:R-:W-:Y:S01]  /*16e0*/  BPT.TRAP 0x1 ;  /* 0x000000040000795c */ /* 0x000fe20000300000 */
.L_x_19:
[----:B--2---:R-:W-:Y:S02]  /*16f0*/  IMAD.U32 R3, RZ, RZ, UR39 ;  /* 0x00000027ff037e24 */ /* 0x004fe4000f8e00ff */
[----:B------:R-:W-:-:S03]  /*1700*/  IMAD.U32 R0, RZ, RZ, UR38 ;  /* 0x00000026ff007e24 */ /* 0x000fc6000f8e00ff */
[----:B------:R-:W-:Y:S02]  /*1710*/  LEA R3, R3, UR45, 0x3 ;  /* 0x0000002d03037c11 */ /* 0x000fe4000f8e18ff */
[----:B------:R-:W-:-:S04]  /*1720*/  SHF.L.U32 R0, R0, 0x1f, RZ ;  /* 0x0000001f00007819 */ /* 0x000fc800000006ff */
[----:B------:R0:W1:Y:S01]  /*1730*/  SYNCS.PHASECHK.TRANS64.TRYWAIT P1, [R3+URZ], R0 ;  /* 0x00000000030075a7 */ /* 0x000062000802017f */
[----:B------:R-:W-:Y:S05]  /*1740*/  @!P0 BRA `(.L_x_20) ;  /* 0x0000000000048947 */ /* 0x000fea0003800000 */
[----:B------:R-:W-:Y:S01]  /*1750*/  BPT.TRAP 0x1 ;  /* 0x000000040000795c */ /* 0x000fe20000300000 */
.L_x_20:
[----:B-1----:R-:W-:Y:S05]  /*1760*/  @P1 BRA `(.L_x_21) ;  /* 0x0000000000081947 */ /* 0x002fea0003800000 */
[----:B------:R-:W1:Y:S02]  /*1770*/  SYNCS.PHASECHK.TRANS64.TRYWAIT P1, [R3+URZ], R0 ;  /* 0x00000000030075a7 */ /* 0x000e64000802017f */
[----:B-1----:R-:W-:Y:S05]  /*1780*/  @!P1 BRA `(.L_x_22) ;  /* 0x0000028000989947 */ /* 0x002fea0003800000 */
.L_x_21:
[----:B------:R-:W-:-:S04]  /*1790*/  UISETP.LT.AND UP0, UPT, UR44, 0x1, UPT ;  /* 0x000000012c00788c */ /* 0x000fc8000bf01270 */
[----:B------:R-:W-:-:S06]  /*17a0*/  USEL UR4, UR44, 0x1, UP0 ;  /* 0x000000012c047887 */ /* 0x000fcc0008000000 */
[----:B------:R-:W-:Y:S01]  /*17b0*/  IMAD.U32 R6, RZ, RZ, UR4 ;  /* 0x00000004ff067e24 */ /* 0x000fe2000f8e00ff */
[----:B------:R-:W-:Y:S05]  /*17c0*/  WARPSYNC.ALL ;  /* 0x0000000000007948 */ /* 0x000fea0003800000 */
[----:B------:R-:W-:-:S04]  /*17d0*/  IADD3 R6, -R6, UR44, RZ ;  /* 0x0000002c06067c10 */ /* 0x000fc8000fffe1ff */
[----:B------:R-:W-:Y:S01]  /*17e0*/  ISETP.GE.AND P1, PT, R6, 0x1, PT ;  /* 0x000000010600780c */ /* 0x000fe20003f26270 */
[----:B------:R-:W-:Y:S01]  /*17f0*/  UIADD3 UR4, UR45, 0x24180, URZ ;  /* 0x000241802d047890 */ /* 0x000fe2000fffe03f */
[----:B------:R-:W-:Y:S01]  /*1800*/  WARPGROUP.ARRIVE ;  /* 0x00000000000079c5 */ /* 0x000fe20000000000 */
[----:B------:R-:W-:Y:S02]  /*1810*/  ULOP3.LUT UR8, UR47, 0x10000, URZ, 0xfc, !UPT ;  /* 0x000100002f087892 */ /* 0x000fe4000f8efc3f */
[----:B------:R-:W-:Y:S02]  /*1820*/  USHF.R.U32.HI UR4, URZ, 0x4, UR4 ;  /* 0x000000043f047899 */ /* 0x000fe40008011604 */
[----:B------:R-:W-:Y:S02]  /*1830*/  ULEA UR10, UR39, UR8, 0xa ;  /* 0x00000008270a7291 */ /* 0x000fe4000f8e503f */
[----:B------:R-:W-:Y:S01]  /*1840*/  ULOP3.LUT UR4, UR4, 0x3fff, URZ, 0xc0, !UPT ;  /* 0x00003fff04047892 */ /* 0x000fe2000f8ec03f */
[----:B------:R-:W-:Y:S01]  /*1850*/  UMOV UR5, 0xc0000010 ;  /* 0xc000001000057882 */ /* 0x000fe20000000000 */
[----:B------:R-:W-:-:S02]  /*1860*/  UMOV UR7, 0xc0000010 ;  /* 0xc000001000077882 */ /* 0x000fc40000000000 */
[----:B------:R-:W-:-:S03]  /*1870*/  ULOP3.LUT UR9, UR4, 0x10000, URZ, 0xfc, !UPT ;  /* 0x0001000004097892 */ /* 0x000fc6000f8efc3f */
[----:B------:R-:W-:Y:S01]  /*1880*/  UMOV UR4, UR10 ;  /* 0x0000000a00047c82 */ /* 0x000fe20008000000 */
[----:B------:R-:W-:-:S09]  /*1890*/  ULEA UR6, UR39, UR9, 0x9 ;  /* 0x0000000927067291 */ /* 0x000fd2000f8e483f */
[----:B------:R-:W-:Y:S01]  /*18a0*/  HGMMA.64x256x16.F32.BF16 R24, gdesc[UR4], RZ, !UPT, gsb0 ;  /* 0x03e00000041879f0 */ /* 0x000fe2000c0018ff */
[----:B------:R-:W-:Y:S01]  /*18b0*/  UIADD3 UR4, UR10, 0x100, URZ ;  /* 0x000001000a047890 */ /* 0x000fe2000fffe03f */
[----:B------:R-:W-:Y:S01]  /*18c0*/  UMOV UR5, 0xc0000010 ;  /* 0xc000001000057882 */ /* 0x000fe20000000000 */
[----:B------:R-:W-:Y:S02]  /*18d0*/  WARPGROUP.DEPBAR.LE gsb0, 0x0 ;  /* 0x00008000000079c5 */ /* 0x000fe40000010000 */
[----:B------:R-:W-:Y:S04]  /*18e0*/  STL.64 [R1+0x400], R24 ;  /* 0x0004001801007387 */ /* 0x000fe80000100a00 */
        /* <DEDUP_REMOVED lines=62> */
[----:B------:R2:W-:Y:S02]  /*1cd0*/  STL.64 [R1+0x5f8], R150 ;  /* 0x0005f89601007387 */ /* 0x0005e40000100a00 */
[----:B--2---:R-:W-:-:S06]  /*1ce0*/  WARPGROUP.ARRIVE ;  /* 0x00000000000079c5 */ /* 0x004fcc0000000000 */
        /* <DEDUP_REMOVED lines=73> */
[----:B------:R-:W-:Y:S04]  /*2180*/  STL.64 [R1], R24 ;  /* 0x0000001801007387 */ /* 0x000fe80000100a00 */
        /* <DEDUP_REMOVED lines=64> */
[----:B------:R-:W-:Y:S03]  /*2590*/  HGMMA.64x256x16.F32.BF16 R24, gdesc[UR4], RZ, !UPT, gsb0 ;  /* 0x03e00000041879f0 */ /* 0x000fe6000c0018ff */
[----:B------:R-:W-:Y:S02]  /*25a0*/  WARPGROUP.DEPBAR.LE gsb0, 0x0 ;  /* 0x00008000000079c5 */ /* 0x000fe40000010000 */
[----:B------:R-:W-:Y:S05]  /*25b0*/  @!P1 BRA `(.L_x_23) ;  /* 0x0000002c00b49947 */ /* 0x000fea0003800000 */
[----:B------:R-:W-:Y:S01]  /*25c0*/  UIADD3 UR4, UR39, 0x1, URZ ;  /* 0x0000000127047890 */ /* 0x000fe2000fffe03f */
[----:B01----:R-:W-:Y:S02]  /*25d0*/  IMAD.MOV.U32 R3, RZ, RZ, R6 ;  /* 0x000000ffff037224 */ /* 0x003fe400078e0006 */
[----:B------:R-:W-:Y:S01]  /*25e0*/  IMAD.U32 R0, RZ, RZ, UR39 ;  /* 0x00000027ff007e24 */ /* 0x000fe2000f8e00ff */
[----:B------:R-:W-:-:S04]  /*25f0*/  UISETP.NE.AND UP0, UPT, UR4, 0x9, UPT ;  /* 0x000000090400788c */ /* 0x000fc8000bf05270 */
[----:B------:R-:W-:Y:S02]  /*2600*/  USEL UR5, URZ, 0x1, UP0 ;  /* 0x000000013f057887 */ /* 0x000fe40008000000 */
[----:B------:R-:W-:Y:S02]  /*2610*/  USEL UR10, UR4, URZ, UP0 ;  /* 0x0000003f040a7287 */ /* 0x000fe40008000000 */
[----:B------:R-:W-:-:S06]  /*2620*/  ULOP3.LUT UR5, UR38, UR5, URZ, 0x3c, !UPT ;  /* 0x0000000526057292 */ /* 0x000fcc000f8e3c3f */
[----:B---34-:R-:W-:-:S07]  /*2630*/  IMAD.U32 R4, RZ, RZ, UR5 ;  /* 0x00000005ff047e24 */ /* 0x018fce000f8e00ff */
.L_x_30:
[----:B------:R-:W-:Y:S05]  /*2640*/  @!P0 BRA `(.L_x_24) ;  /* 0x0000000000048947 */ /* 0x000fea0003800000 */
[----:B------:R-:W-:Y:S01]  /*2650*/  BPT.TRAP 0x1 ;  /* 0x000000040000795c */ /* 0x000fe20000300000 */
.L_x_24:
[----:B------:R-:W-:Y:S01]  /*2660*/  ULEA UR4, UR10, UR45, 0x3 ;  /* 0x0000002d0a047291 */ /* 0x000fe2000f8e183f */
[----:B------:R-:W-:-:S08]  /*2670*/  SHF.L.U32 R5, R4, 0x1f, RZ ;  /* 0x0000001f04057819 */ /* 0x000fd000000006ff */
[----:B------:R0:W1:Y:S01]  /*2680*/  SYNCS.PHASECHK.TRANS64.TRYWAIT P1, [UR4], R5 ;  /* 0x00000005ff0075a7 */ /* 0x0000620008020144 */
[----:B------:R-:W-:Y:S05]  /*2690*/  @!P0 BRA `(.L_x_25) ;  /* 0x0000000000048947 */ /* 0x000fea0003800000 */
[----:B------:R-:W-:Y:S01]  /*26a0*/  BPT.TRAP 0x1 ;  /* 0x000000040000795c */ /* 0x000fe20000300000 */
.L_x_25:
[----:B-1----:R-:W-:Y:S05]  /*26b0*/  @P1 BRA `(.L_x_26) ;  /* 0x0000000000081947 */ /* 0x002fea0003800000 */
[----:B------:R-:W1:Y:S02]  /*26c0*/  SYNCS.PHASECHK.TRANS64.TRYWAIT P1, [UR4], R5 ;  /* 0x00000005ff0075a7 */ /* 0x000e640008020144 */
[----:B-1----:R-:W-:Y:S05]  /*26d0*/  @!P1 BRA `(.L_x_27) ;  /* 0x0000027000d89947 */ /* 0x002fea0003800000 */
.L_x_26:
[----:B------:R-:W-:Y:S04]  /*26e0*/  STL [R1+0x6b8], R156 ;  /* 0x0006b89c01007387 */ /* 0x000fe80000100800 */
        /* <DEDUP_REMOVED lines=21> */
[----:B------:R2:W-:Y:S04]  /*2840*/  STL.64 [R1+0x608], R108 ;  /* 0x0006086c01007387 */ /* 0x0005e80000100a00 */
[----:B--2---:R-:W2:Y:S04]  /*2850*/  LDL.LU.64 R108, [R1] ;  /* 0x00000000016c7983 */ /* 0x004ea80000300a00 */
[----:B------:R-:W3:Y:S04]  /*2860*/  LDL.LU.64 R110, [R1+0x8] ;  /* 0x00000800016e7983 */ /* 0x000ee80000300a00 */
[----:B------:R-:W4:Y:S04]  /*2870*/  LDL.LU.64 R112, [R1+0x10] ;  /* 0x0000100001707983 */ /* 0x000f280000300a00 */
[----:B------:R-:W2:Y:S04]  /*2880*/  LDL.LU.64 R114, [R1+0x18] ;  /* 0x0000180001727983 */ /* 0x000ea80000300a00 */
        /* <DEDUP_REMOVED lines=18> */
[----:B--2---:R-:W-:Y:S04]  /*29b0*/  STL.64 [R1+0x8b8], R150 ;  /* 0x0008b89601007387 */ /* 0x004fe80000100a00 */
[----:B----4-:R-:W-:Y:S04]  /*29c0*/  STL.64 [R1+0x8b0], R148 ;  /* 0x0008b09401007387 */ /* 0x010fe80000100a00 */
[----:B---3--:R-:W-:Y:S04]  /*29d0*/  STL.64 [R1+0x8a8], R146 ;  /* 0x0008a89201007387 */ /* 0x008fe80000100a00 */
        /* <DEDUP_REMOVED lines=61> */
[----:B--2---:R-:W2:Y:S04]  /*2db0*/  LDL.LU.64 R24, [R1+0x200] ;  /* 0x0002000001187983 */ /* 0x004ea80000300a00 */
        /* <DEDUP_REMOVED lines=128> */
[----:B------:R-:W2:Y:S04]  /*35c0*/  LDL.LU.64 R26, [R1+0x408] ;  /* 0x00040800011a7983 */ /* 0x000ea80000300a00 */
        /* <DEDUP_REMOVED lines=61> */
[----:B------:R-:W2:Y:S01]  /*39a0*/  LDL.LU.64 R150, [R1+0x5f8] ;  /* 0x0005f80001967983 */ /* 0x000ea20000300a00 */
[----:B------:R-:W-:-:S02]  /*39b0*/  ULEA UR11, UR10, UR8, 0xa ;  /* 0x000000080a0b7291 */ /* 0x000fc4000f8e503f */
[----:B------:R-:W-:Y:S01]  /*39c0*/  ULEA UR6, UR10, UR9, 0x9 ;  /* 0x000000090a067291 */ /* 0x000fe2000f8e483f */
[----:B------:R-:W3:Y:S01]  /*39d0*/  LDL.LU.64 R152, [R1+0xb0] ;  /* 0x0000b00001987983 */ /* 0x000ee20000300a00 */
[----:B------:R-:W-:Y:S01]  /*39e0*/  UMOV UR5, 0xc0000010 ;  /* 0xc000001000057882 */ /* 0x000fe20000000000 */
[----:B------:R-:W-:Y:S02]  /*39f0*/  UMOV UR7, 0xc0000010 ;  /* 0xc000001000077882 */ /* 0x000fe40000000000 */
[----:B------:R-:W-:Y:S01]  /*3a00*/  UMOV UR4, UR11 ;  /* 0x0000000b00047c82 */ /* 0x000fe20008000000 */
[----:B------:R-:W3:Y:S04]  /*3a10*/  LDL.LU.64 R154, [R1+0xb8] ;  /* 0x0000b800019a7983 */ /* 0x000ee80000300a00 */
        /* <DEDUP_REMOVED lines=39> */
[----:B------:R-:W3:Y:S01]  /*3c90*/  LDL.LU.64 R234, [R1+0x1f8] ;  /* 0x0001f80001ea7983 */ /* 0x000ee20000300a00 */
[----:B--2---:R-:W-:-:S06]  /*3ca0*/  WARPGROUP.ARRIVE ;  /* 0x00000000000079c5 */ /* 0x004fcc0000000000 */
[----:B------:R-:W-:Y:S03]  /*3cb0*/  HGMMA.64x256x16.F32.BF16 R24, gdesc[UR4], R24, gsb0 ;  /* 0x03e00000041879f0 */ /* 0x000fe60008001818 */
        /* <DEDUP_REMOVED lines=129> */
[----:B------:R-:W-:Y:S01]  /*44d0*/  UIADD3 UR4, UR11, 0x100, URZ ;  /* 0x000001000b047890 */ /* 0x000fe2000fffe03f */
[----:B------:R-:W-:Y:S01]  /*44e0*/  UMOV UR5, 0xc0000010 ;  /* 0xc000001000057882 */ /* 0x000fe20000000000 */
[----:B--2---:R-:W-:-:S07]  /*44f0*/  WARPGROUP.ARRIVE ;  /* 0x00000000000079c5 */ /* 0x004fce0000000000 */
        /* <DEDUP_REMOVED lines=66> */
[----:B--2---:R-:W3:Y:S04]  /*4920*/  LDL.LU.64 R150, [R1+0x8b8] ;  /* 0x0008b80001967983 */ /* 0x004ee80000300a00 */
        /* <DEDUP_REMOVED lines=21> */
[----:B------:R-:W-:Y:S01]  /*4a80*/  UIADD3 UR4, UR11, 0x200, URZ ;  /* 0x000002000b047890 */ /* 0x000fe2000fffe03f */
[----:B------:R-:W-:-:S02]  /*4a90*/  UMOV UR5, 0xc0000010 ;  /* 0xc000001000057882 */ /* 0x000fc40000000000 */
        /* <DEDUP_REMOVED lines=42> */
[----:B---3--:R-:W-:-:S06]  /*4d40*/  WARPGROUP.ARRIVE ;  /* 0x00000000000079c5 */ /* 0x008fcc0000000000 */
[----:B------:R-:W-:Y:S03]  /*4d50*/  HGMMA.64x256x16.F32.BF16 R108, gdesc[UR4], R108, gsb0 ;  /* 0x03e00000046c79f0 */ /* 0x000fe6000800186c */
        /* <DEDUP_REMOVED lines=65> */
[----:B---3--:R4:W5:Y:S04]  /*5170*/  LDL.LU R156, [R1+0x6b8] ;  /* 0x0006b800019c7983 */ /* 0x0089680000300800 */
        /* <DEDUP_REMOVED lines=27> */
[----:B----4-:R-:W-:Y:S05]  /*5330*/  @!P0 BRA `(.L_x_28) ;  /* 0x0000000000048947 */ /* 0x010fea0003800000 */
[----:B------:R-:W-:Y:S01]  /*5340*/  BPT.TRAP 0x1 ;  /* 0x000000040000795c */ /* 0x000fe20000300000 */
.L_x_28:
[----:B------:R-:W-:Y:S01]  /*5350*/  ISETP.NE.AND P1, PT, R17, RZ, PT ;  /* 0x000000ff1100720c */ /* 0x000fe20003f25270 */
[----:B------:R-:W-:-:S12]  /*5360*/  UISETP.GT.U32.AND UP0, UPT, UR40, 0x1, UPT ;  /* 0x000000012800788c */ /* 0x000fd8000bf04070 */
[----:B01----:R-:W-:-:S05]  /*5370*/  @P1 LEA R5, R0, UR45, 0x3 ;  /* 0x0000002d00051c11 */ /* 0x003fca000f8e18ff */
[----:B------:R-:W-:-:S05]  /*5380*/  @P1 VIADD R5, R5, 0x48 ;  /* 0x0000004805051836 */ /* 0x000fca0000000000 */
[----:B-----5:R-:W-:-:S04]  /*5390*/  @P1 PRMT R5, R156, 0x654, R5 ;  /* 0x000006549c051816 */ /* 0x020fc80000000005 */
[----:B------:R0:W-:Y:S01]  /*53a0*/  @P1 SYNCS.ARRIVE.TRANS64.RED.A1T0 RZ, [R5+URZ], RZ ;  /* 0x000000ff05ff19a7 */ /* 0x0001e2000810043f */
[----:B------:R-:W-:-:S13]  /*53b0*/  PLOP3.LUT P1, PT, PT, PT, UP0, 0x80, 0x0 ;  /* 0x000000000000781c */ /* 0x000fda0003f2f008 */
[----:B0-----:R-:W-:Y:S05]  /*53c0*/  @P1 BRA `(.L_x_29) ;  /* 0x0000000000041947 */ /* 0x001fea0003800000 */
[----:B------:R-:W-:Y:S01]  /*53d0*/  BPT.TRAP 0x1 ;  /* 0x000000040000795c */ /* 0x000fe20000300000 */
.L_x_29:
[----:B------:R-:W-:Y:S01]  /*53e0*/  UIADD3 UR10, UR10, 0x1, URZ ;  /* 0x000000010a0a7890 */ /* 0x000fe2000fffe03f */
[C---:B------:R-:W-:Y:S01]  /*53f0*/  ISETP.GT.AND P2, PT, R3.reuse, 0x1, PT ;  /* 0x000000010300780c */ /* 0x040fe20003f44270 */
[----:B------:R-:W-:Y:S02]  /*5400*/  VIADD R0, R0, 0x1 ;  /* 0x0000000100007836 */ /* 0x000fe40000000000 */
[----:B------:R-:W-:Y:S01]  /*5410*/  UISETP.NE.AND UP0, UPT, UR10, 0x9, UPT ;  /* 0x000000090a00788c */ /* 0x000fe2000bf05270 */
[----:B------:R-:W-:Y:S02]  /*5420*/  VIADD R3, R3, 0xffffffff ;  /* 0xffffffff03037836 */ /* 0x000fe40000000000 */
[C---:B------:R-:W-:Y:S01]  /*5430*/  ISETP.NE.AND P1, PT, R0.reuse, 0x9, PT ;  /* 0x000000090000780c */ /* 0x040fe20003f25270 */
[----:B------:R-:W-:Y:S02]  /*5440*/  USEL UR4, URZ, 0x1, UP0 ;  /* 0x000000013f047887 */ /* 0x000fe40008000000 */
[----:B------:R-:W-:Y:S01]  /*5450*/  USEL UR10, UR10, URZ, UP0 ;  /* 0x0000003f0a0a7287 */ /* 0x000fe20008000000 */
[----:B------:R-:W-:-:S03]  /*5460*/  SEL R0, R0, RZ, P1 ;  /* 0x000000ff00007207 */ /* 0x000fc60000800000 */
[----:B------:R-:W-:Y:S01]  /*5470*/  LOP3.LUT R4, R4, UR4, RZ, 0x3c, !PT ;  /* 0x0000000404047c12 */ /* 0x000fe2000f8e3cff */
[----:B------:R-:W-:Y:S07]  /*5480*/  @P2 BRA `(.L_x_30) ;  /* 0xffffffd0006c2947 */ /* 0x000fee000383ffff */
.L_x_23:
[----:B01----:R-:W0:Y:S02]  /*5490*/  LDC R0, c[0x0][0x28c] ;  /* 0x0000a300ff007b82 */ /* 0x003e240000000800 */
[----:B0-----:R-:W-:-:S13]  /*54a0*/  ISETP.GE.AND P1, PT, R0, 0x1, PT ;  /* 0x000000010000780c */ /* 0x001fda0003f26270 */
[----:B------:R-:W-:Y:S05]  /*54b0*/  @!P1 BRA `(.L_x_31) ;  /* 0x00000000003c9947 */ /* 0x000fea0003800000 */
[----:B------:R-:W-:Y:S05]  /*54c0*/  @!P0 BRA `(.L_x_32) ;  /* 0x0000000000048947 */ /* 0x000fea0003800000 */
[----:B------:R-:W-:Y:S01]  /*54d0*/  BPT.TRAP 0x1 ;  /* 0x000000040000795c */ /* 0x000fe20000300000 */
.L_x_32:
[----:B------:R-:W-:Y:S01]  /*54e0*/  ISETP.NE.AND P0, PT, R17, RZ, PT ;  /* 0x000000ff1100720c */ /* 0x000fe20003f05270 */
[----:B------:R-:W-:-:S12]  /*54f0*/  UISETP.GT.U32.AND UP0, UPT, UR40, 0x1, UPT ;  /* 0x000000012800788c */ /* 0x000fd8000bf04070 */
[----:B------:R-:W-:-:S04]  /*5500*/  @P0 VIADD R6, R6, UR39 ;  /* 0x0000002706060c36 */ /* 0x000fc80008000000 */
[----:B---34-:R-:W-:-:S05]  /*5510*/  @P0 IMAD.WIDE.U32 R4, R6, 0x38e38e39, RZ ;  /* 0x38e38e3906040825 */ /* 0x018fca00078e00ff */
[----:B------:R-:W-:-:S05]  /*5520*/  @P0 SHF.R.U32.HI R0, RZ, 0x1, R5 ;  /* 0x00000001ff000819 */ /* 0x000fca0000011605 */
[----:B------:R-:W-:-:S05]  /*5530*/  @P0 IMAD R0, R0, -0x9, R6 ;  /* 0xfffffff700000824 */ /* 0x000fca00078e0206 */
[----:B------:R-:W-:-:S05]  /*5540*/  @P0 LEA R0, R0, UR45, 0x3 ;  /* 0x0000002d00000c11 */ /* 0x000fca000f8e18ff */
[----:B------:R-:W-:-:S05]  /*5550*/  @P0 VIADD R0, R0, 0x48 ;  /* 0x0000004800000836 */ /* 0x000fca0000000000 */
[----:B------:R-:W-:-:S04]  /*5560*/  @P0 PRMT R0, R156, 0x654, R0 ;  /* 0x000006549c000816 */ /* 0x000fc80000000000 */
[----:B------:R0:W-:Y:S01]  /*5570*/  @P0 SYNCS.ARRIVE.TRANS64.RED.A1T0 RZ, [R0+URZ], RZ ;  /* 0x000000ff00ff09a7 */ /* 0x0001e2000810043f */
[----:B------:R-:W-:-:S13]  /*5580*/  PLOP3.LUT P0, PT, PT, PT, UP0, 0x80, 0x0 ;  /* 0x000000000000781c */ /* 0x000fda0003f0f008 */
[----:B0-----:R-:W-:Y:S05]  /*5590*/  @P0 BRA `(.L_x_31) ;  /* 0x0000000000040947 */ /* 0x001fea0003800000 */
[----:B------:R-:W-:Y:S01]  /*55a0*/  BPT.TRAP 0x1 ;  /* 0x000000040000795c */ /* 0x000fe20000300000 */
.L_x_31:
[----:B------:R-:W0:Y:S01]  /*55b0*/  S2R R7, SR_TID.X ;  /* 0x0000000000077919 */ /* 0x000e220000002100 */
[----:B------:R-:W-:Y:S01]  /*55c0*/  IMAD.MOV.U32 R21, RZ, RZ, 0x6540 ;  /* 0x00006540ff157424 */ /* 0x000fe200078e00ff */
[----:B------:R-:W-:Y:S01]  /*55d0*/  ULDC UR12, c[0x0][0x288] ;  /* 0x0000a200000c7ab9 */ /* 0x000fe20000000800 */
[----:B------:R-:W-:Y:S02]  /*55e0*/  UIMAD.WIDE UR8, UR41, 0x200, URZ ;  /* 0x00000200290878a5 */ /* 0x000fe4000f8e023f */
[----:B------:R-:W-:Y:S01]  /*55f0*/  USHF.L.U32 UR41, UR41, 0x9, URZ ;  /* 0x0000000929297899 */ /* 0x000fe2000800063f */
[----:B------:R-:W-:Y:S01]  /*5600*/  ULDC UR7, c[0x0][0x284] ;  /* 0x0000a10000077ab9 */ /* 0x000fe20000000800 */
[----:B------:R-:W-:Y:S02]  /*5610*/  UIADD3 UR39, UR44, UR39, URZ ;  /* 0x000000272c277290 */ /* 0x000fe4000fffe03f */
[----:B------:R-:W-:Y:S02]  /*5620*/  USHF.R.S32.HI UR13, URZ, 0x1f, UR43 ;  /* 0x0000001f3f0d7899 */ /* 0x000fe4000801142b */
[----:B------:R-:W-:-:S02]  /*5630*/  UISETP.GT.U32.AND UP1, UPT, UR39, 0x8, UPT ;  /* 0x000000082700788c */ /* 0x000fc4000bf24070 */
[----:B------:R-:W-:Y:S01]  /*5640*/  UIMAD.WIDE.U32 UR4, UR39, 0x38e38e39, URZ ;  /* 0x38e38e39270478a5 */ /* 0x000fe2000f8e003f */
[----:B------:R-:W-:Y:S01]  /*5650*/  ULDC.64 UR10, c[0x0][0x5d0] ;  /* 0x00017400000a7ab9 */ /* 0x000fe20000000a00 */
[----:B------:R-:W-:Y:S02]  /*5660*/  UISETP.LT.U32.AND UP1, UPT, UR44, 0x9, UP1 ;  /* 0x000000092c00788c */ /* 0x000fe40008f21070 */
[----:B------:R-:W-:Y:S02]  /*5670*/  UISETP.GE.U32.AND UP2, UPT, UR44, 0x9, UPT ;  /* 0x000000092c00788c */ /* 0x000fe4000bf46070 */
[----:B------:R-:W-:Y:S02]  /*5680*/  UIMAD UR6, UR13, UR10, URZ ;  /* 0x0000000a0d0672a4 */ /* 0x000fe4000f8e023f */
[----:B------:R-:W-:Y:S02]  /*5690*/  USHF.R.U32.HI UR4, URZ, 0x1, UR5 ;  /* 0x000000013f047899 */ /* 0x000fe40008011605 */
[----:B------:R-:W-:-:S02]  /*56a0*/  USEL UR5, URZ, 0x1, !UP1 ;  /* 0x000000013f057887 */ /* 0x000fc4000c800000 */
[----:B------:R-:W-:Y:S02]  /*56b0*/  UIMAD UR6, UR43, UR11, UR6 ;  /* 0x0000000b2b0672a4 */ /* 0x000fe4000f8e0206 */
[----:B------:R-:W-:Y:S02]  /*56c0*/  ULOP3.LUT UR38, UR38, UR5, URZ, 0x3c, !UPT ;  /* 0x0000000526267292 */ /* 0x000fe4000f8e3c3f */
[----:B------:R-:W-:Y:S01]  /*56d0*/  UIMAD UR39, UR4, -0x9, UR39 ;  /* 0xfffffff7042778a4 */ /* 0x000fe2000f8e0227 */
[C---:B0-----:R-:W-:Y:S01]  /*56e0*/  IMAD.SHL.U32 R20, R7.reuse, 0x2, RZ ;  /* 0x0000000207147824 */ /* 0x041fe200078e00ff */
[----:B---34-:R-:W-:Y:S01]  /*56f0*/  SHF.R.U32.HI R4, RZ, 0x2, R7 ;  /* 0x00000002ff047819 */ /* 0x018fe20000011607 */
[----:B------:R-:W-:Y:S01]  /*5700*/  @UP2 ULOP3.LUT UR38, UR38, 0x1, UR4, 0x78, !UPT ;  /* 0x0000000126262892 */ /* 0x000fe2000f8e7804 */
[----:B------:R-:W-:Y:S02]  /*5710*/  LOP3.LUT R5, R7, 0x60, RZ, 0xc0, !PT ;  /* 0x0000006007057812 */ /* 0x000fe400078ec0ff */
[----:B------:R-:W-:-:S02]  /*5720*/  LOP3.LUT R20, R20, 0x6, RZ, 0xc0, !PT ;  /* 0x0000000614147812 */ /* 0x000fc400078ec0ff */
[----:B------:R-:W-:Y:S02]  /*5730*/  SHF.R.U32.HI R3, RZ, 0x7, R7 ;  /* 0x00000007ff037819 */ /* 0x000fe40000011607 */
[----:B------:R-:W-:Y:S01]  /*5740*/  PRMT R20, R20, R21, UR42 ;  /* 0x0000002a14147e16 */ /* 0x000fe20008000015 */
[----:B------:R-:W-:Y:S01]  /*5750*/  USHF.L.U32 UR42, UR42, 0x8, URZ ;  /* 0x000000082a2a7899 */ /* 0x000fe2000800063f */
[----:B------:R-:W-:Y:S02]  /*5760*/  LOP3.LUT R4, R4, 0x7, RZ, 0xc0, !PT ;  /* 0x0000000704047812 */ /* 0x000fe400078ec0ff */
[----:B------:R-:W-:Y:S01]  /*5770*/  SHF.R.U32.HI R5, RZ, 0x1, R5 ;  /* 0x00000001ff057819 */ /* 0x000fe20000011605 */
[----:B------:R-:W-:Y:S01]  /*5780*/  UISETP.GE.AND UP0, UPT, UR42, UR12, UPT ;  /* 0x0000000c2a00728c */ /* 0x000fe2000bf06270 */
[----:B------:R-:W-:Y:S02]  /*5790*/  LOP3.LUT R3, R3, 0x1, RZ, 0xc0, !PT ;  /* 0x0000000103037812 */ /* 0x000fe400078ec0ff */
[----:B------:R-:W-:Y:S01]  /*57a0*/  IADD3 R0, RZ, -R5, -R4 ;  /* 0x80000005ff007210 */ /* 0x000fe20007ffe804 */
[----:B------:R-:W-:Y:S01]  /*57b0*/  UISETP.GE.OR UP0, UPT, UR41, UR7, UP0 ;  /* 0x000000072900728c */ /* 0x000fe20008706670 */
[----:B------:R-:W-:Y:S01]  /*57c0*/  LOP3.LUT R6, R7, 0x3, RZ, 0xc0, !PT ;  /* 0x0000000307067812 */ /* 0x000fe200078ec0ff */
[C---:B------:R-:W-:Y:S01]  /*57d0*/  IMAD.SHL.U32 R163, R3.reuse, 0x40, RZ ;  /* 0x0000004003a37824 */ /* 0x040fe200078e00ff */
[----:B------:R-:W-:Y:S01]  /*57e0*/  SHF.R.S32.HI R21, RZ, 0x1f, R20 ;  /* 0x0000001fff157819 */ /* 0x000fe20000011414 */
[----:B------:R-:W-:-:S02]  /*57f0*/  IMAD R0, R3, -0x40, R0 ;  /* 0xffffffc003007824 */ /* 0x000fc400078e0200 */
[----:B------:R-:W-:Y:S01]  /*5800*/  PLOP3.LUT P0, PT, PT, PT, UP0, 0x80, 0x0 ;  /* 0x000000000000781c */ /* 0x000fe20003f0f008 */
[----:B------:R-:W-:Y:S01]  /*5810*/  IMAD.MOV.U32 R3, RZ, RZ, -0x2 ;  /* 0xfffffffeff037424 */ /* 0x000fe200078e00ff */
[----:B------:R-:W-:Y:S01]  /*5820*/  LOP3.LUT R163, R163, 0x40, R4, 0xe2, !PT ;  /* 0x00000040a3a37812 */ /* 0x000fe200078ee204 */
[----:B------:R-:W-:Y:S02]  /*5830*/  IMAD.U32 R4, RZ, RZ, UR10 ;  /* 0x0000000aff047e24 */ /* 0x000fe4000f8e00ff */
[----:B------:R-:W-:Y:S01]  /*5840*/  IMAD R6, R6, R3, UR12 ;  /* 0x0000000c06067e24 */ /* 0x000fe2000f8e0203 */
[----:B------:R-:W-:Y:S01]  /*5850*/  LOP3.LUT R163, R163, UR8, R5, 0xfe, !PT ;  /* 0x00000008a3a37c12 */ /* 0x000fe2000f8efe05 */
[----:B------:R-:W-:Y:S02]  /*5860*/  IMAD.U32 R3, RZ, RZ, UR7 ;  /* 0x00000007ff037e24 */ /* 0x000fe4000f8e00ff */
[----:B------:R-:W-:-:S03]  /*5870*/  IMAD.WIDE.U32 R4, R4, UR43, R20 ;  /* 0x0000002b04047c25 */ /* 0x000fc6000f8e0014 */
[----:B------:R-:W-:Y:S01]  /*5880*/  IADD3 R3, R3, -UR41, R0 ;  /* 0x8000002903037c10 */ /* 0x000fe2000fffe000 */
[----:B------:R-:W-:Y:S01]  /*5890*/  VIADD R5, R5, UR6 ;  /* 0x0000000605057c36 */ /* 0x000fe20008000000 */
[----:B------:R-:W-:Y:S01]  /*58a0*/  UMOV UR41, 0xffffffff ;  /* 0xffffffff00297882 */ /* 0x000fe20000000000 */
[----:B------:R-:W-:Y:S01]  /*58b0*/  VIADD R0, R6, -UR42 ;  /* 0x8000002a06007c36 */ /* 0x000fe20008000000 */
[----:B------:R-:W-:Y:S06]  /*58c0*/  @P0 BRA `(.L_x_33) ;  /* 0x0000021c00e80947 */ /* 0x000fec0003800000 */
[----:B-----5:R-:W-:Y:S01]  /*58d0*/  FSETP.NEU.AND P1, PT, R16, RZ, PT ;  /* 0x000000ff1000720b */ /* 0x020fe20003f2d000 */
[----:B------:R-:W-:Y:S01]  /*58e0*/  ULDC.64 UR6, c[0x0][0x5c8] ;  /* 0x0001720000067ab9 */ /* 0x000fe20000000a00 */
[----:B------:R-:W-:Y:S01]  /*58f0*/  ISETP.GT.AND P0, PT, R3, RZ, PT ;  /* 0x000000ff0300720c */ /* 0x000fe20003f04270 */
[----:B------:R-:W-:Y:S01]  /*5900*/  UIMAD UR4, UR9, UR6, URZ ;  /* 0x00000006090472a4 */ /* 0x000fe2000f8e023f */
[----:B------:R-:W-:Y:S01]  /*5910*/  IMAD.U32 R13, RZ, RZ, UR7 ;  /* 0x00000007ff0d7e24 */ /* 0x000fe2000f8e00ff */
[----:B------:R-:W-:Y:S01]  /*5920*/  BSSY B0, `(.L_x_33) ;  /* 0x00021f4000007945 */ /* 0x000fe20003800000 */
[----:B------:R-:W-:Y:S01]  /*5930*/  IMAD.WIDE.U32 R4, R163, UR6, R4 ;  /* 0x00000006a3047c25 */ /* 0x000fe2000f8e0004 */
[----:B------:R-:W-:-:S03]  /*5940*/  ISETP.GT.AND P2, PT, R0, RZ, P0 ;  /* 0x000000ff0000720c */ /* 0x000fc60000744270 */
[----:B------:R-:W-:-:S04]  /*5950*/  IMAD R13, R163, R13, UR4 ;  /* 0x00000004a30d7e24 */ /* 0x000fc8000f8e020d */
[----:B------:R-:W-:Y:S01]  /*5960*/  IMAD.IADD R13, R5, 0x1, R13 ;  /* 0x00000001050d7824 */ /* 0x000fe200078e020d */
[----:B------:R-:W-:Y:S06]  /*5970*/  @!P1 BRA `(.L_x_34) ;  /* 0x0000016c00c09947 */ /* 0x000fec0003800000 */
[----:B------:R-:W0:Y:S01]  /*5980*/  LDC.64 R152, c[0x0][0x5b8] ;  /* 0x00016e00ff987b82 */ /* 0x000e220000000a00 */
[----:B------:R-:W2:Y:S01]  /*5990*/  LDL.LU R12, [R1+0x400] ;  /* 0x00040000010c7983 */ /* 0x000ea20000300800 */
[----:B------:R-:W-:-:S06]  /*59a0*/  ULDC.64 UR4, c[0x0][0x5c0] ;  /* 0x0001700000047ab9 */ /* 0x000fcc0000000a00 */
[----:B------:R-:W1:Y:S08]  /*59b0*/  LDC.64 R18, c[0x0][0x5b0] ;  /* 0x00016c00ff127b82 */ /* 0x000e700000000a00 */
[----:B------:R-:W3:Y:S01]  /*59c0*/  LDC.64 R14, c[0x0][0x5a8] ;  /* 0x00016a00ff0e7b82 */ /* 0x000ee20000000a00 */
[C---:B0-----:R-:W-:Y:S02]  /*59d0*/  IMAD R162, R152.reuse, UR13, RZ ;  /* 0x0000000d98a27c24 */ /* 0x041fe4000f8e02ff */
[----:B------:R-:W-:-:S04]  /*59e0*/  IMAD.WIDE.U32 R166, R152, UR43, R20 ;  /* 0x0000002b98a67c25 */ /* 0x000fc8000f8e0014 */
[----:B------:R-:W-:Y:S02]  /*59f0*/  IMAD R162, R153, UR43, R162 ;  /* 0x0000002b99a27c24 */ /* 0x000fe4000f8e02a2 */
[----:B-1----:R-:W-:Y:S02]  /*5a00*/  IMAD R11, R18, UR9, RZ ;  /* 0x00000009120b7c24 */ /* 0x002fe4000f8e02ff */
[----:B------:R-:W-:Y:S02]  /*5a10*/  IMAD.IADD R23, R167, 0x1, R162 ;  /* 0x00000001a7177824 */ /* 0x000fe400078e02a2 */
[----:B------:R-:W-:Y:S02]  /*5a20*/  IMAD.MOV.U32 R22, RZ, RZ, R166 ;  /* 0x000000ffff167224 */ /* 0x000fe400078e00a6 */
[C---:B------:R-:W-:Y:S02]  /*5a30*/  IMAD R11, R163.reuse, R19, R11 ;  /* 0x00000013a30b7224 */ /* 0x040fe400078e020b */
[----:B------:R-:W-:-:S04]  /*5a40*/  IMAD.WIDE.U32 R6, R163, R18, R22 ;  /* 0x00000012a3067225 */ /* 0x000fc800078e0016 */
[----:B------:R-:W-:Y:S01]  /*5a50*/  IMAD.IADD R5, R7, 0x1, R11 ;  /* 0x0000000107057824 */ /* 0x000fe200078e020b */
[----:B---3--:R-:W-:-:S04]  /*5a60*/  LEA R8, P1, R6, R14, 0x1 ;  /* 0x0000000e06087211 */ /* 0x008fc800078208ff */
[----:B------:R-:W-:-:S05]  /*5a70*/  LEA.HI.X R9, R6, R15, R5, 0x1, P1 ;  /* 0x0000000f06097211 */ /* 0x000fca00008f0c05 */
[----:B------:R-:W3:Y:S01]  /*5a80*/  @P2 LDG.E.LTC128B.U16 R10, desc[UR36][R8.64] ;  /* 0x00000024080a2981 */ /* 0x000ee2000c1e1520 */
[----:B------:R-:W-:Y:S01]  /*5a90*/  BSSY B1, `(.L_x_35) ;  /* 0x0000011000017945 */ /* 0x000fe20003800000 */
[----:B---3--:R-:W-:-:S04]  /*5aa0*/  IMAD.U32 R5, R10, 0x10000, RZ ;  /* 0x000100000a057824 */ /* 0x008fc800078e00ff */
[----:B------:R-:W-:-:S04]  /*5ab0*/  FMUL R5, R5, R16 ;  /* 0x0000001005057220 */ /* 0x000fc80000400000 */
[----:B--2---:R-:W-:Y:S01]  /*5ac0*/  FFMA R5, R12, R2, R5 ;  /* 0x000000020c057223 */ /* 0x004fe20000000005 */
[----:B------:R-:W-:-:S04]  /*5ad0*/  LEA R12, P1, R4, UR4, 0x1 ;  /* 0x00000004040c7c11 */ /* 0x000fc8000f8208ff */
[----:B------:R-:W-:Y:S02]  /*5ae0*/  LEA.HI.X R13, R4, UR5, R13, 0x1, P1 ;  /* 0x00000005040d7c11 */ /* 0x000fe400088f0c0d */
[----:B------:R-:W-:-:S05]  /*5af0*/  F2FP.BF16.F32.PACK_AB R4, RZ, R5 ;  /* 0x00000005ff04723e */ /* 0x000fca00000010ff */
[----:B------:R0:W-:Y:S02]  /*5b00*/  @P2 STG.E.U16 desc[UR36][R12.64], R4 ;  /* 0x000000040c002986 */ /* 0x0001e4000c101524 */
[----:B0-----:R-:W-:-:S04]  /*5b10*/  IMAD.WIDE.U32 R4, R163, R18, R20 ;  /* 0x00000012a3047225 */ /* 0x001fc800078e0014 */
[----:B------:R-:W-:Y:S02]  /*5b20*/  IMAD.IADD R5, R11, 0x1, R5 ;  /* 0x000000010b057824 */ /* 0x000fe400078e0205 */
[----:B------:R-:W-:-:S04]  /*5b30*/  IMAD.WIDE.U32 R4, R152, UR43, R4 ;  /* 0x0000002b98047c25 */ /* 0x000fc8000f8e0004 */
[----:B------:R-:W-:Y:S01]  /*5b40*/  IMAD.IADD R5, R162, 0x1, R5 ;  /* 0x00000001a2057824 */ /* 0x000fe200078e0205 */
[----:B------:R-:W-:-:S04]  /*5b50*/  LEA R8, P1, R4, R14, 0x1 ;  /* 0x0000000e04087211 */ /* 0x000fc800078208ff */
[----:B------:R-:W-:Y:S02]  /*5b60*/  LEA.HI.X R9, R4, R15, R5, 0x1, P1 ;  /* 0x0000000f04097211 */ /* 0x000fe400008f0c05 */
[----:B------:R-:W-:-:S13]  /*5b70*/  ISETP.GT.AND P1, PT, R0, 0x1, P0 ;  /* 0x000000010000780c */ /* 0x000fda0000724270 */
[----:B------:R-:W-:Y:S05]  /*5b80*/  @!P1 BRA `(.L_x_36) ;  /* 0x0000000000049947 */ /* 0x000fea0003800000 */
[----:B------:R0:W5:Y:S02]  /*5b90*/  LDG.E.LTC128B.U16 R10, desc[UR36][R8.64+0x2] ;  /* 0x00000224080a7981 */ /* 0x000164000c1e1520 */
.L_x_36:
[----:B------:R-:W-:Y:S05]  /*5ba0*/  BSYNC B1 ;  /* 0x0000000000017941 */ /* 0x000fea0003800000 */
.L_x_35:
[----:B------:R-:W2:Y:S01]  /*5bb0*/  LDL.LU R5, [R1+0x404] ;  /* 0x0004040001057983 */ /* 0x000ea20000300800 */
[----:B-----5:R-:W-:Y:S01]  /*5bc0*/  IMAD.U32 R4, R10, 0x10000, RZ ;  /* 0x000100000a047824 */ /* 0x020fe200078e00ff */
[C---:B------:R-:W-:Y:S01]  /*5bd0*/  SHF.L.U64.HI R169, R18.reuse, 0x3, R19 ;  /* 0x0000000312a97819 */ /* 0x040fe20000010213 */
[----:B------:R-:W-:Y:S01]  /*5be0*/  IMAD.SHL.U32 R168, R18, 0x8, RZ ;  /* 0x0000000812a87824 */ /* 0x000fe200078e00ff */
[----:B------:R-:W3:Y:S01]  /*5bf0*/  LDL.LU R153, [R1+0x408] ;  /* 0x0004080001997983 */ /* 0x000ee20000300800 */
[----:B------:R-:W-:-:S04]  /*5c00*/  FMUL R4, R4, R16 ;  /* 0x0000001004047220 */ /* 0x000fc80000400000 */
[----:B--2---:R-:W-:Y:S01]  /*5c10*/  FFMA R4, R5, R2, R4 ;  /* 0x0000000205047223 */ /* 0x004fe20000000004 */
[----:B------:R-:W-:-:S04]  /*5c20*/  @P1 IMAD.MOV.U32 R5, RZ, RZ, R13 ;  /* 0x000000ffff051224 */ /* 0x000fc800078e000d */
[----:B------:R-:W-:-:S04]  /*5c30*/  F2FP.BF16.F32.PACK_AB R4, RZ, R4 ;  /* 0x00000004ff04723e */ /* 0x000fc800000010ff */
[----:B------:R-:W-:Y:S01]  /*5c40*/  PRMT R6, R4, 0x7610, R6 ;  /* 0x0000761004067816 */ /* 0x000fe20000000006 */
[----:B------:R-:W-:-:S05]  /*5c50*/  @P1 IMAD.MOV.U32 R4, RZ, RZ, R12 ;  /* 0x000000ffff041224 */ /* 0x000fca00078e000c */
[----:B------:R1:W-:Y:S01]  /*5c60*/  @P1 STG.E.U16 desc[UR36][R4.64+0x2], R6 ;  /* 0x0000020604001986 */ /* 0x0003e2000c101524 */
[----:B------:R-:W-:-:S04]  /*5c70*/  ISETP.GT.AND P1, PT, R3, 0x8, PT ;  /* 0x000000080300780c */ /* 0x000fc80003f24270 */
[----:B------:R-:W-:Y:S01]  /*5c80*/  ISETP.GT.AND P2, PT, R0, RZ, P1 ;  /* 0x000000ff0000720c */ /* 0x000fe20000f44270 */
[----:B-1----:R-:W-:-:S04]  /*5c90*/  IMAD.WIDE.U32 R4, R163, R18, R168 ;  /* 0x00000012a3047225 */ /* 0x002fc800078e00a8 */
[----:B------:R-:W-:Y:S01]  /*5ca0*/  IMAD.IADD R11, R11, 0x1, R5 ;  /* 0x000000010b0b7824 */ /* 0x000fe200078e0205 */
[----:B------:R-:W-:-:S05]  /*5cb0*/  IADD3 R5, P3, R166, R4, RZ ;  /* 0x00000004a6057210 */ /* 0x000fca0007f7e0ff */
[----:B------:R-:W-:Y:S01]  /*5cc0*/  IMAD.X R7, R11, 0x1, R23, P3 ;  /* 0x000000010b077824 */ /* 0x000fe200018e0617 */
[----:B------:R-:W-:-:S04]  /*5cd0*/  LEA R6, P3, R5, R14, 0x1 ;  /* 0x0000000e05067211 */ /* 0x000fc800078608ff */
[----:B------:R-:W-:-:S05]  /*5ce0*/  LEA.HI.X R7, R5, R15, R7, 0x1, P3 ;  /* 0x0000000f05077211 */ /* 0x000fca00018f0c07 */
[----:B------:R1:W2:Y:S01]  /*5cf0*/  @P2 LDG.E.LTC128B.U16 R10, desc[UR36][R6.64] ;  /* 0x00000024060a2981 */ /* 0x0002a2000c1e1520 */
[----:B------:R-:W-:Y:S01]  /*5d00*/  IADD3 R4, P3, R20, R4, RZ ;  /* 0x0000000414047210 */ /* 0x000fe20007f7e0ff */
[----:B------:R-:W-:Y:S01]  /*5d10*/  IMAD.U32 R165, RZ, RZ, UR6 ;  /* 0x00000006ffa57e24 */ /* 0x000fe2000f8e00ff */
[----:B------:R-:W-:Y:S01]  /*5d20*/  ISETP.GT.AND P4, PT, R0, 0x1, P1 ;  /* 0x000000010000780c */ /* 0x000fe20000f84270 */
[----:B------:R-:W-:Y:S01]  /*5d30*/  IMAD.U32 R164, RZ, RZ, UR7 ;  /* 0x00000007ffa47e24 */ /* 0x000fe2000f8e00ff */
[----:B------:R-:W-:Y:S01]  /*5d40*/  BSSY B1, `(.L_x_37) ;  /* 0x0000013000017945 */ /* 0x000fe20003800000 */
[----:B------:R-:W-:Y:S02]  /*5d50*/  IMAD.X R5, R21, 0x1, R11, P3 ;  /* 0x0000000115057824 */ /* 0x000fe400018e060b */
[----:B------:R-:W-:Y:S02]  /*5d60*/  IMAD.SHL.U32 R165, R165, 0x10, RZ ;  /* 0x00000010a5a57824 */ /* 0x000fe400078e00ff */
[----:B------:R-:W-:-:S04]  /*5d70*/  IMAD.WIDE.U32 R4, R152, UR43, R4 ;  /* 0x0000002b98047c25 */ /* 0x000fc8000f8e0004 */
[----:B------:R-:W-:Y:S01]  /*5d80*/  IMAD.IADD R5, R162, 0x1, R5 ;  /* 0x00000001a2057824 */ /* 0x000fe200078e0205 */
[----:B-1----:R-:W-:-:S04]  /*5d90*/  LEA R6, P3, R4, R14, 0x1 ;  /* 0x0000000e04067211 */ /* 0x002fc800078608ff */
[----:B------:R-:W-:Y:S01]  /*5da0*/  LEA.HI.X R7, R4, R15, R5, 0x1, P3 ;  /* 0x0000000f04077211 */ /* 0x000fe200018f0c05 */
[----:B--2---:R-:W-:-:S04]  /*5db0*/  IMAD.U32 R4, R10, 0x10000, RZ ;  /* 0x000100000a047824 */ /* 0x004fc800078e00ff */
[----:B------:R-:W-:-:S04]  /*5dc0*/  FMUL R4, R4, R16 ;  /* 0x0000001004047220 */ /* 0x000fc80000400000 */
[----:B---3--:R-:W-:Y:S01]  /*5dd0*/  FFMA R5, R153, R2, R4 ;  /* 0x0000000299057223 */ /* 0x008fe20000000004 */
[----:B------:R-:W-:-:S04]  /*5de0*/  IMAD.U32 R4, RZ, RZ, UR6 ;  /* 0x00000006ff047e24 */ /* 0x000fc8000f8e00ff */
[----:B------:R-:W-:Y:S02]  /*5df0*/  F2FP.BF16.F32.PACK_AB R5, RZ, R5 ;  /* 0x00000005ff05723e */ /* 0x000fe400000010ff */
[----:B------:R-:W-:Y:S02]  /*5e00*/  SHF.L.U64.HI R164, R4, 0x4, R164 ;  /* 0x0000000404a47819 */ /* 0x000fe400000102a4 */
[----:B------:R-:W-:Y:S02]  /*5e10*/  IADD3 R4, P3, R165, R12, RZ ;  /* 0x0000000ca5047210 */ /* 0x000fe40007f7e0ff */
[----:B------:R-:W-:-:S03]  /*5e20*/  PRMT R11, R5, 0x7610, R11 ;  /* 0x00007610050b7816 */ /* 0x000fc6000000000b */
[----:B------:R-:W-:-:S05]  /*5e30*/  IMAD.X R5, R164, 0x1, R13, P3 ;  /* 0x00000001a4057824 */ /* 0x000fca00018e060d */
[----:B------:R1:W-:Y:S01]  /*5e40*/  @P2 STG.E.U16 desc[UR36][R4.64], R11 ;  /* 0x0000000b04002986 */ /* 0x0003e2000c101524 */
[----:B------:R-:W-:Y:S05]  /*5e50*/  @!P4 BRA `(.L_x_38) ;  /* 0x000000000004c947 */ /* 0x000fea0003800000 */
[----:B------:R2:W5:Y:S02]  /*5e60*/  LDG.E.LTC128B.U16 R10, desc[UR36][R6.64+0x2] ;  /* 0x00000224060a7981 */ /* 0x000564000c1e1520 */
.L_x_38:
[----:B------:R-:W-:Y:S05]  /*5e70*/  BSYNC B1 ;  /* 0x0000000000017941 */ /* 0x000fea0003800000 */
.L_x_37:
[----:B------:R-:W3:Y:S01]  /*5e80*/  LDL.LU R153, [R1+0x40c] ;  /* 0x00040c0001997983 */ /* 0x000ee20000300800 */
[----:B-1---5:R-:W-:Y:S01]  /*5e90*/  IMAD.U32 R11, R10, 0x10000, RZ ;  /* 0x000100000a0b7824 */ /* 0x022fe200078e00ff */
[----:B------:R-:W-:Y:S01]  /*5ea0*/  ISETP.GT.AND P2, PT, R0, 0x8, P0 ;  /* 0x000000080000780c */ /* 0x000fe20000744270 */
[----:B------:R-:W-:Y:S02]  /*5eb0*/  BSSY B1, `(.L_x_39) ;  /* 0x0000007000017945 */ /* 0x000fe40003800000 */
[----:B------:R-:W-:-:S04]  /*5ec0*/  FMUL R11, R11, R16 ;  /* 0x000000100b0b7220 */ /* 0x000fc80000400000 */
[----:B---3--:R-:W-:-:S05]  /*5ed0*/  FFMA R11, R153, R2, R11 ;  /* 0x00000002990b7223 */ /* 0x008fca000000000b */
[----:B------:R-:W-:-:S05]  /*5ee0*/  F2FP.BF16.F32.PACK_AB R11, RZ, R11 ;  /* 0x0000000bff0b723e */ /* 0x000fca00000010ff */
[----:B------:R1:W-:Y:S01]  /*5ef0*/  @P4 STG.E.U16 desc[UR36][R4.64+0x2], R11 ;  /* 0x0000020b04004986 */ /* 0x0003e2000c101524 */
[----:B------:R-:W-:Y:S05]  /*5f00*/  @!P2 BRA `(.L_x_40) ;  /* 0x000000000004a947 */ /* 0x000fea0003800000 */
[----:B------:R3:W5:Y:S02]  /*5f10*/  LDG.E.LTC128B.U16 R10, desc[UR36][R8.64+0x10] ;  /* 0x00001024080a7981 */ /* 0x000764000c1e1520 */
.L_x_40:
[----:B------:R-:W-:Y:S05]  /*5f20*/  BSYNC B1 ;  /* 0x0000000000017941 */ /* 0x000fea0003800000 */
.L_x_39:
[----:B------:R-:W4:Y:S01]  /*5f30*/  LDL.LU R153, [R1+0x410] ;  /* 0x0004100001997983 */ /* 0x000f220000300800 */
[----:B-1---5:R-:W-:Y:S01]  /*5f40*/  IMAD.U32 R11, R10, 0x10000, RZ ;  /* 0x000100000a0b7824 */ /* 0x022fe200078e00ff */
[----:B------:R-:W-:Y:S01]  /*5f50*/  ISETP.GT.AND P3, PT, R0, 0x9, P0 ;  /* 0x000000090000780c */ /* 0x000fe20000764270 */
[----:B------:R-:W-:Y:S02]  /*5f60*/  BSSY B1, `(.L_x_41) ;  /* 0x0000007000017945 */ /* 0x000fe40003800000 */
[----:B------:R-:W-:-:S04]  /*5f70*/  FMUL R11, R11, R16 ;  /* 0x000000100b0b7220 */ /* 0x000fc80000400000 */
[----:B----4-:R-:W-:-:S05]  /*5f80*/  FFMA R11, R153, R2, R11 ;  /* 0x00000002990b7223 */ /* 0x010fca000000000b */
[----:B------:R-:W-:-:S05]  /*5f90*/  F2FP.BF16.F32.PACK_AB R11, RZ, R11 ;  /* 0x0000000bff0b723e */ /* 0x000fca00000010ff */
[----:B------:R1:W-:Y:S01]  /*5fa0*/  @P2 STG.E.U16 desc[UR36][R12.64+0x10], R11 ;  /* 0x0000100b0c002986 */ /* 0x0003e2000c101524 */
[----:B------:R-:W-:Y:S05]  /*5fb0*/  @!P3 BRA `(.L_x_42) ;  /* 0x000000000004b947 */ /* 0x000fea0003800000 */
[----:B------:R4:W5:Y:S02]  /*5fc0*/  LDG.E.LTC128B.U16 R10, desc[UR36][R8.64+0x12] ;  /* 0x00001224080a7981 */ /* 0x000964000c1e1520 */
.L_x_42:
[----:B------:R-:W-:Y:S05]  /*5fd0*/  BSYNC B1 ;  /* 0x0000000000017941 */ /* 0x000fea0003800000 */
.L_x_41:
[----:B------:R-:W2:Y:S01]  /*5fe0*/  LDL.LU R153, [R1+0x414] ;  /* 0x0004140001997983 */ /* 0x000ea20000300800 */
[----:B-1---5:R-:W-:Y:S01]  /*5ff0*/  IMAD.U32 R11, R10, 0x10000, RZ ;  /* 0x000100000a0b7824 */ /* 0x022fe200078e00ff */
[----:B------:R-:W-:Y:S01]  /*6000*/  ISETP.GT.AND P2, PT, R0, 0x8, P1 ;  /* 0x000000080000780c */ /* 0x000fe20000f44270 */
[----:B------:R-:W-:Y:S02]  /*6010*/  BSSY B1, `(.L_x_43) ;  /* 0x0000007000017945 */ /* 0x000fe40003800000 */
[----:B------:R-:W-:-:S04]  /*6020*/  FMUL R11, R11, R16 ;  /* 0x000000100b0b7220 */ /* 0x000fc80000400000 */
[----:B--2---:R-:W-:-:S05]  /*6030*/  FFMA R11, R153, R2, R11 ;  /* 0x00000002990b7223 */ /* 0x004fca000000000b */
[----:B------:R-:W-:-:S05]  /*6040*/  F2FP.BF16.F32.PACK_AB R11, RZ, R11 ;  /* 0x0000000bff0b723e */ /* 0x000fca00000010ff */
[----:B------:R1:W-:Y:S01]  /*6050*/  @P3 STG.E.U16 desc[UR36][R12.64+0x12], R11 ;  /* 0x0000120b0c003986 */ /* 0x0003e2000c101524 */
[----:B------:R-:W-:Y:S05]  /*6060*/  @!P2 BRA `(.L_x_44) ;  /* 0x000000000004a947 */ /* 0x000fea0003800000 */
[----:B------:R2:W5:Y:S02]  /*6070*/  LDG.E.LTC128B.U16 R10, desc[UR36][R6.64+0x10] ;  /* 0x00001024060a7981 */ /* 0x000564000c1e1520 */
.L_x_44:
[----:B------:R-:W-:Y:S05]  /*6080*/  BSYNC B1 ;  /* 0x0000000000017941 */ /* 0x000fea0003800000 */
.L_x_43:
        /* <DEDUP_REMOVED lines=10> */
.L_x_46:
[----:B------:R-:W-:Y:S05]  /*6130*/  BSYNC B1 ;  /* 0x0000000000017941 */ /* 0x000fea0003800000 */
.L_x_45:
        /* <DEDUP_REMOVED lines=10> */
.L_x_48:
[----:B------:R-:W-:Y:S05]  /*61e0*/  BSYNC B1 ;  /* 0x0000000000017941 */ /* 0x000fea0003800000 */
.L_x_47:
        /* <DEDUP_REMOVED lines=10> */
.L_x_50:
[----:B------:R-:W-:Y:S05]  /*6290*/  BSYNC B1 ;  /* 0x0000000000017941 */ /* 0x000fea0003800000 */
.L_x_49:
        /* <DEDUP_REMOVED lines=10> */
.L_x_52:
[----:B------:R-:W-:Y:S05]  /*6340*/  BSYNC B1 ;  /* 0x0000000000017941 */ /* 0x000fea0003800000 */
.L_x_51:
        /* <DEDUP_REMOVED lines=10> */
.L_x_54:
[----:B------:R-:W-:Y:S05]  /*63f0*/  BSYNC B1 ;  /* 0x0000000000017941 */ /* 0x000fea0003800000 */
.L_x_53:
        /* <DEDUP_REMOVED lines=10> */
.L_x_56:
[----:B------:R-:W-:Y:S05]  /*64a0*/  BSYNC B1 ;  /* 0x0000000000017941 */ /* 0x000fea0003800000 */
.L_x_55:
        /* <DEDUP_REMOVED lines=10> */
.L_x_58:
[----:B------:R-:W-:Y:S05]  /*6550*/  BSYNC B1 ;  /* 0x0000000000017941 */ /* 0x000fea0003800000 */
.L_x_57:
        /* <DEDUP_REMOVED lines=10> */
.L_x_60:
[----:B------:R-:W-:Y:S05]  /*6600*/  BSYNC B1 ;  /* 0x0000000000017941 */ /* 0x000fea0003800000 */
.L_x_59:
        /* <DEDUP_REMOVED lines=10> */
.L_x_62:
[----:B------:R-:W-:Y:S05]  /*66b0*/  BSYNC B1 ;  /* 0x0000000000017941 */ /* 0x000fea0003800000 */
.L_x_61:
        /* <DEDUP_REMOVED lines=10> */
.L_x_64:
[----:B------:R-:W-:Y:S05]  /*6760*/  BSYNC B1 ;  /* 0x0000000000017941 */ /* 0x000fea0003800000 */
.L_x_63:
        /* <DEDUP_REMOVED lines=10> */
.L_x_66:
[----:B------:R-:W-:Y:S05]  /*6810*/  BSYNC B1 ;  /* 0x0000000000017941 */ /* 0x000fea0003800000 */
.L_x_65:
        /* <DEDUP_REMOVED lines=10> */
.L_x_68:
[----:B------:R-:W-:Y:S05]  /*68c0*/  BSYNC B1 ;  /* 0x0000000000017941 */ /* 0x000fea0003800000 */
.L_x_67:
        /* <DEDUP_REMOVED lines=10> */
.L_x_70:
[----:B------:R-:W-:Y:S05]  /*6970*/  BSYNC B1 ;  /* 0x0000000000017941 */ /* 0x000fea0003800000 */
.L_x_69:
        /* <DEDUP_REMOVED lines=10> */
.L_x_72:
[----:B------:R-:W-:Y:S05]  /*6a20*/  BSYNC B1 ;  /* 0x0000000000017941 */ /* 0x000fea0003800000 */
.L_x_71:
        /* <DEDUP_REMOVED lines=10> */
.L_x_74:
[----:B------:R-:W-:Y:S05]  /*6ad0*/  BSYNC B1 ;  /* 0x0000000000017941 */ /* 0x000fea0003800000 */
.L_x_73:
        /* <DEDUP_REMOVED lines=10> */
.L_x_76:
[----:B------:R-:W-:Y:S05]  /*6b80*/  BSYNC B1 ;  /* 0x0000000000017941 */ /* 0x000fea0003800000 */
.L_x_75:
        /* <DEDUP_REMOVED lines=10> */
.L_x_78:
[----:B------:R-:W-:Y:S05]  /*6c30*/  BSYNC B1 ;  /* 0x0000000000017941 */ /* 0x000fea0003800000 */
.L_x_77:
        /* <DEDUP_REMOVED lines=10> */
.L_x_80:
[----:B------:R-:W-:Y:S05]  /*6ce0*/  BSYNC B1 ;  /* 0x0000000000017941 */ /* 0x000fea0003800000 */
.L_x_79:
        /* <DEDUP_REMOVED lines=10> */
.L_x_82:
[----:B------:R-:W-:Y:S05]  /*6d90*/  BSYNC B1 ;  /* 0x0000000000017941 */ /* 0x000fea0003800000 */
.L_x_81:
        /* <DEDUP_REMOVED lines=10> */
.L_x_84:
[----:B------:R-:W-:Y:S05]  /*6e40*/  BSYNC B1 ;  /* 0x0000000000017941 */ /* 0x000fea0003800000 */
.L_x_83:
        /* <DEDUP_REMOVED lines=10> */
.L_x_86:
[----:B------:R-:W-:Y:S05]  /*6ef0*/  BSYNC B1 ;  /* 0x0000000000017941 */ /* 0x000fea0003800000 */
.L_x_85:
        /* <DEDUP_REMOVED lines=10> */
.L_x_88:
[----:B------:R-:W-:Y:S05]  /*6fa0*/  BSYNC B1 ;  /* 0x0000000000017941 */ /* 0x000fea0003800000 */
.L_x_87:
        /* <DEDUP_REMOVED lines=10> */
.L_x_90:
[----:B------:R-:W-:Y:S05]  /*7050*/  BSYNC B1 ;  /* 0x0000000000017941 */ /* 0x000fea0003800000 */
.L_x_89:
        /* <DEDUP_REMOVED lines=10> */
.L_x_92:
[----:B------:R-:W-:Y:S05]  /*7100*/  BSYNC B1 ;  /* 0x0000000000017941 */ /* 0x000fea0003800000 */
.L_x_91:
        /* <DEDUP_REMOVED lines=10> */
.L_x_94:
[----:B------:R-:W-:Y:S05]  /*71b0*/  BSYNC B1 ;  /* 0x0000000000017941 */ /* 0x000fea0003800000 */
.L_x_93:
        /* <DEDUP_REMOVED lines=10> */
.L_x_96:
[----:B------:R-:W-:Y:S05]  /*7260*/  BSYNC B1 ;  /* 0x0000000000017941 */ /* 0x000fea0003800000 */
.L_x_95:
        /* <DEDUP_REMOVED lines=10> */
.L_x_98:
[----:B------:R-:W-:Y:S05]  /*7310*/  BSYNC B1 ;  /* 0x0000000000017941 */ /* 0x000fea0003800000 */
.L_x_97:
        /* <DEDUP_REMOVED lines=10> */
.L_x_100:
[----:B------:R-:W-:Y:S05]  /*73c0*/  BSYNC B1 ;  /* 0x0000000000017941 */ /* 0x000fea0003800000 */
.L_x_99:
        /* <DEDUP_REMOVED lines=10> */
.L_x_102:
[----:B------:R-:W-:Y:S05]  /*7470*/  BSYNC B1 ;  /* 0x0000000000017941 */ /* 0x000fea0003800000 */
.L_x_101:
        /* <DEDUP_REMOVED lines=10> */
.L_x_104:
[----:B------:R-:W-:Y:S05]  /*7520*/  BSYNC B1 ;  /* 0x0000000000017941 */ /* 0x000fea0003800000 */
.L_x_103:
        /* <DEDUP_REMOVED lines=10> */
.L_x_106:
[----:B------:R-:W-:Y:S05]  /*75d0*/  BSYNC B1 ;  /* 0x0000000000017941 */ /* 0x000fea0003800000 */
.L_x_105:
        /* <DEDUP_REMOVED lines=10> */
.L_x_108:
[----:B------:R-:W-:Y:S05]  /*7680*/  BSYNC B1 ;  /* 0x0000000000017941 */ /* 0x000fea0003800000 */
.L_x_107:
        /* <DEDUP_REMOVED lines=10> */
.L_x_110:
[----:B------:R-:W-:Y:S05]  /*7730*/  BSYNC B1 ;  /* 0x0000000000017941 */ /* 0x000fea0003800000 */
.L_x_109:
        /* <DEDUP_REMOVED lines=10> */
.L_x_112:
[----:B------:R-:W-:Y:S05]  /*77e0*/  BSYNC B1 ;  /* 0x0000000000017941 */ /* 0x000fea0003800000 */
.L_x_111:
        /* <DEDUP_REMOVED lines=10> */
.L_x_114:
[----:B------:R-:W-:Y:S05]  /*7890*/  BSYNC B1 ;  /* 0x0000000000017941 */ /* 0x000fea0003800000 */
.L_x_113:
        /* <DEDUP_REMOVED lines=10> */
.L_x_116:
[----:B------:R-:W-:Y:S05]  /*7940*/  BSYNC B1 ;  /* 0x0000000000017941 */ /* 0x000fea0003800000 */
.L_x_115:
        /* <DEDUP_REMOVED lines=10> */
.L_x_118:
[----:B------:R-:W-:Y:S05]  /*79f0*/  BSYNC B1 ;  /* 0x0000000000017941 */ /* 0x000fea0003800000 */
.L_x_117:
        /* <DEDUP_REMOVED lines=10> */
.L_x_120:
[----:B------:R-:W-:Y:S05]  /*7aa0*/  BSYNC B1 ;  /* 0x0000000000017941 */ /* 0x000fea0003800000 */
.L_x_119:
        /* <DEDUP_REMOVED lines=10> */
.L_x_122:
[----:B------:R-:W-:Y:S05]  /*7b50*/  BSYNC B1 ;  /* 0x0000000000017941 */ /* 0x000fea0003800000 */
.L_x_121:
        /* <DEDUP_REMOVED lines=10> */
.L_x_124:
[----:B------:R-:W-:Y:S05]  /*7c00*/  BSYNC B1 ;  /* 0x0000000000017941 */ /* 0x000fea0003800000 */
.L_x_123:
        /* <DEDUP_REMOVED lines=10> */
.L_x_126:
[----:B------:R-:W-:Y:S05]  /*7cb0*/  BSYNC B1 ;  /* 0x0000000000017941 */ /* 0x000fea0003800000 */
.L_x_125:
        /* <DEDUP_REMOVED lines=10> */
.L_x_128:
[----:B------:R-:W-:Y:S05]  /*7d60*/  BSYNC B1 ;  /* 0x0000000000017941 */ /* 0x000fea0003800000 */
.L_x_127:
        /* <DEDUP_REMOVED lines=10> */
.L_x_130:
[----:B------:R-:W-:Y:S05]  /*7e10*/  BSYNC B1 ;  /* 0x0000000000017941 */ /* 0x000fea0003800000 */
.L_x_129:
        /* <DEDUP_REMOVED lines=10> */
.L_x_132:
[----:B------:R-:W-:Y:S05]  /*7ec0*/  BSYNC B1 ;  /* 0x0000000000017941 */ /* 0x000fea0003800000 */
.L_x_131:
        /* <DEDUP_REMOVED lines=10> */
.L_x_134:
[----:B------:R-:W-:Y:S05]  /*7f70*/  BSYNC B1 ;  /* 0x0000000000017941 */ /* 0x000fea0003800000 */
.L_x_133:
        /* <DEDUP_REMOVED lines=10> */
.L_x_136:
[----:B------:R-:W-:Y:S05]  /*8020*/  BSYNC B1 ;  /* 0x0000000000017941 */ /* 0x000fea0003800000 */
.L_x_135:
        /* <DEDUP_REMOVED lines=10> */
.L_x_138:
[----:B------:R-:W-:Y:S05]  /*80d0*/  BSYNC B1 ;  /* 0x0000000000017941 */ /* 0x000fea0003800000 */
.L_x_137:
        /* <DEDUP_REMOVED lines=10> */
.L_x_140:
[----:B------:R-:W-:Y:S05]  /*8180*/  BSYNC B1 ;  /* 0x0000000000017941 */ /* 0x000fea0003800000 */
.L_x_139:
        /* <DEDUP_REMOVED lines=10> */
.L_x_142:
[----:B------:R-:W-:Y:S05]  /*8230*/  BSYNC B1 ;  /* 0x0000000000017941 */ /* 0x000fea0003800000 */
.L_x_141:
        /* <DEDUP_REMOVED lines=10> */
.L_x_144:
[----:B------:R-:W-:Y:S05]  /*82e0*/  BSYNC B1 ;  /* 0x0000000000017941 */ /* 0x000fea0003800000 */
.L_x_143:
        /* <DEDUP_REMOVED lines=10> */
.L_x_146:
[----:B------:R-:W-:Y:S05]  /*8390*/  BSYNC B1 ;  /* 0x0000000000017941 */ /* 0x000fea0003800000 */
.L_x_145:
        /* <DEDUP_REMOVED lines=10> */
.L_x_148:
[----:B------:R-:W-:Y:S05]  /*8440*/  BSYNC B1 ;  /* 0x0000000000017941 */ /* 0x000fea0003800000 */
.L_x_147:
        /* <DEDUP_REMOVED lines=10> */
.L_x_150:
[----:B------:R-:W-:Y:S05]  /*84f0*/  BSYNC B1 ;  /* 0x0000000000017941 */ /* 0x000fea0003800000 */
.L_x_149:
        /* <DEDUP_REMOVED lines=10> */
.L_x_152:
[----:B------:R-:W-:Y:S05]  /*85a0*/  BSYNC B1 ;  /* 0x0000000000017941 */ /* 0x000fea0003800000 */
.L_x_151:
        /* <DEDUP_REMOVED lines=10> */
.L_x_154:
[----:B------:R-:W-:Y:S05]  /*8650*/  BSYNC B1 ;  /* 0x0000000000017941 */ /* 0x000fea0003800000 */
.L_x_153:
        /* <DEDUP_REMOVED lines=10> */
.L_x_156:
[----:B------:R-:W-:Y:S05]  /*8700*/  BSYNC B1 ;  /* 0x0000000000017941 */ /* 0x000fea0003800000 */
.L_x_155:
        /* <DEDUP_REMOVED lines=10> */
.L_x_158:
[----:B------:R-:W-:Y:S05]  /*87b0*/  BSYNC B1 ;  /* 0x0000000000017941 */ /* 0x000fea0003800000 */
.L_x_157:
        /* <DEDUP_REMOVED lines=10> */
.L_x_160:
[----:B------:R-:W-:Y:S05]  /*8860*/  BSYNC B1 ;  /* 0x0000000000017941 */ /* 0x000fea0003800000 */
.L_x_159:
        /* <DEDUP_REMOVED lines=10> */
.L_x_162:
[----:B------:R-:W-:Y:S05]  /*8910*/  BSYNC B1 ;  /* 0x0000000000017941 */ /* 0x000fea0003800000 */
.L_x_161:
        /* <DEDUP_REMOVED lines=10> */
.L_x_164:
[----:B------:R-:W-:Y:S05]  /*89c0*/  BSYNC B1 ;  /* 0x0000000000017941 */ /* 0x000fea0003800000 */
.L_x_163:
        /* <DEDUP_REMOVED lines=10> */
.L_x_166:
[----:B------:R-:W-:Y:S05]  /*8a70*/  BSYNC B1 ;  /* 0x0000000000017941 */ /* 0x000fea0003800000 */
.L_x_165:
        /* <DEDUP_REMOVED lines=10> */
.L_x_168:
[----:B------:R-:W-:Y:S05]  /*8b20*/  BSYNC B1 ;  /* 0x0000000000017941 */ /* 0x000fea0003800000 */
.L_x_167:
        /* <DEDUP_REMOVED lines=10> */
.L_x_170:
[----:B------:R-:W-:Y:S05]  /*8bd0*/  BSYNC B1 ;  /* 0x0000000000017941 */ /* 0x000fea0003800000 */
.L_x_169:
        /* <DEDUP_REMOVED lines=10> */
.L_x_172:
[----:B------:R-:W-:Y:S05]  /*8c80*/  BSYNC B1 ;  /* 0x0000000000017941 */ /* 0x000fea0003800000 */
.L_x_171:
        /* <DEDUP_REMOVED lines=10> */
.L_x_174:
[----:B------:R-:W-:Y:S05]  /*8d30*/  BSYNC B1 ;  /* 0x0000000000017941 */ /* 0x000fea0003800000 */
.L_x_173:
        /* <DEDUP_REMOVED lines=10> */
.L_x_176:
[----:B------:R-:W-:Y:S05]  /*8de0*/  BSYNC B1 ;  /* 0x0000000000017941 */ /* 0x000fea0003800000 */
.L_x_175:
        /* <DEDUP_REMOVED lines=10> */
.L_x_178:
[----:B------:R-:W-:Y:S05]  /*8e90*/  BSYNC B1 ;  /* 0x0000000000017941 */ /* 0x000fea0003800000 */
.L_x_177:
        /* <DEDUP_REMOVED lines=10> */
.L_x_180:
[----:B------:R-:W-:Y:S05]  /*8f40*/  BSYNC B1 ;  /* 0x0000000000017941 */ /* 0x000fea0003800000 */
.L_x_179:
        /* <DEDUP_REMOVED lines=10> */
.L_x_182:
[----:B------:R-:W-:Y:S05]  /*8ff0*/  BSYNC B1 ;  /* 0x0000000000017941 */ /* 0x000fea0003800000 */
.L_x_181:
        /* <DEDUP_REMOVED lines=10> */
.L_x_184:
[----:B------:R-:W-:Y:S05]  /*90a0*/  BSYNC B1 ;  /* 0x0000000000017941 */ /* 0x000fea0003800000 */
.L_x_183:
        /* <DEDUP_REMOVED lines=10> */
.L_x_186:
[----:B------:R-:W-:Y:S05]  /*9150*/  BSYNC B1 ;  /* 0x0000000000017941 */ /* 0x000fea0003800000 */
.L_x_185:
        /* <DEDUP_REMOVED lines=10> */
.L_x_188:
[----:B------:R-:W-:Y:S05]  /*9200*/  BSYNC B1 ;  /* 0x0000000000017941 */ /* 0x000fea0003800000 */
.L_x_187:
        /* <DEDUP_REMOVED lines=10> */
.L_x_190:
[----:B------:R-:W-:Y:S05]  /*92b0*/  BSYNC B1 ;  /* 0x0000000000017941 */ /* 0x000fea0003800000 */
.L_x_189:
        /* <DEDUP_REMOVED lines=10> */
.L_x_192:
[----:B------:R-:W-:Y:S05]  /*9360*/  BSYNC B1 ;  /* 0x0000000000017941 */ /* 0x000fea0003800000 */
.L_x_191:
        /* <DEDUP_REMOVED lines=10> */
.L_x_194:
[----:B------:R-:W-:Y:S05]  /*9410*/  BSYNC B1 ;  /* 0x0000000000017941 */ /* 0x000fea0003800000 */
.L_x_193:
        /* <DEDUP_REMOVED lines=10> */
.L_x_196:
[----:B------:R-:W-:Y:S05]  /*94c0*/  BSYNC B1 ;  /* 0x0000000000017941 */ /* 0x000fea0003800000 */
.L_x_195:
        /* <DEDUP_REMOVED lines=10> */
.L_x_198:
[----:B------:R-:W-:Y:S05]  /*9570*/  BSYNC B1 ;  /* 0x0000000000017941 */ /* 0x000fea0003800000 */
.L_x_197:
        /* <DEDUP_REMOVED lines=10> */
.L_x_200:
[----:B------:R-:W-:Y:S05]  /*9620*/  BSYNC B1 ;  /* 0x0000000000017941 */ /* 0x000fea0003800000 */
.L_x_199:
        /* <DEDUP_REMOVED lines=10> */
.L_x_202:
[----:B------:R-:W-:Y:S05]  /*96d0*/  BSYNC B1 ;  /* 0x0000000000017941 */ /* 0x000fea0003800000 */
.L_x_201:
        /* <DEDUP_REMOVED lines=10> */
.L_x_204:
[----:B------:R-:W-:Y:S05]  /*9780*/  BSYNC B1 ;  /* 0x0000000000017941 */ /* 0x000fea0003800000 */
.L_x_203:
        /* <DEDUP_REMOVED lines=10> */
.L_x_206:
[----:B------:R-:W-:Y:S05]  /*9830*/  BSYNC B1 ;  /* 0x0000000000017941 */ /* 0x000fea0003800000 */
.L_x_205:
        /* <DEDUP_REMOVED lines=10> */
.L_x_208:
[----:B------:R-:W-:Y:S05]  /*98e0*/  BSYNC B1 ;  /* 0x0000000000017941 */ /* 0x000fea0003800000 */
.L_x_207:
        /* <DEDUP_REMOVED lines=10> */
.L_x_210:
[----:B------:R-:W-:Y:S05]  /*9990*/  BSYNC B1 ;  /* 0x0000000000017941 */ /* 0x000fea0003800000 */
.L_x_209:
        /* <DEDUP_REMOVED lines=10> */
.L_x_212:
[----:B------:R-:W-:Y:S05]  /*9a40*/  BSYNC B1 ;  /* 0x0000000000017941 */ /* 0x000fea0003800000 */
.L_x_211:
        /* <DEDUP_REMOVED lines=10> */
.L_x_214:
[----:B------:R-:W-:Y:S05]  /*9af0*/  BSYNC B1 ;  /* 0x0000000000017941 */ /* 0x000fea0003800000 */
.L_x_213:
        /* <DEDUP_REMOVED lines=10> */
.L_x_216:
[----:B------:R-:W-:Y:S05]  /*9ba0*/  BSYNC B1 ;  /* 0x0000000000017941 */ /* 0x000fea0003800000 */
.L_x_215:
        /* <DEDUP_REMOVED lines=10> */
.L_x_218:
[----:B------:R-:W-:Y:S05]  /*9c50*/  BSYNC B1 ;  /* 0x0000000000017941 */ /* 0x000fea0003800000 */
.L_x_217:
        /* <DEDUP_REMOVED lines=10> */
.L_x_220:
[----:B------:R-:W-:Y:S05]  /*9d00*/  BSYNC B1 ;  /* 0x0000000000017941 */ /* 0x000fea0003800000 */
.L_x_219:
        /* <DEDUP_REMOVED lines=10> */
.L_x_222:
[----:B------:R-:W-:Y:S05]  /*9db0*/  BSYNC B1 ;  /* 0x0000000000017941 */ /* 0x000fea0003800000 */
.L_x_221:
        /* <DEDUP_REMOVED lines=10> */
.L_x_224:
[----:B------:R-:W-:Y:S05]  /*9e60*/  BSYNC B1 ;  /* 0x0000000000017941 */ /* 0x000fea0003800000 */
.L_x_223:
        /* <DEDUP_REMOVED lines=10> */
.L_x_226:
[----:B------:R-:W-:Y:S05]  /*9f10*/  BSYNC B1 ;  /* 0x0000000000017941 */ /* 0x000fea0003800000 */
.L_x_225:
        /* <DEDUP_REMOVED lines=10> */
.L_x_228:
[----:B------:R-:W-:Y:S05]  /*9fc0*/  BSYNC B1 ;  /* 0x0000000000017941 */ /* 0x000fea0003800000 */
.L_x_227:
        /* <DEDUP_REMOVED lines=10> */
.L_x_230:
[----:B------:R-:W-:Y:S05]  /*a070*/  BSYNC B1 ;  /* 0x0000000000017941 */ /* 0x000fea0003800000 */
.L_x_229:
        /* <DEDUP_REMOVED lines=10> */
.L_x_232:
[----:B------:R-:W-:Y:S05]  /*a120*/  BSYNC B1 ;  /* 0x0000000000017941 */ /* 0x000fea0003800000 */
.L_x_231:
        /* <DEDUP_REMOVED lines=10> */
.L_x_234:
[----:B------:R-:W-:Y:S05]  /*a1d0*/  BSYNC B1 ;  /* 0x0000000000017941 */ /* 0x000fea0003800000 */
.L_x_233:
        /* <DEDUP_REMOVED lines=10> */
.L_x_236:
[----:B------:R-:W-:Y:S05]  /*a280*/  BSYNC B1 ;  /* 0x0000000000017941 */ /* 0x000fea0003800000 */
.L_x_235:
        /* <DEDUP_REMOVED lines=10> */
.L_x_238:
[----:B------:R-:W-:Y:S05]  /*a330*/  BSYNC B1 ;  /* 0x0000000000017941 */ /* 0x000fea0003800000 */
.L_x_237:
        /* <DEDUP_REMOVED lines=10> */
.L_x_240:
[----:B------:R-:W-:Y:S05]  /*a3e0*/  BSYNC B1 ;  /* 0x0000000000017941 */ /* 0x000fea0003800000 */
.L_x_239:
        /* <DEDUP_REMOVED lines=10> */
.L_x_242:
[----:B------:R-:W-:Y:S05]  /*a490*/  BSYNC B1 ;  /* 0x0000000000017941 */ /* 0x000fea0003800000 */
.L_x_241:
        /* <DEDUP_REMOVED lines=10> */
.L_x_244:
[----:B------:R-:W-:Y:S05]  /*a540*/  BSYNC B1 ;  /* 0x0000000000017941 */ /* 0x000fea0003800000 */
.L_x_243:
        /* <DEDUP_REMOVED lines=10> */
.L_x_246:
[----:B------:R-:W-:Y:S05]  /*a5f0*/  BSYNC B1 ;  /* 0x0000000000017941 */ /* 0x000fea0003800000 */
.L_x_245:
        /* <DEDUP_REMOVED lines=10> */
.L_x_248:
[----:B------:R-:W-:Y:S05]  /*a6a0*/  BSYNC B1 ;  /* 0x0000000000017941 */ /* 0x000fea0003800000 */
.L_x_247:
        /* <DEDUP_REMOVED lines=10> */
.L_x_250:
[----:B------:R-:W-:Y:S05]  /*a750*/  BSYNC B1 ;  /* 0x0000000000017941 */ /* 0x000fea0003800000 */
.L_x_249:
        /* <DEDUP_REMOVED lines=10> */
.L_x_252:
[----:B------:R-:W-:Y:S05]  /*a800*/  BSYNC B1 ;  /* 0x0000000000017941 */ /* 0x000fea0003800000 */
.L_x_251:
        /* <DEDUP_REMOVED lines=10> */
.L_x_254:
[----:B------:R-:W-:Y:S05]  /*a8b0*/  BSYNC B1 ;  /* 0x0000000000017941 */ /* 0x000fea0003800000 */
.L_x_253:
        /* <DEDUP_REMOVED lines=10> */
.L_x_256:
[----:B------:R-:W-:Y:S05]  /*a960*/  BSYNC B1 ;  /* 0x0000000000017941 */ /* 0x000fea0003800000 */
.L_x_255:
        /* <DEDUP_REMOVED lines=10> */
.L_x_258:
[----:B------:R-:W-:Y:S05]  /*aa10*/  BSYNC B1 ;  /* 0x0000000000017941 */ /* 0x000fea0003800000 */
.L_x_257:
        /* <DEDUP_REMOVED lines=10> */
.L_x_260:
[----:B------:R-:W-:Y:S05]  /*aac0*/  BSYNC B1 ;  /* 0x0000000000017941 */ /* 0x000fea0003800000 */
.L_x_259:
        /* <DEDUP_REMOVED lines=10> */
.L_x_262:
[----:B------:R-:W-:Y:S05]  /*ab70*/  BSYNC B1 ;  /* 0x0000000000017941 */ /* 0x000fea0003800000 */
.L_x_261:
        /* <DEDUP_REMOVED lines=10> */
.L_x_264:
[----:B------:R-:W-:Y:S05]  /*ac20*/  BSYNC B1 ;  /* 0x0000000000017941 */ /* 0x000fea0003800000 */
.L_x_263:
        /* <DEDUP_REMOVED lines=10> */
.L_x_266:
[----:B------:R-:W-:Y:S05]  /*acd0*/  BSYNC B1 ;  /* 0x0000000000017941 */ /* 0x000fea0003800000 */
.L_x_265:
        /* <DEDUP_REMOVED lines=10> */
.L_x_268:
[----:B------:R-:W-:Y:S05]  /*ad80*/  BSYNC B1 ;  /* 0x0000000000017941 */ /* 0x000fea0003800000 */
.L_x_267:
        /* <DEDUP_REMOVED lines=10> */
.L_x_270:
[----:B------:R-:W-:Y:S05]  /*ae30*/  BSYNC B1 ;  /* 0x0000000000017941 */ /* 0x000fea0003800000 */
.L_x_269:
        /* <DEDUP_REMOVED lines=10> */
.L_x_272:
[----:B------:R-:W-:Y:S05]  /*aee0*/  BSYNC B1 ;  /* 0x0000000000017941 */ /* 0x000fea0003800000 */
.L_x_271:
        /* <DEDUP_REMOVED lines=10> */
.L_x_274:
[----:B------:R-:W-:Y:S05]  /*af90*/  BSYNC B1 ;  /* 0x0000000000017941 */ /* 0x000fea0003800000 */
.L_x_273:
        /* <DEDUP_REMOVED lines=10> */
.L_x_276:
[----:B------:R-:W-:Y:S05]  /*b040*/  BSYNC B1 ;  /* 0x0000000000017941 */ /* 0x000fea0003800000 */
.L_x_275:
        /* <DEDUP_REMOVED lines=10> */
.L_x_278:
[----:B------:R-:W-:Y:S05]  /*b0f0*/  BSYNC B1 ;  /* 0x0000000000017941 */ /* 0x000fea0003800000 */
.L_x_277:
        /* <DEDUP_REMOVED lines=10> */
.L_x_280:
[----:B------:R-:W-:Y:S05]  /*b1a0*/  BSYNC B1 ;  /* 0x0000000000017941 */ /* 0x000fea0003800000 */
.L_x_279:
        /* <DEDUP_REMOVED lines=10> */
.L_x_282:
[----:B------:R-:W-:Y:S05]  /*b250*/  BSYNC B1 ;  /* 0x0000000000017941 */ /* 0x000fea0003800000 */
.L_x_281:
[----:B-1----:R-:W2:Y:S02]  /*b260*/  LDL.LU R11, [R1+0x5f4] ;  /* 0x0005f400010b7983 */ /* 0x002ea40000300800 */
[----:B0-2345:R-:W-:Y:S01]  /*b270*/  IMAD.U32 R8, R10, 0x10000, RZ ;  /* 0x000100000a087824 */ /* 0x03dfe200078e00ff */
[----:B------:R-:W-:Y:S01]  /*b280*/  ISETP.GT.AND P2, PT, R0, 0xf8, P1 ;  /* 0x000000f80000780c */ /* 0x000fe20000f44270 */
[----:B------:R-:W-:Y:S02]  /*b290*/  BSSY B1, `(.L_x_283) ;  /* 0x0000009000017945 */ /* 0x000fe40003800000 */
[----:B------:R-:W-:-:S04]  /*b2a0*/  FMUL R8, R8, R16 ;  /* 0x0000001008087220 */ /* 0x000fc80000400000 */
[----:B------:R-:W-:-:S05]  /*b2b0*/  FFMA R8, R11, R2, R8 ;  /* 0x000000020b087223 */ /* 0x000fca0000000008 */
[----:B------:R-:W-:-:S04]  /*b2c0*/  F2FP.BF16.F32.PACK_AB R8, RZ, R8 ;  /* 0x00000008ff08723e */ /* 0x000fc800000010ff */
[----:B------:R-:W-:Y:S02]  /*b2d0*/  PRMT R9, R8, 0x7610, R9 ;  /* 0x0000761008097816 */ /* 0x000fe40000000009 */
[----:B------:R-:W-:-:S03]  /*b2e0*/  PRMT R8, R10, 0x7610, R8 ;  /* 0x000076100a087816 */ /* 0x000fc60000000008 */
[----:B------:R0:W-:Y:S01]  /*b2f0*/  @P0 STG.E.U16 desc[UR36][R12.64+0x1f2], R9 ;  /* 0x0001f2090c000986 */ /* 0x0001e2000c101524 */
[----:B------:R-:W-:Y:S05]  /*b300*/  @!P2 BRA `(.L_x_284) ;  /* 0x000000000004a947 */ /* 0x000fea0003800000 */
[----:B------:R1:W5:Y:S02]  /*b310*/  LDG.E.LTC128B.U16 R8, desc[UR36][R6.64+0x1f0] ;  /* 0x0001f02406087981 */ /* 0x000364000c1e1520 */
.L_x_284:
[----:B------:R-:W-:Y:S05]  /*b320*/  BSYNC B1 ;  /* 0x0000000000017941 */ /* 0x000fea0003800000 */
.L_x_283:
[----:B------:R-:W2:Y:S01]  /*b330*/  LDL.LU R10, [R1+0x5f8] ;  /* 0x0005f800010a7983 */ /* 0x000ea20000300800 */
[----:B0----5:R-:W-:Y:S01]  /*b340*/  IMAD.U32 R9, R8, 0x10000, RZ ;  /* 0x0001000008097824 */ /* 0x021fe200078e00ff */
[----:B------:R-:W-:Y:S01]  /*b350*/  ISETP.GT.AND P1, PT, R0, 0xf9, P1 ;  /* 0x000000f90000780c */ /* 0x000fe20000f24270 */
[----:B------:R-:W-:Y:S01]  /*b360*/  BSSY B1, `(.L_x_285) ;  /* 0x000000a000017945 */ /* 0x000fe20003800000 */
[----:B------:R-:W-:Y:S01]  /*b370*/  PRMT R153, R8, 0x7610, R153 ;  /* 0x0000761008997816 */ /* 0x000fe20000000099 */
[----:B------:R-:W-:-:S04]  /*b380*/  FMUL R9, R9, R16 ;  /* 0x0000001009097220 */ /* 0x000fc80000400000 */
[----:B--2---:R-:W-:Y:S01]  /*b390*/  FFMA R9, R10, R2, R9 ;  /* 0x000000020a097223 */ /* 0x004fe20000000009 */
[----:B------:R-:W-:-:S04]  /*b3a0*/  IADD3 R10, P0, R163, 0x80, RZ ;  /* 0x00000080a30a7810 */ /* 0x000fc80007f1e0ff */
[----:B------:R-:W-:Y:S01]  /*b3b0*/  F2FP.BF16.F32.PACK_AB R9, RZ, R9 ;  /* 0x00000009ff09723e */ /* 0x000fe200000010ff */
[----:B------:R-:W-:-:S04]  /*b3c0*/  IMAD.X R11, RZ, RZ, UR9, P0 ;  /* 0x00000009ff0b7e24 */ /* 0x000fc800080e06ff */
[----:B------:R0:W-:Y:S01]  /*b3d0*/  @P2 STG.E.U16 desc[UR36][R4.64+0x1f0], R9 ;  /* 0x0001f00904002986 */ /* 0x0001e2000c101524 */
[----:B------:R-:W-:Y:S05]  /*b3e0*/  @!P1 BRA `(.L_x_286) ;  /* 0x0000000000049947 */ /* 0x000fea0003800000 */
[----:B------:R2:W5:Y:S02]  /*b3f0*/  LDG.E.LTC128B.U16 R153, desc[UR36][R6.64+0x1f2] ;  /* 0x0001f22406997981 */ /* 0x000564000c1e1520 */
.L_x_286:
[----:B------:R-:W-:Y:S05]  /*b400*/  BSYNC B1 ;  /* 0x0000000000017941 */ /* 0x000fea0003800000 */
.L_x_285:
[----:B------:R-:W3:Y:S01]  /*b410*/  LDL.LU R8, [R1+0x5fc] ;  /* 0x0005fc0001087983 */ /* 0x000ee20000300800 */
[----:B-12--5:R-:W-:Y:S01]  /*b420*/  IMAD.U32 R6, R153, 0x10000, RZ ;  /* 0x0001000099067824 */ /* 0x026fe200078e00ff */
[----:B------:R-:W-:Y:S01]  /*b430*/  ISETP.GT.AND P0, PT, R3, 0x80, PT ;  /* 0x000000800300780c */ /* 0x000fe20003f04270 */
[----:B------:R-:W-:Y:S01]  /*b440*/  IMAD R11, R11, R18, RZ ;  /* 0x000000120b0b7224 */ /* 0x000fe200078e02ff */
[----:B------:R-:W2:Y:S01]  /*b450*/  LDL.LU R155, [R1+0x200] ;  /* 0x00020000019b7983 */ /* 0x000ea20000300800 */
[----:B0-----:R-:W-:Y:S01]  /*b460*/  FMUL R9, R6, R16 ;  /* 0x0000001006097220 */ /* 0x001fe20000400000 */
[----:B------:R-:W-:Y:S01]  /*b470*/  IMAD.WIDE.U32 R6, R10, R18, R22 ;  /* 0x000000120a067225 */ /* 0x000fe200078e0016 */
[----:B------:R-:W-:-:S03]  /*b480*/  ISETP.GT.AND P4, PT, R0, RZ, P0 ;  /* 0x000000ff0000720c */ /* 0x000fc60000784270 */
[----:B------:R-:W-:-:S04]  /*b490*/  IMAD R11, R10, R19, R11 ;  /* 0x000000130a0b7224 */ /* 0x000fc800078e020b */
[----:B------:R-:W-:Y:S02]  /*b4a0*/  IMAD.IADD R154, R7, 0x1, R11 ;  /* 0x00000001079a7824 */ /* 0x000fe400078e020b */
[----:B---3--:R-:W-:Y:S01]  /*b4b0*/  FFMA R9, R8, R2, R9 ;  /* 0x0000000208097223 */ /* 0x008fe20000000009 */
[----:B------:R-:W-:-:S04]  /*b4c0*/  LEA R8, P2, R6, R14, 0x1 ;  /* 0x0000000e06087211 */ /* 0x000fc800078408ff */
[----:B------:R-:W-:Y:S02]  /*b4d0*/  F2FP.BF16.F32.PACK_AB R7, RZ, R9 ;  /* 0x00000009ff07723e */ /* 0x000fe400000010ff */
[----:B------:R-:W-:-:S03]  /*b4e0*/  LEA.HI.X R9, R6, R15, R154, 0x1, P2 ;  /* 0x0000000f06097211 */ /* 0x000fc600010f0c9a */
[----:B------:R0:W-:Y:S04]  /*b4f0*/  @P1 STG.E.U16 desc[UR36][R4.64+0x1f2], R7 ;  /* 0x0001f20704001986 */ /* 0x0001e8000c101524 */
[----:B------:R1:W3:Y:S01]  /*b500*/  @P4 LDG.E.LTC128B.U16 R153, desc[UR36][R8.64] ;  /* 0x0000002408994981 */ /* 0x0002e2000c1e1520 */
[----:B------:R-:W-:Y:S01]  /*b510*/  IMAD.U32 R160, RZ, RZ, UR6 ;  /* 0x00000006ffa07e24 */ /* 0x000fe2000f8e00ff */
[----:B------:R-:W-:Y:S01]  /*b520*/  ISETP.GT.AND P2, PT, R0, 0x1, P0 ;  /* 0x000000010000780c */ /* 0x000fe20000744270 */
[----:B------:R-:W-:Y:S01]  /*b530*/  IMAD.U32 R157, RZ, RZ, UR7 ;  /* 0x00000007ff9d7e24 */ /* 0x000fe2000f8e00ff */
[----:B------:R-:W-:Y:S01]  /*b540*/  BSSY B1, `(.L_x_287) ;  /* 0x0000013000017945 */ /* 0x000fe20003800000 */
[----:B------:R-:W-:Y:S02]  /*b550*/  IMAD.SHL.U32 R160, R160, 0x100, RZ ;  /* 0x00000100a0a07824 */ /* 0x000fe400078e00ff */
[----:B0-----:R-:W-:-:S04]  /*b560*/  IMAD.WIDE.U32 R4, R10, R18, R20 ;  /* 0x000000120a047225 */ /* 0x001fc800078e0014 */
[----:B------:R-:W-:Y:S02]  /*b570*/  IMAD.IADD R5, R11, 0x1, R5 ;  /* 0x000000010b057824 */ /* 0x000fe400078e0205 */
[----:B-1----:R-:W-:-:S05]  /*b580*/  IMAD.U32 R9, RZ, RZ, UR6 ;  /* 0x00000006ff097e24 */ /* 0x002fca000f8e00ff */
[----:B------:R-:W-:Y:S01]  /*b590*/  SHF.L.U64.HI R157, R9, 0x8, R157 ;  /* 0x00000008099d7819 */ /* 0x000fe2000001029d */
[----:B---3--:R-:W-:-:S04]  /*b5a0*/  IMAD.U32 R6, R153, 0x10000, RZ ;  /* 0x0001000099067824 */ /* 0x008fc800078e00ff */
[----:B------:R-:W-:Y:S01]  /*b5b0*/  FMUL R8, R6, R16 ;  /* 0x0000001006087220 */ /* 0x000fe20000400000 */
[----:B------:R-:W-:Y:S01]  /*b5c0*/  IMAD.WIDE.U32 R6, R152, UR43, R4 ;  /* 0x0000002b98067c25 */ /* 0x000fe2000f8e0004 */
[----:B------:R-:W-:-:S03]  /*b5d0*/  IADD3 R4, P1, R160, R12, RZ ;  /* 0x0000000ca0047210 */ /* 0x000fc60007f3e0ff */
[----:B--2---:R-:W-:Y:S01]  /*b5e0*/  FFMA R5, R155, R2, R8 ;  /* 0x000000029b057223 */ /* 0x004fe20000000008 */
[----:B------:R-:W-:Y:S01]  /*b5f0*/  IMAD.IADD R9, R162, 0x1, R7 ;  /* 0x00000001a2097824 */ /* 0x000fe200078e0207 */
[----:B------:R-:W-:-:S03]  /*b600*/  LEA R8, P3, R6, R14, 0x1 ;  /* 0x0000000e06087211 */ /* 0x000fc600078608ff */
[----:B------:R-:W-:Y:S01]  /*b610*/  F2FP.BF16.F32.PACK_AB R7, RZ, R5 ;  /* 0x00000005ff07723e */ /* 0x000fe200000010ff */
[----:B------:R-:W-:Y:S01]  /*b620*/  IMAD.X R5, R157, 0x1, R13, P1 ;  /* 0x000000019d057824 */ /* 0x000fe200008e060d */
[----:B------:R-:W-:-:S04]  /*b630*/  LEA.HI.X R9, R6, R15, R9, 0x1, P3 ;  /* 0x0000000f06097211 */ /* 0x000fc800018f0c09 */
[----:B------:R0:W-:Y:S01]  /*b640*/  @P4 STG.E.U16 desc[UR36][R4.64], R7 ;  /* 0x0000000704004986 */ /* 0x0001e2000c101524 */
[----:B------:R-:W-:Y:S05]  /*b650*/  @!P2 BRA `(.L_x_288) ;  /* 0x000000000004a947 */ /* 0x000fea0003800000 */
[----:B------:R1:W5:Y:S02]  /*b660*/  LDG.E.LTC128B.U16 R153, desc[UR36][R8.64+0x2] ;  /* 0x0000022408997981 */ /* 0x000364000c1e1520 */
.L_x_288:
[----:B------:R-:W-:Y:S05]  /*b670*/  BSYNC B1 ;  /* 0x0000000000017941 */ /* 0x000fea0003800000 */
.L_x_287:
[----:B------:R-:W2:Y:S01]  /*b680*/  LDL.LU R155, [R1+0x204] ;  /* 0x00020400019b7983 */ /* 0x000ea20000300800 */
[----:B-----5:R-:W-:Y:S01]  /*b690*/  IMAD.U32 R6, R153, 0x10000, RZ ;  /* 0x0001000099067824 */ /* 0x020fe200078e00ff */
[----:B------:R-:W-:Y:S01]  /*b6a0*/  ISETP.GT.AND P1, PT, R3, 0x88, PT ;  /* 0x000000880300780c */ /* 0x000fe20003f24270 */
[----:B------:R-:W-:Y:S02]  /*b6b0*/  BSSY B1, `(.L_x_289) ;  /* 0x0000012000017945 */ /* 0x000fe40003800000 */
[----:B------:R-:W-:Y:S01]  /*b6c0*/  FMUL R154, R6, R16 ;  /* 0x00000010069a7220 */ /* 0x000fe20000400000 */
[----:B0-----:R-:W-:Y:S01]  /*b6d0*/  IMAD.WIDE.U32 R6, R10, R18, R168 ;  /* 0x000000120a067225 */ /* 0x001fe200078e00a8 */
[----:B------:R-:W-:-:S03]  /*b6e0*/  ISETP.GT.AND P3, PT, R0, RZ, P1 ;  /* 0x000000ff0000720c */ /* 0x000fc60000f64270 */
[----:B--2---:R-:W-:Y:S01]  /*b6f0*/  FFMA R10, R155, R2, R154 ;  /* 0x000000029b0a7223 */ /* 0x004fe2000000009a */
[----:B------:R-:W-:Y:S01]  /*b700*/  IMAD.IADD R155, R11, 0x1, R7 ;  /* 0x000000010b9b7824 */ /* 0x000fe200078e0207 */
[-C--:B------:R-:W-:Y:S02]  /*b710*/  IADD3 R7, P4, R166, R6.reuse, RZ ;  /* 0x00000006a6077210 */ /* 0x080fe40007f9e0ff */
[----:B------:R-:W-:Y:S02]  /*b720*/  IADD3 R154, P5, R20, R6, RZ ;  /* 0x00000006149a7210 */ /* 0x000fe40007fbe0ff */
[----:B------:R-:W-:Y:S01]  /*b730*/  F2FP.BF16.F32.PACK_AB R10, RZ, R10 ;  /* 0x0000000aff0a723e */ /* 0x000fe200000010ff */
[----:B------:R-:W-:Y:S01]  /*b740*/  IMAD.X R11, R155, 0x1, R23, P4 ;  /* 0x000000019b0b7824 */ /* 0x000fe200020e0617 */
[C---:B------:R-:W-:Y:S02]  /*b750*/  LEA R6, P4, R7.reuse, R14, 0x1 ;  /* 0x0000000e07067211 */ /* 0x040fe400078808ff */
[----:B------:R-:W-:Y:S01]  /*b760*/  PRMT R158, R10, 0x7610, R158 ;  /* 0x000076100a9e7816 */ /* 0x000fe2000000009e */
[----:B------:R-:W-:Y:S01]  /*b770*/  IMAD.MOV.U32 R10, RZ, RZ, R4 ;  /* 0x000000ffff0a7224 */ /* 0x000fe200078e0004 */
[----:B------:R-:W-:Y:S01]  /*b780*/  LEA.HI.X R7, R7, R15, R11, 0x1, P4 ;  /* 0x0000000f07077211 */ /* 0x000fe200020f0c0b */
[----:B------:R-:W-:-:S05]  /*b790*/  IMAD.MOV.U32 R11, RZ, RZ, R5 ;  /* 0x000000ffff0b7224 */ /* 0x000fca00078e0005 */
[----:B------:R0:W-:Y:S01]  /*b7a0*/  @P2 STG.E.U16 desc[UR36][R10.64+0x2], R158 ;  /* 0x0000029e0a002986 */ /* 0x0001e2000c101524 */
[----:B------:R-:W-:Y:S05]  /*b7b0*/  @!P3 BRA `(.L_x_290) ;  /* 0x000000000004b947 */ /* 0x000fea0003800000 */
[----:B------:R2:W5:Y:S02]  /*b7c0*/  LDG.E.LTC128B.U16 R153, desc[UR36][R6.64] ;  /* 0x0000002406997981 */ /* 0x000564000c1e1520 */
.L_x_290:
[----:B------:R-:W-:Y:S05]  /*b7d0*/  BSYNC B1 ;  /* 0x0000000000017941 */ /* 0x000fea0003800000 */
.L_x_289:
[----:B--2---:R-:W2:Y:S01]  /*b7e0*/  LDL.LU R7, [R1+0x208] ;  /* 0x0002080001077983 */ /* 0x004ea20000300800 */
[----:B-----5:R-:W-:Y:S01]  /*b7f0*/  IMAD.U32 R6, R153, 0x10000, RZ ;  /* 0x0001000099067824 */ /* 0x020fe200078e00ff */
[----:B0-----:R-:W-:Y:S01]  /*b800*/  IADD3 R158, P4, R4, R165, RZ ;  /* 0x000000a5049e7210 */ /* 0x001fe20007f9e0ff */
[----:B------:R-:W-:Y:S01]  /*b810*/  IMAD.X R155, R21, 0x1, R155, P5 ;  /* 0x00000001159b7824 */ /* 0x000fe200028e069b */
[----:B------:R-:W-:Y:S01]  /*b820*/  ISETP.GT.AND P2, PT, R0, 0x1, P1 ;  /* 0x000000010000780c */ /* 0x000fe20000f44270 */
[----:B------:R-:W-:Y:S01]  /*b830*/  FMUL R6, R6, R16 ;  /* 0x0000001006067220 */ /* 0x000fe20000400000 */
[----:B------:R-:W-:Y:S01]  /*b840*/  BSSY B1, `(.L_x_291) ;  /* 0x000000b000017945 */ /* 0x000fe20003800000 */
[----:B------:R-:W-:-:S04]  /*b850*/  IMAD.WIDE.U32 R154, R152, UR43, R154 ;  /* 0x0000002b989a7c25 */ /* 0x000fc8000f8e009a */
[----:B------:R-:W-:Y:S02]  /*b860*/  IMAD.IADD R161, R162, 0x1, R155 ;  /* 0x00000001a2a17824 */ /* 0x000fe400078e029b */
[----:B------:R-:W-:Y:S02]  /*b870*/  IMAD.X R159, R5, 0x1, R164, P4 ;  /* 0x00000001059f7824 */ /* 0x000fe400020e06a4 */
[----:B--2---:R-:W-:Y:S01]  /*b880*/  FFMA R7, R7, R2, R6 ;  /* 0x0000000207077223 */ /* 0x004fe20000000006 */
[----:B------:R-:W-:-:S04]  /*b890*/  LEA R6, P5, R154, R14, 0x1 ;  /* 0x0000000e9a067211 */ /* 0x000fc800078a08ff */
[----:B------:R-:W-:Y:S02]  /*b8a0*/  F2FP.BF16.F32.PACK_AB R155, RZ, R7 ;  /* 0x00000007ff9b723e */ /* 0x000fe400000010ff */
[----:B------:R-:W-:-:S03]  /*b8b0*/  LEA.HI.X R7, R154, R15, R161, 0x1, P5 ;  /* 0x0000000f9a077211 */ /* 0x000fc600028f0ca1 */
[----:B------:R0:W-:Y:S01]  /*b8c0*/  @P3 STG.E.U16 desc[UR36][R158.64], R155 ;  /* 0x0000009b9e003986 */ /* 0x0001e2000c101524 */
[----:B------:R-:W-:Y:S05]  /*b8d0*/  @!P2 BRA `(.L_x_292) ;  /* 0x000000000004a947 */ /* 0x000fea0003800000 */
[----:B------:R2:W5:Y:S02]  /*b8e0*/  LDG.E.LTC128B.U16 R153, desc[UR36][R6.64+0x2] ;  /* 0x0000022406997981 */ /* 0x000564000c1e1520 */
.L_x_292:
[----:B------:R-:W-:Y:S05]  /*b8f0*/  BSYNC B1 ;  /* 0x0000000000017941 */ /* 0x000fea0003800000 */
.L_x_291:
[----:B0-----:R-:W3:Y:S01]  /*b900*/  LDL.LU R155, [R1+0x20c] ;  /* 0x00020c00019b7983 */ /* 0x001ee20000300800 */
[----:B-----5:R-:W-:Y:S01]  /*b910*/  IMAD.U32 R154, R153, 0x10000, RZ ;  /* 0x00010000999a7824 */ /* 0x020fe200078e00ff */
[----:B------:R-:W-:Y:S01]  /*b920*/  IADD3 R4, P3, R165, R4, RZ ;  /* 0x00000004a5047210 */ /* 0x000fe20007f7e0ff */
[----:B------:R-:W-:Y:S01]  /*b930*/  BSSY B1, `(.L_x_293) ;  /* 0x0000009000017945 */ /* 0x000fe20003800000 */
[----:B------:R-:W-:Y:S01]  /*b940*/  ISETP.GT.AND P4, PT, R0, 0x8, P0 ;  /* 0x000000080000780c */ /* 0x000fe20000784270 */
[----:B------:R-:W-:Y:S02]  /*b950*/  FMUL R154, R154, R16 ;  /* 0x000000109a9a7220 */ /* 0x000fe40000400000 */
[----:B------:R-:W-:Y:S02]  /*b960*/  IMAD.X R5, R164, 0x1, R5, P3 ;  /* 0x00000001a4057824 */ /* 0x000fe400018e0605 */
[----:B---3--:R-:W-:-:S05]  /*b970*/  FFMA R154, R155, R2, R154 ;  /* 0x000000029b9a7223 */ /* 0x008fca000000009a */
[----:B------:R-:W-:-:S05]  /*b980*/  F2FP.BF16.F32.PACK_AB R154, RZ, R154 ;  /* 0x0000009aff9a723e */ /* 0x000fca00000010ff */
[----:B------:R0:W-:Y:S01]  /*b990*/  @P2 STG.E.U16 desc[UR36][R4.64+0x2], R154 ;  /* 0x0000029a04002986 */ /* 0x0001e2000c101524 */
[----:B------:R-:W-:Y:S05]  /*b9a0*/  @!P4 BRA `(.L_x_294) ;  /* 0x000000000004c947 */ /* 0x000fea0003800000 */
[----:B------:R3:W5:Y:S02]  /*b9b0*/  LDG.E.LTC128B.U16 R153, desc[UR36][R8.64+0x10] ;  /* 0x0000102408997981 */ /* 0x000764000c1e1520 */
.L_x_294:
[----:B------:R-:W-:Y:S05]  /*b9c0*/  BSYNC B1 ;  /* 0x0000000000017941 */ /* 0x000fea0003800000 */
.L_x_293:
[----:B0-----:R-:W4:Y:S01]  /*b9d0*/  LDL.LU R154, [R1+0x210] ;  /* 0x00021000019a7983 */ /* 0x001f220000300800 */
[----:B-----5:R-:W-:Y:S01]  /*b9e0*/  IMAD.U32 R4, R153, 0x10000, RZ ;  /* 0x0001000099047824 */ /* 0x020fe200078e00ff */
[----:B------:R-:W-:Y:S01]  /*b9f0*/  ISETP.GT.AND P2, PT, R0, 0x9, P0 ;  /* 0x000000090000780c */ /* 0x000fe20000744270 */
[----:B------:R-:W-:Y:S02]  /*ba00*/  BSSY B1, `(.L_x_295) ;  /* 0x0000009000017945 */ /* 0x000fe40003800000 */
[----:B------:R-:W-:-:S04]  /*ba10*/  FMUL R4, R4, R16 ;  /* 0x0000001004047220 */ /* 0x000fc80000400000 */
[----:B----4-:R-:W-:-:S05]  /*ba20*/  FFMA R4, R154, R2, R4 ;  /* 0x000000029a047223 */ /* 0x010fca0000000004 */
[----:B------:R-:W-:-:S04]  /*ba30*/  F2FP.BF16.F32.PACK_AB R4, RZ, R4 ;  /* 0x00000004ff04723e */ /* 0x000fc800000010ff */
[----:B------:R-:W-:Y:S02]  /*ba40*/  PRMT R5, R4, 0x7610, R5 ;  /* 0x0000761004057816 */ /* 0x000fe40000000005 */
[----:B------:R-:W-:-:S03]  /*ba50*/  PRMT R4, R153, 0x7610, R4 ;  /* 0x0000761099047816 */ /* 0x000fc60000000004 */
[----:B------:R0:W-:Y:S01]  /*ba60*/  @P4 STG.E.U16 desc[UR36][R10.64+0x10], R5 ;  /* 0x000010050a004986 */ /* 0x0001e2000c101524 */
[----:B------:R-:W-:Y:S05]  /*ba70*/  @!P2 BRA `(.L_x_296) ;  /* 0x000000000004a947 */ /* 0x000fea0003800000 */
[----:B------:R4:W5:Y:S02]  /*ba80*/  LDG.E.LTC128B.U16 R4, desc[UR36][R8.64+0x12] ;  /* 0x0000122408047981 */ /* 0x000964000c1e1520 */
.L_x_296:
[----:B------:R-:W-:Y:S05]  /*ba90*/  BSYNC B1 ;  /* 0x0000000000017941 */ /* 0x000fea0003800000 */
.L_x_295:
[----:B------:R-:W2:Y:S01]  /*baa0*/  LDL.LU R154, [R1+0x214] ;  /* 0x00021400019a7983 */ /* 0x000ea20000300800 */
[----:B0----5:R-:W-:Y:S01]  /*bab0*/  IMAD.U32 R5, R4, 0x10000, RZ ;  /* 0x0001000004057824 */ /* 0x021fe200078e00ff */
[----:B------:R-:W-:Y:S01]  /*bac0*/  ISETP.GT.AND P4, PT, R0, 0x8, P1 ;  /* 0x000000080000780c */ /* 0x000fe20000f84270 */
[----:B------:R-:W-:Y:S01]  /*bad0*/  BSSY B1, `(.L_x_297) ;  /* 0x0000008000017945 */ /* 0x000fe20003800000 */
[----:B------:R-:W-:Y:S01]  /*bae0*/  PRMT R153, R4, 0x7610, R153 ;  /* 0x0000761004997816 */ /* 0x000fe20000000099 */
[----:B------:R-:W-:-:S04]  /*baf0*/  FMUL R5, R5, R16 ;  /* 0x0000001005057220 */ /* 0x000fc80000400000 */
[----:B--2---:R-:W-:-:S05]  /*bb00*/  FFMA R5, R154, R2, R5 ;  /* 0x000000029a057223 */ /* 0x004fca0000000005 */
[----:B------:R-:W-:-:S05]  /*bb10*/  F2FP.BF16.F32.PACK_AB R5, RZ, R5 ;  /* 0x00000005ff05723e */ /* 0x000fca00000010ff */
[----:B------:R0:W-:Y:S01]  /*bb20*/  @P2 STG.E.U16 desc[UR36][R10.64+0x12], R5 ;  /* 0x000012050a002986 */ /* 0x0001e2000c101524 */
[----:B------:R-:W-:Y:S05]  /*bb30*/  @!P4 BRA `(.L_x_298) ;  /* 0x000000000004c947 */ /* 0x000fea0003800000 */
[----:B------:R2:W5:Y:S02]  /*bb40*/  LDG.E.LTC128B.U16 R153, desc[UR36][R6.64+0x10] ;  /* 0x0000102406997981 */ /* 0x000564000c1e1520 */
.L_x_298:
[----:B------:R-:W-:Y:S05]  /*bb50*/  BSYNC B1 ;  /* 0x0000000000017941 */ /* 0x000fea0003800000 */
.L_x_297:
[----:B0-----:R-:W3:Y:S01]  /*bb60*/  LDL.LU R5, [R1+0x218] ;  /* 0x0002180001057983 */ /* 0x001ee20000300800 */
[----:B-----5:R-:W-:Y:S01]  /*bb70*/  IMAD.U32 R4, R153, 0x10000, RZ ;  /* 0x0001000099047824 */ /* 0x020fe200078e00ff */
[----:B------:R-:W-:Y:S01]  /*bb80*/  ISETP.GT.AND P5, PT, R0, 0x9, P1 ;  /* 0x000000090000780c */ /* 0x000fe20000fa4270 */
[----:B------:R-:W-:Y:S02]  /*bb90*/  BSSY B1, `(.L_x_299) ;  /* 0x0000009000017945 */ /* 0x000fe40003800000 */
[----:B------:R-:W-:-:S04]  /*bba0*/  FMUL R4, R4, R16 ;  /* 0x0000001004047220 */ /* 0x000fc80000400000 */
[----:B---3--:R-:W-:Y:S01]  /*bbb0*/  FFMA R154, R5, R2, R4 ;  /* 0x00000002059a7223 */ /* 0x008fe20000000004 */
[----:B------:R-:W-:-:S04]  /*bbc0*/  IADD3 R4, P2, P3, R165, R12, R160 ;  /* 0x0000000ca5047210 */ /* 0x000fc80007b5e0a0 */
[----:B------:R-:W-:Y:S02]  /*bbd0*/  F2FP.BF16.F32.PACK_AB R154, RZ, R154 ;  /* 0x0000009aff9a723e */ /* 0x000fe400000010ff */
[----:B------:R-:W-:-:S05]  /*bbe0*/  IADD3.X R5, R164, R13, R157, P2, P3 ;  /* 0x0000000da4057210 */ /* 0x000fca00017e649d */
[----:B------:R0:W-:Y:S01]  /*bbf0*/  @P4 STG.E.U16 desc[UR36][R4.64+0x10], R154 ;  /* 0x0000109a04004986 */ /* 0x0001e2000c101524 */
[----:B------:R-:W-:Y:S05]  /*bc00*/  @!P5 BRA `(.L_x_300) ;  /* 0x000000000004d947 */ /* 0x000fea0003800000 */
[----:B------:R3:W5:Y:S02]  /*bc10*/  LDG.E.LTC128B.U16 R153, desc[UR36][R6.64+0x12] ;  /* 0x0000122406997981 */ /* 0x000764000c1e1520 */
.L_x_300:
[----:B------:R-:W-:Y:S05]  /*bc20*/  BSYNC B1 ;  /* 0x0000000000017941 */ /* 0x000fea0003800000 */
.L_x_299:
[----:B------:R-:W2:Y:S01]  /*bc30*/  LDL.LU R155, [R1+0x21c] ;  /* 0x00021c00019b7983 */ /* 0x000ea20000300800 */
[----:B0----5:R-:W-:Y:S01]  /*bc40*/  IMAD.U32 R154, R153, 0x10000, RZ ;  /* 0x00010000999a7824 */ /* 0x021fe200078e00ff */
        /* <DEDUP_REMOVED lines=8> */
.L_x_302:
[----:B------:R-:W-:Y:S05]  /*bcd0*/  BSYNC B1 ;  /* 0x0000000000017941 */ /* 0x000fea0003800000 */
.L_x_301:
[----:B------:R-:W3:Y:S01]  /*bce0*/  LDL.LU R155, [R1+0x220] ;  /* 0x00022000019b7983 */ /* 0x000ee20000300800 */
[----:B0----5:R-:W-:Y:S01]  /*bcf0*/  IMAD.U32 R154, R153, 0x10000, RZ ;  /* 0x00010000999a7824 */ /* 0x021fe200078e00ff */
        /* <DEDUP_REMOVED lines=8> */
.L_x_304:
[----:B------:R-:W-:Y:S05]  /*bd80*/  BSYNC B1 ;  /* 0x0000000000017941 */ /* 0x000fea0003800000 */
.L_x_303:
        /* <DEDUP_REMOVED lines=10> */
.L_x_306:
[----:B------:R-:W-:Y:S05]  /*be30*/  BSYNC B1 ;  /* 0x0000000000017941 */ /* 0x000fea0003800000 */
.L_x_305:
        /* <DEDUP_REMOVED lines=10> */
.L_x_308:
[----:B------:R-:W-:Y:S05]  /*bee0*/  BSYNC B1 ;  /* 0x0000000000017941 */ /* 0x000fea0003800000 */
.L_x_307:
        /* <DEDUP_REMOVED lines=10> */
.L_x_310:
[----:B------:R-:W-:Y:S05]  /*bf90*/  BSYNC B1 ;  /* 0x0000000000017941 */ /* 0x000fea0003800000 */
.L_x_309:
        /* <DEDUP_REMOVED lines=10> */
.L_x_312:
[----:B------:R-:W-:Y:S05]  /*c040*/  BSYNC B1 ;  /* 0x0000000000017941 */ /* 0x000fea0003800000 */
.L_x_311:
        /* <DEDUP_REMOVED lines=10> */
.L_x_314:
[----:B------:R-:W-:Y:S05]  /*c0f0*/  BSYNC B1 ;  /* 0x0000000000017941 */ /* 0x000fea0003800000 */
.L_x_313:
        /* <DEDUP_REMOVED lines=10> */
.L_x_316:
[----:B------:R-:W-:Y:S05]  /*c1a0*/  BSYNC B1 ;  /* 0x0000000000017941 */ /* 0x000fea0003800000 */
.L_x_315:
        /* <DEDUP_REMOVED lines=10> */
.L_x_318:
[----:B------:R-:W-:Y:S05]  /*c250*/  BSYNC B1 ;  /* 0x0000000000017941 */ /* 0x000fea0003800000 */
.L_x_317:
        /* <DEDUP_REMOVED lines=10> */
.L_x_320:
[----:B------:R-:W-:Y:S05]  /*c300*/  BSYNC B1 ;  /* 0x0000000000017941 */ /* 0x000fea0003800000 */
.L_x_319:
        /* <DEDUP_REMOVED lines=10> */
.L_x_322:
[----:B------:R-:W-:Y:S05]  /*c3b0*/  BSYNC B1 ;  /* 0x0000000000017941 */ /* 0x000fea0003800000 */
.L_x_321:
        /* <DEDUP_REMOVED lines=10> */
.L_x_324:
[----:B------:R-:W-:Y:S05]  /*c460*/  BSYNC B1 ;  /* 0x0000000000017941 */ /* 0x000fea0003800000 */
.L_x_323:
        /* <DEDUP_REMOVED lines=10> */
.L_x_326:
[----:B------:R-:W-:Y:S05]  /*c510*/  BSYNC B1 ;  /* 0x0000000000017941 */ /* 0x000fea0003800000 */
.L_x_325:
        /* <DEDUP_REMOVED lines=10> */
.L_x_328:
[----:B------:R-:W-:Y:S05]  /*c5c0*/  BSYNC B1 ;  /* 0x0000000000017941 */ /* 0x000fea0003800000 */
.L_x_327:
        /* <DEDUP_REMOVED lines=10> */
.L_x_330:
[----:B------:R-:W-:Y:S05]  /*c670*/  BSYNC B1 ;  /* 0x0000000000017941 */ /* 0x000fea0003800000 */
.L_x_329:
        /* <DEDUP_REMOVED lines=10> */
.L_x_332:
[----:B------:R-:W-:Y:S05]  /*c720*/  BSYNC B1 ;  /* 0x0000000000017941 */ /* 0x000fea0003800000 */
.L_x_331:
        /* <DEDUP_REMOVED lines=10> */
.L_x_334:
[----:B------:R-:W-:Y:S05]  /*c7d0*/  BSYNC B1 ;  /* 0x0000000000017941 */ /* 0x000fea0003800000 */
.L_x_333:
        /* <DEDUP_REMOVED lines=10> */
.L_x_336:
[----:B------:R-:W-:Y:S05]  /*c880*/  BSYNC B1 ;  /* 0x0000000000017941 */ /* 0x000fea0003800000 */
.L_x_335:
        /* <DEDUP_REMOVED lines=10> */
.L_x_338:
[----:B------:R-:W-:Y:S05]  /*c930*/  BSYNC B1 ;  /* 0x0000000000017941 */ /* 0x000fea0003800000 */
.L_x_337:
        /* <DEDUP_REMOVED lines=10> */
.L_x_340:
[----:B------:R-:W-:Y:S05]  /*c9e0*/  BSYNC B1 ;  /* 0x0000000000017941 */ /* 0x000fea0003800000 */
.L_x_339:
        /* <DEDUP_REMOVED lines=10> */
.L_x_342:
[----:B------:R-:W-:Y:S05]  /*ca90*/  BSYNC B1 ;  /* 0x0000000000017941 */ /* 0x000fea0003800000 */
.L_x_341:
        /* <DEDUP_REMOVED lines=10> */
.L_x_344:
[----:B------:R-:W-:Y:S05]  /*cb40*/  BSYNC B1 ;  /* 0x0000000000017941 */ /* 0x000fea0003800000 */
.L_x_343:
        /* <DEDUP_REMOVED lines=10> */
.L_x_346:
[----:B------:R-:W-:Y:S05]  /*cbf0*/  BSYNC B1 ;  /* 0x0000000000017941 */ /* 0x000fea0003800000 */
.L_x_345:
        /* <DEDUP_REMOVED lines=10> */
.L_x_348:
[----:B------:R-:W-:Y:S05]  /*cca0*/  BSYNC B1 ;  /* 0x0000000000017941 */ /* 0x000fea0003800000 */
.L_x_347:
        /* <DEDUP_REMOVED lines=10> */
.L_x_350:
[----:B------:R-:W-:Y:S05]  /*cd50*/  BSYNC B1 ;  /* 0x0000000000017941 */ /* 0x000fea0003800000 */
.L_x_349:
        /* <DEDUP_REMOVED lines=10> */
.L_x_352:
[----:B------:R-:W-:Y:S05]  /*ce00*/  BSYNC B1 ;  /* 0x0000000000017941 */ /* 0x000fea0003800000 */
.L_x_351:
        /* <DEDUP_REMOVED lines=10> */
.L_x_354:
[----:B------:R-:W-:Y:S05]  /*ceb0*/  BSYNC B1 ;  /* 0x0000000000017941 */ /* 0x000fea0003800000 */
.L_x_353:
        /* <DEDUP_REMOVED lines=10> */
.L_x_356:
[----:B------:R-:W-:Y:S05]  /*cf60*/  BSYNC B1 ;  /* 0x0000000000017941 */ /* 0x000fea0003800000 */
.L_x_355:
        /* <DEDUP_REMOVED lines=10> */
.L_x_358:
[----:B------:R-:W-:Y:S05]  /*d010*/  BSYNC B1 ;  /* 0x0000000000017941 */ /* 0x000fea0003800000 */
.L_x_357:
        /* <DEDUP_REMOVED lines=10> */
.L_x_360:
[----:B------:R-:W-:Y:S05]  /*d0c0*/  BSYNC B1 ;  /* 0x0000000000017941 */ /* 0x000fea0003800000 */
.L_x_359:
        /* <DEDUP_REMOVED lines=10> */
.L_x_362:
[----:B------:R-:W-:Y:S05]  /*d170*/  BSYNC B1 ;  /* 0x0000000000017941 */ /* 0x000fea0003800000 */
.L_x_361:
        /* <DEDUP_REMOVED lines=10> */
.L_x_364:
[----:B------:R-:W-:Y:S05]  /*d220*/  BSYNC B1 ;  /* 0x0000000000017941 */ /* 0x000fea0003800000 */
.L_x_363:
        /* <DEDUP_REMOVED lines=10> */
.L_x_366:
[----:B------:R-:W-:Y:S05]  /*d2d0*/  BSYNC B1 ;  /* 0x0000000000017941 */ /* 0x000fea0003800000 */
.L_x_365:
        /* <DEDUP_REMOVED lines=10> */
.L_x_368:
[----:B------:R-:W-:Y:S05]  /*d380*/  BSYNC B1 ;  /* 0x0000000000017941 */ /* 0x000fea0003800000 */
.L_x_367:
        /* <DEDUP_REMOVED lines=10> */
.L_x_370:
[----:B------:R-:W-:Y:S05]  /*d430*/  BSYNC B1 ;  /* 0x0000000000017941 */ /* 0x000fea0003800000 */
.L_x_369:
        /* <DEDUP_REMOVED lines=10> */
.L_x_372:
[----:B------:R-:W-:Y:S05]  /*d4e0*/  BSYNC B1 ;  /* 0x0000000000017941 */ /* 0x000fea0003800000 */
.L_x_371:
        /* <DEDUP_REMOVED lines=10> */
.L_x_374:
[----:B------:R-:W-:Y:S05]  /*d590*/  BSYNC B1 ;  /* 0x0000000000017941 */ /* 0x000fea0003800000 */
.L_x_373:
        /* <DEDUP_REMOVED lines=10> */
.L_x_376:
[----:B------:R-:W-:Y:S05]  /*d640*/  BSYNC B1 ;  /* 0x0000000000017941 */ /* 0x000fea0003800000 */
.L_x_375:
        /* <DEDUP_REMOVED lines=10> */
.L_x_378:
[----:B------:R-:W-:Y:S05]  /*d6f0*/  BSYNC B1 ;  /* 0x0000000000017941 */ /* 0x000fea0003800000 */
.L_x_377:
        /* <DEDUP_REMOVED lines=10> */
.L_x_380:
[----:B------:R-:W-:Y:S05]  /*d7a0*/  BSYNC B1 ;  /* 0x0000000000017941 */ /* 0x000fea0003800000 */
.L_x_379:
        /* <DEDUP_REMOVED lines=10> */
.L_x_382:
[----:B------:R-:W-:Y:S05]  /*d850*/  BSYNC B1 ;  /* 0x0000000000017941 */ /* 0x000fea0003800000 */
.L_x_381:
        /* <DEDUP_REMOVED lines=10> */
.L_x_384:
[----:B------:R-:W-:Y:S05]  /*d900*/  BSYNC B1 ;  /* 0x0000000000017941 */ /* 0x000fea0003800000 */
.L_x_383:
        /* <DEDUP_REMOVED lines=10> */
.L_x_386:
[----:B------:R-:W-:Y:S05]  /*d9b0*/  BSYNC B1 ;  /* 0x0000000000017941 */ /* 0x000fea0003800000 */
.L_x_385:
        /* <DEDUP_REMOVED lines=10> */
.L_x_388:
[----:B------:R-:W-:Y:S05]  /*da60*/  BSYNC B1 ;  /* 0x0000000000017941 */ /* 0x000fea0003800000 */
.L_x_387:
        /* <DEDUP_REMOVED lines=10> */
.L_x_390:
[----:B------:R-:W-:Y:S05]  /*db10*/  BSYNC B1 ;  /* 0x0000000000017941 */ /* 0x000fea0003800000 */
.L_x_389:
        /* <DEDUP_REMOVED lines=10> */
.L_x_392:
[----:B------:R-:W-:Y:S05]  /*dbc0*/  BSYNC B1 ;  /* 0x0000000000017941 */ /* 0x000fea0003800000 */
.L_x_391:
        /* <DEDUP_REMOVED lines=10> */
.L_x_394:
[----:B------:R-:W-:Y:S05]  /*dc70*/  BSYNC B1 ;  /* 0x0000000000017941 */ /* 0x000fea0003800000 */
.L_x_393:
        /* <DEDUP_REMOVED lines=10> */
.L_x_396:
[----:B------:R-:W-:Y:S05]  /*dd20*/  BSYNC B1 ;  /* 0x0000000000017941 */ /* 0x000fea0003800000 */
.L_x_395:
        /* <DEDUP_REMOVED lines=10> */
.L_x_398:
[----:B------:R-:W-:Y:S05]  /*ddd0*/  BSYNC B1 ;  /* 0x0000000000017941 */ /* 0x000fea0003800000 */
.L_x_397:
        /* <DEDUP_REMOVED lines=10> */
.L_x_400:
[----:B------:R-:W-:Y:S05]  /*de80*/  BSYNC B1 ;  /* 0x0000000000017941 */ /* 0x000fea0003800000 */
.L_x_399:
        /* <DEDUP_REMOVED lines=10> */
.L_x_402:
[----:B------:R-:W-:Y:S05]  /*df30*/  BSYNC B1 ;  /* 0x0000000000017941 */ /* 0x000fea0003800000 */
.L_x_401:
        /* <DEDUP_REMOVED lines=10> */
.L_x_404:
[----:B------:R-:W-:Y:S05]  /*dfe0*/  BSYNC B1 ;  /* 0x0000000000017941 */ /* 0x000fea0003800000 */
.L_x_403:
        /* <DEDUP_REMOVED lines=10> */
.L_x_406:
[----:B------:R-:W-:Y:S05]  /*e090*/  BSYNC B1 ;  /* 0x0000000000017941 */ /* 0x000fea0003800000 */
.L_x_405:
        /* <DEDUP_REMOVED lines=10> */
.L_x_408:
[----:B------:R-:W-:Y:S05]  /*e140*/  BSYNC B1 ;  /* 0x0000000000017941 */ /* 0x000fea0003800000 */
.L_x_407:
        /* <DEDUP_REMOVED lines=10> */
.L_x_410:
[----:B------:R-:W-:Y:S05]  /*e1f0*/  BSYNC B1 ;  /* 0x0000000000017941 */ /* 0x000fea0003800000 */
.L_x_409:
        /* <DEDUP_REMOVED lines=10> */
.L_x_412:
[----:B------:R-:W-:Y:S05]  /*e2a0*/  BSYNC B1 ;  /* 0x0000000000017941 */ /* 0x000fea0003800000 */
.L_x_411:
        /* <DEDUP_REMOVED lines=10> */
.L_x_414:
[----:B------:R-:W-:Y:S05]  /*e350*/  BSYNC B1 ;  /* 0x0000000000017941 */ /* 0x000fea0003800000 */
.L_x_413:
        /* <DEDUP_REMOVED lines=10> */
.L_x_416:
[----:B------:R-:W-:Y:S05]  /*e400*/  BSYNC B1 ;  /* 0x0000000000017941 */ /* 0x000fea0003800000 */
.L_x_415:
        /* <DEDUP_REMOVED lines=10> */
.L_x_418:
[----:B------:R-:W-:Y:S05]  /*e4b0*/  BSYNC B1 ;  /* 0x0000000000017941 */ /* 0x000fea0003800000 */
.L_x_417:
        /* <DEDUP_REMOVED lines=10> */
.L_x_420:
[----:B------:R-:W-:Y:S05]  /*e560*/  BSYNC B1 ;  /* 0x0000000000017941 */ /* 0x000fea0003800000 */
.L_x_419:
        /* <DEDUP_REMOVED lines=10> */
.L_x_422:
[----:B------:R-:W-:Y:S05]  /*e610*/  BSYNC B1 ;  /* 0x0000000000017941 */ /* 0x000fea0003800000 */
.L_x_421:
        /* <DEDUP_REMOVED lines=10> */
.L_x_424:
[----:B------:R-:W-:Y:S05]  /*e6c0*/  BSYNC B1 ;  /* 0x0000000000017941 */ /* 0x000fea0003800000 */
.L_x_423:
        /* <DEDUP_REMOVED lines=10> */
.L_x_426:
[----:B------:R-:W-:Y:S05]  /*e770*/  BSYNC B1 ;  /* 0x0000000000017941 */ /* 0x000fea0003800000 */
.L_x_425:
        /* <DEDUP_REMOVED lines=10> */
.L_x_428:
[----:B------:R-:W-:Y:S05]  /*e820*/  BSYNC B1 ;  /* 0x0000000000017941 */ /* 0x000fea0003800000 */
.L_x_427:
        /* <DEDUP_REMOVED lines=10> */
.L_x_430:
[----:B------:R-:W-:Y:S05]  /*e8d0*/  BSYNC B1 ;  /* 0x0000000000017941 */ /* 0x000fea0003800000 */
.L_x_429:
        /* <DEDUP_REMOVED lines=10> */
.L_x_432:
[----:B------:R-:W-:Y:S05]  /*e980*/  BSYNC B1 ;  /* 0x0000000000017941 */ /* 0x000fea0003800000 */
.L_x_431:
        /* <DEDUP_REMOVED lines=10> */
.L_x_434:
[----:B------:R-:W-:Y:S05]  /*ea30*/  BSYNC B1 ;  /* 0x0000000000017941 */ /* 0x000fea0003800000 */
.L_x_433:
        /* <DEDUP_REMOVED lines=10> */
.L_x_436:
[----:B------:R-:W-:Y:S05]  /*eae0*/  BSYNC B1 ;  /* 0x0000000000017941 */ /* 0x000fea0003800000 */
.L_x_435:
        /* <DEDUP_REMOVED lines=10> */
.L_x_438:
[----:B------:R-:W-:Y:S05]  /*eb90*/  BSYNC B1 ;  /* 0x0000000000017941 */ /* 0x000fea0003800000 */
.L_x_437:
        /* <DEDUP_REMOVED lines=10> */
.L_x_440:
[----:B------:R-:W-:Y:S05]  /*ec40*/  BSYNC B1 ;  /* 0x0000000000017941 */ /* 0x000fea0003800000 */
.L_x_439:
        /* <DEDUP_REMOVED lines=10> */
.L_x_442:
[----:B------:R-:W-:Y:S05]  /*ecf0*/  BSYNC B1 ;  /* 0x0000000000017941 */ /* 0x000fea0003800000 */
.L_x_441:
        /* <DEDUP_REMOVED lines=10> */
.L_x_444:
[----:B------:R-:W-:Y:S05]  /*eda0*/  BSYNC B1 ;  /* 0x0000000000017941 */ /* 0x000fea0003800000 */
.L_x_443:
        /* <DEDUP_REMOVED lines=10> */
.L_x_446:
[----:B------:R-:W-:Y:S05]  /*ee50*/  BSYNC B1 ;  /* 0x0000000000017941 */ /* 0x000fea0003800000 */
.L_x_445:
        /* <DEDUP_REMOVED lines=10> */
.L_x_448:
[----:B------:R-:W-:Y:S05]  /*ef00*/  BSYNC B1 ;  /* 0x0000000000017941 */ /* 0x000fea0003800000 */
.L_x_447:
        /* <DEDUP_REMOVED lines=10> */
.L_x_450:
[----:B------:R-:W-:Y:S05]  /*efb0*/  BSYNC B1 ;  /* 0x0000000000017941 */ /* 0x000fea0003800000 */
.L_x_449:
        /* <DEDUP_REMOVED lines=10> */
.L_x_452:
[----:B------:R-:W-:Y:S05]  /*f060*/  BSYNC B1 ;  /* 0x0000000000017941 */ /* 0x000fea0003800000 */
.L_x_451:
        /* <DEDUP_REMOVED lines=10> */
.L_x_454:
[----:B------:R-:W-:Y:S05]  /*f110*/  BSYNC B1 ;  /* 0x0000000000017941 */ /* 0x000fea0003800000 */
.L_x_453:
        /* <DEDUP_REMOVED lines=10> */
.L_x_456:
[----:B------:R-:W-:Y:S05]  /*f1c0*/  BSYNC B1 ;  /* 0x0000000000017941 */ /* 0x000fea0003800000 */
.L_x_455:
        /* <DEDUP_REMOVED lines=10> */
.L_x_458:
[----:B------:R-:W-:Y:S05]  /*f270*/  BSYNC B1 ;  /* 0x0000000000017941 */ /* 0x000fea0003800000 */
.L_x_457:
        /* <DEDUP_REMOVED lines=10> */
.L_x_460:
[----:B------:R-:W-:Y:S05]  /*f320*/  BSYNC B1 ;  /* 0x0000000000017941 */ /* 0x000fea0003800000 */
.L_x_459:
        /* <DEDUP_REMOVED lines=10> */
.L_x_462:
[----:B------:R-:W-:Y:S05]  /*f3d0*/  BSYNC B1 ;  /* 0x0000000000017941 */ /* 0x000fea0003800000 */
.L_x_461:
        /* <DEDUP_REMOVED lines=10> */
.L_x_464:
[----:B------:R-:W-:Y:S05]  /*f480*/  BSYNC B1 ;  /* 0x0000000000017941 */ /* 0x000fea0003800000 */
.L_x_463:
        /* <DEDUP_REMOVED lines=10> */
.L_x_466:
[----:B------:R-:W-:Y:S05]  /*f530*/  BSYNC B1 ;  /* 0x0000000000017941 */ /* 0x000fea0003800000 */
.L_x_465:
        /* <DEDUP_REMOVED lines=10> */
.L_x_468:
[----:B------:R-:W-:Y:S05]  /*f5e0*/  BSYNC B1 ;  /* 0x0000000000017941 */ /* 0x000fea0003800000 */
.L_x_467:
        /* <DEDUP_REMOVED lines=10> */
.L_x_470:
[----:B------:R-:W-:Y:S05]  /*f690*/  BSYNC B1 ;  /* 0x0000000000017941 */ /* 0x000fea0003800000 */
.L_x_469:
        /* <DEDUP_REMOVED lines=10> */
.L_x_472:
[----:B------:R-:W-:Y:S05]  /*f740*/  BSYNC B1 ;  /* 0x0000000000017941 */ /* 0x000fea0003800000 */
.L_x_471:
        /* <DEDUP_REMOVED lines=10> */
.L_x_474:
[----:B------:R-:W-:Y:S05]  /*f7f0*/  BSYNC B1 ;  /* 0x0000000000017941 */ /* 0x000fea0003800000 */
.L_x_473:
        /* <DEDUP_REMOVED lines=10> */
.L_x_476:
[----:B------:R-:W-:Y:S05]  /*f8a0*/  BSYNC B1 ;  /* 0x0000000000017941 */ /* 0x000fea0003800000 */
.L_x_475:
        /* <DEDUP_REMOVED lines=10> */
.L_x_478:
[----:B------:R-:W-:Y:S05]  /*f950*/  BSYNC B1 ;  /* 0x0000000000017941 */ /* 0x000fea0003800000 */
.L_x_477:
        /* <DEDUP_REMOVED lines=10> */
.L_x_480:
[----:B------:R-:W-:Y:S05]  /*fa00*/  BSYNC B1 ;  /* 0x0000000000017941 */ /* 0x000fea0003800000 */
.L_x_479:
        /* <DEDUP_REMOVED lines=10> */
.L_x_482:
[----:B------:R-:W-:Y:S05]  /*fab0*/  BSYNC B1 ;  /* 0x0000000000017941 */ /* 0x000fea0003800000 */
.L_x_481:
        /* <DEDUP_REMOVED lines=10> */
.L_x_484:
[----:B------:R-:W-:Y:S05]  /*fb60*/  BSYNC B1 ;  /* 0x0000000000017941 */ /* 0x000fea0003800000 */
.L_x_483:
        /* <DEDUP_REMOVED lines=10> */
.L_x_486:
[----:B------:R-:W-:Y:S05]  /*fc10*/  BSYNC B1 ;  /* 0x0000000000017941 */ /* 0x000fea0003800000 */
.L_x_485:
        /* <DEDUP_REMOVED lines=10> */
.L_x_488:
[----:B------:R-:W-:Y:S05]  /*fcc0*/  BSYNC B1 ;  /* 0x0000000000017941 */ /* 0x000fea0003800000 */
.L_x_487:
        /* <DEDUP_REMOVED lines=10> */
.L_x_490:
[----:B------:R-:W-:Y:S05]  /*fd70*/  BSYNC B1 ;  /* 0x0000000000017941 */ /* 0x000fea0003800000 */
.L_x_489:
        /* <DEDUP_REMOVED lines=10> */
.L_x_492:
[----:B------:R-:W-:Y:S05]  /*fe20*/  BSYNC B1 ;  /* 0x0000000000017941 */ /* 0x000fea0003800000 */
.L_x_491:
        /* <DEDUP_REMOVED lines=10> */
.L_x_494:
[----:B------:R-:W-:Y:S05]  /*fed0*/  BSYNC B1 ;  /* 0x0000000000017941 */ /* 0x000fea0003800000 */
.L_x_493:
        /* <DEDUP_REMOVED lines=10> */
.L_x_496:
[----:B------:R-:W-:Y:S05]  /*ff80*/  BSYNC B1 ;  /* 0x0000000000017941 */ /* 0x000fea0003800000 */
.L_x_495:
        /* <DEDUP_REMOVED lines=10> */
.L_x_498:
[----:B------:R-:W-:Y:S05]  /*10030*/  BSYNC B1 ;  /* 0x0000000000017941 */ /* 0x000fea0003800000 */
.L_x_497:
        /* <DEDUP_REMOVED lines=10> */
.L_x_500:
[----:B------:R-:W-:Y:S05]  /*100e0*/  BSYNC B1 ;  /* 0x0000000000017941 */ /* 0x000fea0003800000 */
.L_x_499:
        /* <DEDUP_REMOVED lines=10> */
.L_x_502:
[----:B------:R-:W-:Y:S05]  /*10190*/  BSYNC B1 ;  /* 0x0000000000017941 */ /* 0x000fea0003800000 */
.L_x_501:
        /* <DEDUP_REMOVED lines=10> */
.L_x_504:
[----:B------:R-:W-:Y:S05]  /*10240*/  BSYNC B1 ;  /* 0x0000000000017941 */ /* 0x000fea0003800000 */
.L_x_503:
        /* <DEDUP_REMOVED lines=10> */
.L_x_506:
[----:B------:R-:W-:Y:S05]  /*102f0*/  BSYNC B1 ;  /* 0x0000000000017941 */ /* 0x000fea0003800000 */
.L_x_505:
        /* <DEDUP_REMOVED lines=10> */
.L_x_508:
[----:B------:R-:W-:Y:S05]  /*103a0*/  BSYNC B1 ;  /* 0x0000000000017941 */ /* 0x000fea0003800000 */
.L_x_507:
        /* <DEDUP_REMOVED lines=10> */
.L_x_510:
[----:B------:R-:W-:Y:S05]  /*10450*/  BSYNC B1 ;  /* 0x0000000000017941 */ /* 0x000fea0003800000 */
.L_x_509:
        /* <DEDUP_REMOVED lines=10> */
.L_x_512:
[----:B------:R-:W-:Y:S05]  /*10500*/  BSYNC B1 ;  /* 0x0000000000017941 */ /* 0x000fea0003800000 */
.L_x_511:
        /* <DEDUP_REMOVED lines=10> */
.L_x_514:
[----:B------:R-:W-:Y:S05]  /*105b0*/  BSYNC B1 ;  /* 0x0000000000017941 */ /* 0x000fea0003800000 */
.L_x_513:
        /* <DEDUP_REMOVED lines=10> */
.L_x_516:
[----:B------:R-:W-:Y:S05]  /*10660*/  BSYNC B1 ;  /* 0x0000000000017941 */ /* 0x000fea0003800000 */
.L_x_515:
        /* <DEDUP_REMOVED lines=10> */
.L_x_518:
[----:B------:R-:W-:Y:S05]  /*10710*/  BSYNC B1 ;  /* 0x0000000000017941 */ /* 0x000fea0003800000 */
.L_x_517:
        /* <DEDUP_REMOVED lines=10> */
.L_x_520:
[----:B------:R-:W-:Y:S05]  /*107c0*/  BSYNC B1 ;  /* 0x0000000000017941 */ /* 0x000fea0003800000 */
.L_x_519:
        /* <DEDUP_REMOVED lines=10> */
.L_x_522:
[----:B------:R-:W-:Y:S05]  /*10870*/  BSYNC B1 ;  /* 0x0000000000017941 */ /* 0x000fea0003800000 */
.L_x_521:
        /* <DEDUP_REMOVED lines=10> */
.L_x_524:
[----:B------:R-:W-:Y:S05]  /*10920*/  BSYNC B1 ;  /* 0x0000000000017941 */ /* 0x000fea0003800000 */
.L_x_523:
        /* <DEDUP_REMOVED lines=10> */
.L_x_526:
[----:B------:R-:W-:Y:S05]  /*109d0*/  BSYNC B1 ;  /* 0x0000000000017941 */ /* 0x000fea0003800000 */
.L_x_525:
        /* <DEDUP_REMOVED lines=10> */
.L_x_528:
[----:B------:R-:W-:Y:S05]  /*10a80*/  BSYNC B1 ;  /* 0x0000000000017941 */ /* 0x000fea0003800000 */
.L_x_527:
        /* <DEDUP_REMOVED lines=10> */
.L_x_530:
[----:B------:R-:W-:Y:S05]  /*10b30*/  BSYNC B1 ;  /* 0x0000000000017941 */ /* 0x000fea0003800000 */
.L_x_529:
        /* <DEDUP_REMOVED lines=10> */
.L_x_532:
[----:B------:R-:W-:Y:S05]  /*10be0*/  BSYNC B1 ;  /* 0x0000000000017941 */ /* 0x000fea0003800000 */
.L_x_531:
        /* <DEDUP_REMOVED lines=10> */
.L_x_534:
[----:B------:R-:W-:Y:S05]  /*10c90*/  BSYNC B1 ;  /* 0x0000000000017941 */ /* 0x000fea0003800000 */
.L_x_533:
        /* <DEDUP_REMOVED lines=10> */
.L_x_536:
[----:B------:R-:W-:Y:S05]  /*10d40*/  BSYNC B1 ;  /* 0x0000000000017941 */ /* 0x000fea0003800000 */
.L_x_535:
[----:B0-----:R-:W2:Y:S02]  /*10d50*/  LDL.LU R154, [R1+0x3f4] ;  /* 0x0003f400019a7983 */ /* 0x001ea40000300800 */
[----:B-12345:R-:W-:Y:S01]  /*10d60*/  IMAD.U32 R8, R153, 0x10000, RZ ;  /* 0x0001000099087824 */ /* 0x03efe200078e00ff */
        /* <DEDUP_REMOVED lines=10> */
.L_x_538:
[----:B------:R-:W-:Y:S05]  /*10e10*/  BSYNC B1 ;  /* 0x0000000000017941 */ /* 0x000fea0003800000 */
.L_x_537:
[----:B0-----:R-:W2:Y:S01]  /*10e20*/  LDL.LU R10, [R1+0x3f8] ;  /* 0x0003f800010a7983 */ /* 0x001ea20000300800 */
[----:B-----5:R-:W-:Y:S01]  /*10e30*/  IMAD.U32 R9, R8, 0x10000, RZ ;  /* 0x0001000008097824 */ /* 0x020fe200078e00ff */
        /* <DEDUP_REMOVED lines=11> */
.L_x_540:
[----:B------:R-:W-:Y:S05]  /*10ef0*/  BSYNC B1 ;  /* 0x0000000000017941 */ /* 0x000fea0003800000 */
.L_x_539:
[----:B------:R-:W3:Y:S01]  /*10f00*/  LDL.LU R8, [R1+0x3fc] ;  /* 0x0003fc0001087983 */ /* 0x000ee20000300800 */
[----:B-12--5:R-:W-:Y:S01]  /*10f10*/  IMAD.U32 R6, R153, 0x10000, RZ ;  /* 0x0001000099067824 */ /* 0x026fe200078e00ff */
[----:B------:R-:W-:Y:S01]  /*10f20*/  ISETP.GT.AND P0, PT, R3, 0x100, PT ;  /* 0x000001000300780c */ /* 0x000fe20003f04270 */
[----:B------:R-:W-:Y:S01]  /*10f30*/  IMAD R11, R11, R18, RZ ;  /* 0x000000120b0b7224 */ /* 0x000fe200078e02ff */
[----:B------:R-:W2:Y:S01]  /*10f40*/  LDL.LU R155, [R1] ;  /* 0x00000000019b7983 */ /* 0x000ea20000300800 */
        /* <DEDUP_REMOVED lines=33> */
.L_x_542:
[----:B------:R-:W-:Y:S05]  /*11160*/  BSYNC B1 ;  /* 0x0000000000017941 */ /* 0x000fea0003800000 */
.L_x_541:
        /* <DEDUP_REMOVED lines=21> */
.L_x_544:
[----:B------:R-:W-:Y:S05]  /*112c0*/  BSYNC B1 ;  /* 0x0000000000017941 */ /* 0x000fea0003800000 */
.L_x_543:
        /* <DEDUP_REMOVED lines=17> */
.L_x_546:
[----:B------:R-:W-:Y:S05]  /*113e0*/  BSYNC B1 ;  /* 0x0000000000017941 */ /* 0x000fea0003800000 */
.L_x_545:
        /* <DEDUP_REMOVED lines=12> */
.L_x_548:
[----:B------:R-:W-:Y:S05]  /*114b0*/  BSYNC B1 ;  /* 0x0000000000017941 */ /* 0x000fea0003800000 */
.L_x_547:
        /* <DEDUP_REMOVED lines=12> */
.L_x_550:
[----:B------:R-:W-:Y:S05]  /*11580*/  BSYNC B1 ;  /* 0x0000000000017941 */ /* 0x000fea0003800000 */
.L_x_549:
        /* <DEDUP_REMOVED lines=11> */
.L_x_552:
[----:B------:R-:W-:Y:S05]  /*11640*/  BSYNC B1 ;  /* 0x0000000000017941 */ /* 0x000fea0003800000 */
.L_x_551:
        /* <DEDUP_REMOVED lines=12> */
.L_x_554:
[----:B------:R-:W-:Y:S05]  /*11710*/  BSYNC B1 ;  /* 0x0000000000017941 */ /* 0x000fea0003800000 */
.L_x_553:
        /* <DEDUP_REMOVED lines=10> */
.L_x_556:
[----:B------:R-:W-:Y:S05]  /*117c0*/  BSYNC B1 ;  /* 0x0000000000017941 */ /* 0x000fea0003800000 */
.L_x_555:
        /* <DEDUP_REMOVED lines=10> */
.L_x_558:
[----:B------:R-:W-:Y:S05]  /*11870*/  BSYNC B1 ;  /* 0x0000000000017941 */ /* 0x000fea0003800000 */
.L_x_557:
        /* <DEDUP_REMOVED lines=10> */
.L_x_560:
[----:B------:R-:W-:Y:S05]  /*11920*/  BSYNC B1 ;  /* 0x0000000000017941 */ /* 0x000fea0003800000 */
.L_x_559:
        /* <DEDUP_REMOVED lines=10> */
.L_x_562:
[----:B------:R-:W-:Y:S05]  /*119d0*/  BSYNC B1 ;  /* 0x0000000000017941 */ /* 0x000fea0003800000 */
.L_x_561:
        /* <DEDUP_REMOVED lines=10> */
.L_x_564:
[----:B------:R-:W-:Y:S05]  /*11a80*/  BSYNC B1 ;  /* 0x0000000000017941 */ /* 0x000fea0003800000 */
.L_x_563:
        /* <DEDUP_REMOVED lines=10> */
.L_x_566:
[----:B------:R-:W-:Y:S05]  /*11b30*/  BSYNC B1 ;  /* 0x0000000000017941 */ /* 0x000fea0003800000 */
.L_x_565:
        /* <DEDUP_REMOVED lines=10> */
.L_x_568:
[----:B------:R-:W-:Y:S05]  /*11be0*/  BSYNC B1 ;  /* 0x0000000000017941 */ /* 0x000fea0003800000 */
.L_x_567:
        /* <DEDUP_REMOVED lines=10> */
.L_x_570:
[----:B------:R-:W-:Y:S05]  /*11c90*/  BSYNC B1 ;  /* 0x0000000000017941 */ /* 0x000fea0003800000 */
.L_x_569:
        /* <DEDUP_REMOVED lines=10> */
.L_x_572:
[----:B------:R-:W-:Y:S05]  /*11d40*/  BSYNC B1 ;  /* 0x0000000000017941 */ /* 0x000fea0003800000 */
.L_x_571:
        /* <DEDUP_REMOVED lines=10> */
.L_x_574:
[----:B------:R-:W-:Y:S05]  /*11df0*/  BSYNC B1 ;  /* 0x0000000000017941 */ /* 0x000fea0003800000 */
.L_x_573:
        /* <DEDUP_REMOVED lines=10> */
.L_x_576:
[----:B------:R-:W-:Y:S05]  /*11ea0*/  BSYNC B1 ;  /* 0x0000000000017941 */ /* 0x000fea0003800000 */
.L_x_575:
        /* <DEDUP_REMOVED lines=10> */
.L_x_578:
[----:B------:R-:W-:Y:S05]  /*11f50*/  BSYNC B1 ;  /* 0x0000000000017941 */ /* 0x000fea0003800000 */
.L_x_577:
        /* <DEDUP_REMOVED lines=10> */
.L_x_580:
[----:B------:R-:W-:Y:S05]  /*12000*/  BSYNC B1 ;  /* 0x0000000000017941 */ /* 0x000fea0003800000 */
.L_x_579:
        /* <DEDUP_REMOVED lines=10> */
.L_x_582:
[----:B------:R-:W-:Y:S05]  /*120b0*/  BSYNC B1 ;  /* 0x0000000000017941 */ /* 0x000fea0003800000 */
.L_x_581:
        /* <DEDUP_REMOVED lines=10> */
.L_x_584:
[----:B------:R-:W-:Y:S05]  /*12160*/  BSYNC B1 ;  /* 0x0000000000017941 */ /* 0x000fea0003800000 */
.L_x_583:
        /* <DEDUP_REMOVED lines=10> */
.L_x_586:
[----:B------:R-:W-:Y:S05]  /*12210*/  BSYNC B1 ;  /* 0x0000000000017941 */ /* 0x000fea0003800000 */
.L_x_585:
        /* <DEDUP_REMOVED lines=10> */
.L_x_588:
[----:B------:R-:W-:Y:S05]  /*122c0*/  BSYNC B1 ;  /* 0x0000000000017941 */ /* 0x000fea0003800000 */
.L_x_587:
        /* <DEDUP_REMOVED lines=10> */
.L_x_590:
[----:B------:R-:W-:Y:S05]  /*12370*/  BSYNC B1 ;  /* 0x0000000000017941 */ /* 0x000fea0003800000 */
.L_x_589:
        /* <DEDUP_REMOVED lines=10> */
.L_x_592:
[----:B------:R-:W-:Y:S05]  /*12420*/  BSYNC B1 ;  /* 0x0000000000017941 */ /* 0x000fea0003800000 */
.L_x_591:
        /* <DEDUP_REMOVED lines=10> */
.L_x_594:
[----:B------:R-:W-:Y:S05]  /*124d0*/  BSYNC B1 ;  /* 0x0000000000017941 */ /* 0x000fea0003800000 */
.L_x_593:
        /* <DEDUP_REMOVED lines=10> */
.L_x_596:
[----:B------:R-:W-:Y:S05]  /*12580*/  BSYNC B1 ;  /* 0x0000000000017941 */ /* 0x000fea0003800000 */
.L_x_595:
        /* <DEDUP_REMOVED lines=10> */
.L_x_598:
[----:B------:R-:W-:Y:S05]  /*12630*/  BSYNC B1 ;  /* 0x0000000000017941 */ /* 0x000fea0003800000 */
.L_x_597:
        /* <DEDUP_REMOVED lines=10> */
.L_x_600:
[----:B------:R-:W-:Y:S05]  /*126e0*/  BSYNC B1 ;  /* 0x0000000000017941 */ /* 0x000fea0003800000 */
.L_x_599:
        /* <DEDUP_REMOVED lines=10> */
.L_x_602:
[----:B------:R-:W-:Y:S05]  /*12790*/  BSYNC B1 ;  /* 0x0000000000017941 */ /* 0x000fea0003800000 */
.L_x_601:
        /* <DEDUP_REMOVED lines=10> */
.L_x_604:
[----:B------:R-:W-:Y:S05]  /*12840*/  BSYNC B1 ;  /* 0x0000000000017941 */ /* 0x000fea0003800000 */
.L_x_603:
        /* <DEDUP_REMOVED lines=10> */
.L_x_606:
[----:B------:R-:W-:Y:S05]  /*128f0*/  BSYNC B1 ;  /* 0x0000000000017941 */ /* 0x000fea0003800000 */
.L_x_605:
        /* <DEDUP_REMOVED lines=10> */
.L_x_608:
[----:B------:R-:W-:Y:S05]  /*129a0*/  BSYNC B1 ;  /* 0x0000000000017941 */ /* 0x000fea0003800000 */
.L_x_607:
        /* <DEDUP_REMOVED lines=10> */
.L_x_610:
[----:B------:R-:W-:Y:S05]  /*12a50*/  BSYNC B1 ;  /* 0x0000000000017941 */ /* 0x000fea0003800000 */
.L_x_609:
        /* <DEDUP_REMOVED lines=10> */
.L_x_612:
[----:B------:R-:W-:Y:S05]  /*12b00*/  BSYNC B1 ;  /* 0x0000000000017941 */ /* 0x000fea0003800000 */
.L_x_611:
        /* <DEDUP_REMOVED lines=10> */
.L_x_614:
[----:B------:R-:W-:Y:S05]  /*12bb0*/  BSYNC B1 ;  /* 0x0000000000017941 */ /* 0x000fea0003800000 */
.L_x_613:
        /* <DEDUP_REMOVED lines=10> */
.L_x_616:
[----:B------:R-:W-:Y:S05]  /*12c60*/  BSYNC B1 ;  /* 0x0000000000017941 */ /* 0x000fea0003800000 */
.L_x_615:
        /* <DEDUP_REMOVED lines=10> */
.L_x_618:
[----:B------:R-:W-:Y:S05]  /*12d10*/  BSYNC B1 ;  /* 0x0000000000017941 */ /* 0x000fea0003800000 */
.L_x_617:
        /* <DEDUP_REMOVED lines=10> */
.L_x_620:
[----:B------:R-:W-:Y:S05]  /*12dc0*/  BSYNC B1 ;  /* 0x0000000000017941 */ /* 0x000fea0003800000 */
.L_x_619:
        /* <DEDUP_REMOVED lines=10> */
.L_x_622:
[----:B------:R-:W-:Y:S05]  /*12e70*/  BSYNC B1 ;  /* 0x0000000000017941 */ /* 0x000fea0003800000 */
.L_x_621:
        /* <DEDUP_REMOVED lines=10> */
.L_x_624:
[----:B------:R-:W-:Y:S05]  /*12f20*/  BSYNC B1 ;  /* 0x0000000000017941 */ /* 0x000fea0003800000 */
.L_x_623:
        /* <DEDUP_REMOVED lines=10> */
.L_x_626:
[----:B------:R-:W-:Y:S05]  /*12fd0*/  BSYNC B1 ;  /* 0x0000000000017941 */ /* 0x000fea0003800000 */
.L_x_625:
        /* <DEDUP_REMOVED lines=10> */
.L_x_628:
[----:B------:R-:W-:Y:S05]  /*13080*/  BSYNC B1 ;  /* 0x0000000000017941 */ /* 0x000fea0003800000 */
.L_x_627:
        /* <DEDUP_REMOVED lines=10> */
.L_x_630:
[----:B------:R-:W-:Y:S05]  /*13130*/  BSYNC B1 ;  /* 0x0000000000017941 */ /* 0x000fea0003800000 */
.L_x_629:
        /* <DEDUP_REMOVED lines=10> */
.L_x_632:
[----:B------:R-:W-:Y:S05]  /*131e0*/  BSYNC B1 ;  /* 0x0000000000017941 */ /* 0x000fea0003800000 */
.L_x_631:
        /* <DEDUP_REMOVED lines=10> */
.L_x_634:
[----:B------:R-:W-:Y:S05]  /*13290*/  BSYNC B1 ;  /* 0x0000000000017941 */ /* 0x000fea0003800000 */
.L_x_633:
        /* <DEDUP_REMOVED lines=10> */
.L_x_636:
[----:B------:R-:W-:Y:S05]  /*13340*/  BSYNC B1 ;  /* 0x0000000000017941 */ /* 0x000fea0003800000 */
.L_x_635:
        /* <DEDUP_REMOVED lines=10> */
.L_x_638:
[----:B------:R-:W-:Y:S05]  /*133f0*/  BSYNC B1 ;  /* 0x0000000000017941 */ /* 0x000fea0003800000 */
.L_x_637:
        /* <DEDUP_REMOVED lines=10> */
.L_x_640:
[----:B------:R-:W-:Y:S05]  /*134a0*/  BSYNC B1 ;  /* 0x0000000000017941 */ /* 0x000fea0003800000 */
.L_x_639:
        /* <DEDUP_REMOVED lines=10> */
.L_x_642:
[----:B------:R-:W-:Y:S05]  /*13550*/  BSYNC B1 ;  /* 0x0000000000017941 */ /* 0x000fea0003800000 */
.L_x_641:
        /* <DEDUP_REMOVED lines=10> */
.L_x_644:
[----:B------:R-:W-:Y:S05]  /*13600*/  BSYNC B1 ;  /* 0x0000000000017941 */ /* 0x000fea0003800000 */
.L_x_643:
        /* <DEDUP_REMOVED lines=10> */
.L_x_646:
[----:B------:R-:W-:Y:S05]  /*136b0*/  BSYNC B1 ;  /* 0x0000000000017941 */ /* 0x000fea0003800000 */
.L_x_645:
        /* <DEDUP_REMOVED lines=10> */
.L_x_648:
[----:B------:R-:W-:Y:S05]  /*13760*/  BSYNC B1 ;  /* 0x0000000000017941 */ /* 0x000fea0003800000 */
.L_x_647:
        /* <DEDUP_REMOVED lines=10> */
.L_x_650:
[----:B------:R-:W-:Y:S05]  /*13810*/  BSYNC B1 ;  /* 0x0000000000017941 */ /* 0x000fea0003800000 */
.L_x_649:
        /* <DEDUP_REMOVED lines=10> */
.L_x_652:
[----:B------:R-:W-:Y:S05]  /*138c0*/  BSYNC B1 ;  /* 0x0000000000017941 */ /* 0x000fea0003800000 */
.L_x_651:
        /* <DEDUP_REMOVED lines=10> */
.L_x_654:
[----:B------:R-:W-:Y:S05]  /*13970*/  BSYNC B1 ;  /* 0x0000000000017941 */ /* 0x000fea0003800000 */
.L_x_653:
[----:B0-----:R-:W2:Y:S01]  /*13980*/  LDL.LU R154, [R1+0xe4] ;  /* 0x0000e400019a7983 */ /* 0x001ea20000300800 */
[----:B-----5:R-:W-:Y:S01]  /*13990*/  IMAD.U32 R155, R153, 0x10000, RZ ;  /* 0x00010000999b7824 */ /* 0x020fe200078e00ff */
        /* <DEDUP_REMOVED lines=8> */
.L_x_656:
[----:B------:R-:W-:Y:S05]  /*13a20*/  BSYNC B1 ;  /* 0x0000000000017941 */ /* 0x000fea0003800000 */
.L_x_655:
        /* <DEDUP_REMOVED lines=10> */
.L_x_658:
[----:B------:R-:W-:Y:S05]  /*13ad0*/  BSYNC B1 ;  /* 0x0000000000017941 */ /* 0x000fea0003800000 */
.L_x_657:
        /* <DEDUP_REMOVED lines=10> */
.L_x_660:
[----:B------:R-:W-:Y:S05]  /*13b80*/  BSYNC B1 ;  /* 0x0000000000017941 */ /* 0x000fea0003800000 */
.L_x_659:
        /* <DEDUP_REMOVED lines=10> */
.L_x_662:
[----:B------:R-:W-:Y:S05]  /*13c30*/  BSYNC B1 ;  /* 0x0000000000017941 */ /* 0x000fea0003800000 */
.L_x_661:
        /* <DEDUP_REMOVED lines=10> */
.L_x_664:
[----:B------:R-:W-:Y:S05]  /*13ce0*/  BSYNC B1 ;  /* 0x0000000000017941 */ /* 0x000fea0003800000 */
.L_x_663:
        /* <DEDUP_REMOVED lines=10> */
.L_x_666:
[----:B------:R-:W-:Y:S05]  /*13d90*/  BSYNC B1 ;  /* 0x0000000000017941 */ /* 0x000fea0003800000 */
.L_x_665:
        /* <DEDUP_REMOVED lines=10> */
.L_x_668:
[----:B------:R-:W-:Y:S05]  /*13e40*/  BSYNC B1 ;  /* 0x0000000000017941 */ /* 0x000fea0003800000 */
.L_x_667:
        /* <DEDUP_REMOVED lines=10> */
.L_x_670:
[----:B------:R-:W-:Y:S05]  /*13ef0*/  BSYNC B1 ;  /* 0x0000000000017941 */ /* 0x000fea0003800000 */
.L_x_669:
        /* <DEDUP_REMOVED lines=10> */
.L_x_672:
[----:B------:R-:W-:Y:S05]  /*13fa0*/  BSYNC B1 ;  /* 0x0000000000017941 */ /* 0x000fea0003800000 */
.L_x_671:
        /* <DEDUP_REMOVED lines=10> */
.L_x_674:
[----:B------:R-:W-:Y:S05]  /*14050*/  BSYNC B1 ;  /* 0x0000000000017941 */ /* 0x000fea0003800000 */
.L_x_673:
        /* <DEDUP_REMOVED lines=10> */
.L_x_676:
[----:B------:R-:W-:Y:S05]  /*14100*/  BSYNC B1 ;  /* 0x0000000000017941 */ /* 0x000fea0003800000 */
.L_x_675:
        /* <DEDUP_REMOVED lines=10> */
.L_x_678:
[----:B------:R-:W-:Y:S05]  /*141b0*/  BSYNC B1 ;  /* 0x0000000000017941 */ /* 0x000fea0003800000 */
.L_x_677:
        /* <DEDUP_REMOVED lines=10> */
.L_x_680:
[----:B------:R-:W-:Y:S05]  /*14260*/  BSYNC B1 ;  /* 0x0000000000017941 */ /* 0x000fea0003800000 */
.L_x_679:
        /* <DEDUP_REMOVED lines=10> */
.L_x_682:
[----:B------:R-:W-:Y:S05]  /*14310*/  BSYNC B1 ;  /* 0x0000000000017941 */ /* 0x000fea0003800000 */
.L_x_681:
        /* <DEDUP_REMOVED lines=10> */
.L_x_684:
[----:B------:R-:W-:Y:S05]  /*143c0*/  BSYNC B1 ;  /* 0x0000000000017941 */ /* 0x000fea0003800000 */
.L_x_683:
        /* <DEDUP_REMOVED lines=10> */
.L_x_686:
[----:B------:R-:W-:Y:S05]  /*14470*/  BSYNC B1 ;  /* 0x0000000000017941 */ /* 0x000fea0003800000 */
.L_x_685:
        /* <DEDUP_REMOVED lines=10> */
.L_x_688:
[----:B------:R-:W-:Y:S05]  /*14520*/  BSYNC B1 ;  /* 0x0000000000017941 */ /* 0x000fea0003800000 */
.L_x_687:
        /* <DEDUP_REMOVED lines=10> */
.L_x_690:
[----:B------:R-:W-:Y:S05]  /*145d0*/  BSYNC B1 ;  /* 0x0000000000017941 */ /* 0x000fea0003800000 */
.L_x_689:
        /* <DEDUP_REMOVED lines=10> */
.L_x_692:
[----:B------:R-:W-:Y:S05]  /*14680*/  BSYNC B1 ;  /* 0x0000000000017941 */ /* 0x000fea0003800000 */
.L_x_691:
        /* <DEDUP_REMOVED lines=10> */
.L_x_694:
[----:B------:R-:W-:Y:S05]  /*14730*/  BSYNC B1 ;  /* 0x0000000000017941 */ /* 0x000fea0003800000 */
.L_x_693:
        /* <DEDUP_REMOVED lines=10> */
.L_x_696:
[----:B------:R-:W-:Y:S05]  /*147e0*/  BSYNC B1 ;  /* 0x0000000000017941 */ /* 0x000fea0003800000 */
.L_x_695:
        /* <DEDUP_REMOVED lines=10> */
.L_x_698:
[----:B------:R-:W-:Y:S05]  /*14890*/  BSYNC B1 ;  /* 0x0000000000017941 */ /* 0x000fea0003800000 */
.L_x_697:
        /* <DEDUP_REMOVED lines=10> */
.L_x_700:
[----:B------:R-:W-:Y:S05]  /*14940*/  BSYNC B1 ;  /* 0x0000000000017941 */ /* 0x000fea0003800000 */
.L_x_699:
        /* <DEDUP_REMOVED lines=10> */
.L_x_702:
[----:B------:R-:W-:Y:S05]  /*149f0*/  BSYNC B1 ;  /* 0x0000000000017941 */ /* 0x000fea0003800000 */
.L_x_701:
        /* <DEDUP_REMOVED lines=10> */
.L_x_704:
[----:B------:R-:W-:Y:S05]  /*14aa0*/  BSYNC B1 ;  /* 0x0000000000017941 */ /* 0x000fea0003800000 */
.L_x_703:
        /* <DEDUP_REMOVED lines=10> */
.L_x_706:
[----:B------:R-:W-:Y:S05]  /*14b50*/  BSYNC B1 ;  /* 0x0000000000017941 */ /* 0x000fea0003800000 */
.L_x_705:
        /* <DEDUP_REMOVED lines=10> */
.L_x_708:
[----:B------:R-:W-:Y:S05]  /*14c00*/  BSYNC B1 ;  /* 0x0000000000017941 */ /* 0x000fea0003800000 */
.L_x_707:
        /* <DEDUP_REMOVED lines=10> */
.L_x_710:
[----:B------:R-:W-:Y:S05]  /*14cb0*/  BSYNC B1 ;  /* 0x0000000000017941 */ /* 0x000fea0003800000 */
.L_x_709:
        /* <DEDUP_REMOVED lines=10> */
.L_x_712:
[----:B------:R-:W-:Y:S05]  /*14d60*/  BSYNC B1 ;  /* 0x0000000000017941 */ /* 0x000fea0003800000 */
.L_x_711:
        /* <DEDUP_REMOVED lines=10> */
.L_x_714:
[----:B------:R-:W-:Y:S05]  /*14e10*/  BSYNC B1 ;  /* 0x0000000000017941 */ /* 0x000fea0003800000 */
.L_x_713:
        /* <DEDUP_REMOVED lines=10> */
.L_x_716:
[----:B------:R-:W-:Y:S05]  /*14ec0*/  BSYNC B1 ;  /* 0x0000000000017941 */ /* 0x000fea0003800000 */
.L_x_715:
        /* <DEDUP_REMOVED lines=10> */
.L_x_718:
[----:B------:R-:W-:Y:S05]  /*14f70*/  BSYNC B1 ;  /* 0x0000000000017941 */ /* 0x000fea0003800000 */
.L_x_717:
        /* <DEDUP_REMOVED lines=10> */
.L_x_720:
[----:B------:R-:W-:Y:S05]  /*15020*/  BSYNC B1 ;  /* 0x0000000000017941 */ /* 0x000fea0003800000 */
.L_x_719:
        /* <DEDUP_REMOVED lines=10> */
.L_x_722:
[----:B------:R-:W-:Y:S05]  /*150d0*/  BSYNC B1 ;  /* 0x0000000000017941 */ /* 0x000fea0003800000 */
.L_x_721:
        /* <DEDUP_REMOVED lines=10> */
.L_x_724:
[----:B------:R-:W-:Y:S05]  /*15180*/  BSYNC B1 ;  /* 0x0000000000017941 */ /* 0x000fea0003800000 */
.L_x_723:
        /* <DEDUP_REMOVED lines=10> */
.L_x_726:
[----:B------:R-:W-:Y:S05]  /*15230*/  BSYNC B1 ;  /* 0x0000000000017941 */ /* 0x000fea0003800000 */
.L_x_725:
        /* <DEDUP_REMOVED lines=10> */
.L_x_728:
[----:B------:R-:W-:Y:S05]  /*152e0*/  BSYNC B1 ;  /* 0x0000000000017941 */ /* 0x000fea0003800000 */
.L_x_727:
        /* <DEDUP_REMOVED lines=10> */
.L_x_730:
[----:B------:R-:W-:Y:S05]  /*15390*/  BSYNC B1 ;  /* 0x0000000000017941 */ /* 0x000fea0003800000 */
.L_x_729:
        /* <DEDUP_REMOVED lines=10> */
.L_x_732:
[----:B------:R-:W-:Y:S05]  /*15440*/  BSYNC B1 ;  /* 0x0000000000017941 */ /* 0x000fea0003800000 */
.L_x_731:
        /* <DEDUP_REMOVED lines=10> */
.L_x_734:
[----:B------:R-:W-:Y:S05]  /*154f0*/  BSYNC B1 ;  /* 0x0000000000017941 */ /* 0x000fea0003800000 */
.L_x_733:
        /* <DEDUP_REMOVED lines=10> */
.L_x_736:
[----:B------:R-:W-:Y:S05]  /*155a0*/  BSYNC B1 ;  /* 0x0000000000017941 */ /* 0x000fea0003800000 */
.L_x_735:
        /* <DEDUP_REMOVED lines=10> */
.L_x_738:
[----:B------:R-:W-:Y:S05]  /*15650*/  BSYNC B1 ;  /* 0x0000000000017941 */ /* 0x000fea0003800000 */
.L_x_737:
        /* <DEDUP_REMOVED lines=10> */
.L_x_740:
[----:B------:R-:W-:Y:S05]  /*15700*/  BSYNC B1 ;  /* 0x0000000000017941 */ /* 0x000fea0003800000 */
.L_x_739:
        /* <DEDUP_REMOVED lines=10> */
.L_x_742:
[----:B------:R-:W-:Y:S05]  /*157b0*/  BSYNC B1 ;  /* 0x0000000000017941 */ /* 0x000fea0003800000 */
.L_x_741:
        /* <DEDUP_REMOVED lines=10> */
.L_x_744:
[----:B------:R-:W-:Y:S05]  /*15860*/  BSYNC B1 ;  /* 0x0000000000017941 */ /* 0x000fea0003800000 */
.L_x_743:
        /* <DEDUP_REMOVED lines=10> */
.L_x_746:
[----:B------:R-:W-:Y:S05]  /*15910*/  BSYNC B1 ;  /* 0x0000000000017941 */ /* 0x000fea0003800000 */
.L_x_745:
        /* <DEDUP_REMOVED lines=10> */
.L_x_748:
[----:B------:R-:W-:Y:S05]  /*159c0*/  BSYNC B1 ;  /* 0x0000000000017941 */ /* 0x000fea0003800000 */
.L_x_747:
        /* <DEDUP_REMOVED lines=10> */
.L_x_750:
[----:B------:R-:W-:Y:S05]  /*15a70*/  BSYNC B1 ;  /* 0x0000000000017941 */ /* 0x000fea0003800000 */
.L_x_749:
        /* <DEDUP_REMOVED lines=10> */
.L_x_752:
[----:B------:R-:W-:Y:S05]  /*15b20*/  BSYNC B1 ;  /* 0x0000000000017941 */ /* 0x000fea0003800000 */
.L_x_751:
        /* <DEDUP_REMOVED lines=10> */
.L_x_754:
[----:B------:R-:W-:Y:S05]  /*15bd0*/  BSYNC B1 ;  /* 0x0000000000017941 */ /* 0x000fea0003800000 */
.L_x_753:
        /* <DEDUP_REMOVED lines=10> */
.L_x_756:
[----:B------:R-:W-:Y:S05]  /*15c80*/  BSYNC B1 ;  /* 0x0000000000017941 */ /* 0x000fea0003800000 */
.L_x_755:
        /* <DEDUP_REMOVED lines=10> */
.L_x_758:
[----:B------:R-:W-:Y:S05]  /*15d30*/  BSYNC B1 ;  /* 0x0000000000017941 */ /* 0x000fea0003800000 */
.L_x_757:
        /* <DEDUP_REMOVED lines=10> */
.L_x_760:
[----:B------:R-:W-:Y:S05]  /*15de0*/  BSYNC B1 ;  /* 0x0000000000017941 */ /* 0x000fea0003800000 */
.L_x_759:
        /* <DEDUP_REMOVED lines=10> */
.L_x_762:
[----:B------:R-:W-:Y:S05]  /*15e90*/  BSYNC B1 ;  /* 0x0000000000017941 */ /* 0x000fea0003800000 */
.L_x_761:
        /* <DEDUP_REMOVED lines=10> */
.L_x_764:
[----:B------:R-:W-:Y:S05]  /*15f40*/  BSYNC B1 ;  /* 0x0000000000017941 */ /* 0x000fea0003800000 */
.L_x_763:
        /* <DEDUP_REMOVED lines=10> */
.L_x_766:
[----:B------:R-:W-:Y:S05]  /*15ff0*/  BSYNC B1 ;  /* 0x0000000000017941 */ /* 0x000fea0003800000 */
.L_x_765:
        /* <DEDUP_REMOVED lines=10> */
.L_x_768:
[----:B------:R-:W-:Y:S05]  /*160a0*/  BSYNC B1 ;  /* 0x0000000000017941 */ /* 0x000fea0003800000 */
.L_x_767:
        /* <DEDUP_REMOVED lines=10> */
.L_x_770:
[----:B------:R-:W-:Y:S05]  /*16150*/  BSYNC B1 ;  /* 0x0000000000017941 */ /* 0x000fea0003800000 */
.L_x_769:
        /* <DEDUP_REMOVED lines=10> */
.L_x_772:
[----:B------:R-:W-:Y:S05]  /*16200*/  BSYNC B1 ;  /* 0x0000000000017941 */ /* 0x000fea0003800000 */
.L_x_771:
        /* <DEDUP_REMOVED lines=10> */
.L_x_774:
[----:B------:R-:W-:Y:S05]  /*162b0*/  BSYNC B1 ;  /* 0x0000000000017941 */ /* 0x000fea0003800000 */
.L_x_773:
        /* <DEDUP_REMOVED lines=10> */
.L_x_776:
[----:B------:R-:W-:Y:S05]  /*16360*/  BSYNC B1 ;  /* 0x0000000000017941 */ /* 0x000fea0003800000 */
.L_x_775:
        /* <DEDUP_REMOVED lines=10> */
.L_x_778:
[----:B------:R-:W-:Y:S05]  /*16410*/  BSYNC B1 ;  /* 0x0000000000017941 */ /* 0x000fea0003800000 */
.L_x_777:
        /* <DEDUP_REMOVED lines=10> */
.L_x_780:
[----:B------:R-:W-:Y:S05]  /*164c0*/  BSYNC B1 ;  /* 0x0000000000017941 */ /* 0x000fea0003800000 */
.L_x_779:
        /* <DEDUP_REMOVED lines=10> */
.L_x_782:
[----:B------:R-:W-:Y:S05]  /*16570*/  BSYNC B1 ;  /* 0x0000000000017941 */ /* 0x000fea0003800000 */
.L_x_781:
        /* <DEDUP_REMOVED lines=10> */
.L_x_784:
[----:B------:R-:W-:Y:S05]  /*16620*/  BSYNC B1 ;  /* 0x0000000000017941 */ /* 0x000fea0003800000 */
.L_x_783:
        /* <DEDUP_REMOVED lines=10> */
.L_x_786:
[----:B------:R-:W-:Y:S05]  /*166d0*/  BSYNC B1 ;  /* 0x0000000000017941 */ /* 0x000fea0003800000 */
.L_x_785:
        /* <DEDUP_REMOVED lines=10> */
.L_x_788:
[----:B------:R-:W-:Y:S05]  /*16780*/  BSYNC B1 ;  /* 0x0000000000017941 */ /* 0x000fea0003800000 */
.L_x_787:
        /* <DEDUP_REMOVED lines=10> */
.L_x_790:
[----:B------:R-:W-:Y:S05]  /*16830*/  BSYNC B1 ;  /* 0x0000000000017941 */ /* 0x000fea0003800000 */
.L_x_789:
[----:B-1234-:R-:W2:Y:S01]  /*16840*/  LDL.LU R8, [R1+0x1f4] ;  /* 0x0001f40001087983 */ /* 0x01eea20000300800 */
        /* <DEDUP_REMOVED lines=9> */
.L_x_792:
[----:B------:R-:W-:Y:S05]  /*168e0*/  BSYNC B1 ;  /* 0x0000000000017941 */ /* 0x000fea0003800000 */
.L_x_791:
[----:B01----:R-:W3:Y:S01]  /*168f0*/  LDL.LU R10, [R1+0x1f8] ;  /* 0x0001f800010a7983 */ /* 0x003ee20000300800 */
[----:B-----5:R-:W-:Y:S01]  /*16900*/  IMAD.U32 R9, R153, 0x10000, RZ ;  /* 0x0001000099097824 */ /* 0x020fe200078e00ff */
[----:B------:R-:W-:Y:S01]  /*16910*/  ISETP.GT.AND P1, PT, R0, 0xf9, P1 ;  /* 0x000000f90000780c */ /* 0x000fe20000f24270 */
[----:B------:R-:W-:Y:S01]  /*16920*/  BSSY B1, `(.L_x_793) ;  /* 0x000000a000017945 */ /* 0x000fe20003800000 */
[----:B------:R-:W-:Y:S01]  /*16930*/  IADD3 R163, P0, R163, 0x180, RZ ;  /* 0x00000180a3a37810 */ /* 0x000fe20007f1e0ff */
[----:B------:R-:W-:-:S04]  /*16940*/  FMUL R9, R9, R16 ;  /* 0x0000001009097220 */ /* 0x000fc80000400000 */
[----:B---3--:R-:W-:-:S05]  /*16950*/  FFMA R9, R10, R2, R9 ;  /* 0x000000020a097223 */ /* 0x008fca0000000009 */
[----:B------:R-:W-:-:S04]  /*16960*/  F2FP.BF16.F32.PACK_AB R9, RZ, R9 ;  /* 0x00000009ff09723e */ /* 0x000fc800000010ff */
[----:B------:R-:W-:Y:S01]  /*16970*/  PRMT R8, R9, 0x7610, R8 ;  /* 0x0000761009087816 */ /* 0x000fe20000000008 */
[----:B------:R-:W-:-:S04]  /*16980*/  IMAD.X R9, RZ, RZ, UR9, P0 ;  /* 0x00000009ff097e24 */ /* 0x000fc800080e06ff */
[----:B------:R0:W-:Y:S01]  /*16990*/  @P2 STG.E.U16 desc[UR36][R4.64+0x1f0], R8 ;  /* 0x0001f00804002986 */ /* 0x0001e2000c101524 */
[----:B------:R-:W-:Y:S05]  /*169a0*/  @!P1 BRA `(.L_x_794) ;  /* 0x0000000000049947 */ /* 0x000fea0003800000 */
[----:B------:R1:W5:Y:S02]  /*169b0*/  LDG.E.LTC128B.U16 R153, desc[UR36][R6.64+0x1f2] ;  /* 0x0001f22406997981 */ /* 0x000364000c1e1520 */
.L_x_794:
[----:B------:R-:W-:Y:S05]  /*169c0*/  BSYNC B1 ;  /* 0x0000000000017941 */ /* 0x000fea0003800000 */
.L_x_793:
[----:B0-----:R-:W3:Y:S01]  /*169d0*/  LDL.LU R8, [R1+0x1fc] ;  /* 0x0001fc0001087983 */ /* 0x001ee20000300800 */
[----:B-12--5:R-:W-:Y:S01]  /*169e0*/  IMAD.U32 R7, R153, 0x10000, RZ ;  /* 0x0001000099077824 */ /* 0x026fe200078e00ff */
[----:B------:R-:W-:Y:S01]  /*169f0*/  ISETP.GT.AND P0, PT, R3, 0x180, PT ;  /* 0x000001800300780c */ /* 0x000fe20003f04270 */
[----:B------:R-:W-:Y:S02]  /*16a00*/  IMAD R6, R9, R18, RZ ;  /* 0x0000001209067224 */ /* 0x000fe400078e02ff */
[----:B------:R-:W-:Y:S01]  /*16a10*/  FMUL R9, R7, R16 ;  /* 0x0000001007097220 */ /* 0x000fe20000400000 */
[----:B------:R-:W-:Y:S01]  /*16a20*/  ISETP.GT.AND P3, PT, R0, RZ, P0 ;  /* 0x000000ff0000720c */ /* 0x000fe20000764270 */
[C---:B------:R-:W-:Y:S02]  /*16a30*/  IMAD R155, R163.reuse, R19, R6 ;  /* 0x00000013a39b7224 */ /* 0x040fe400078e0206 */
[----:B------:R-:W-:-:S04]  /*16a40*/  IMAD.WIDE.U32 R6, R163, R18, R22 ;  /* 0x00000012a3067225 */ /* 0x000fc800078e0016 */
[----:B------:R-:W-:Y:S02]  /*16a50*/  IMAD.IADD R7, R7, 0x1, R155 ;  /* 0x0000000107077824 */ /* 0x000fe400078e029b */
[----:B---3--:R-:W-:Y:S01]  /*16a60*/  FFMA R9, R8, R2, R9 ;  /* 0x0000000208097223 */ /* 0x008fe20000000009 */
[----:B------:R-:W-:-:S04]  /*16a70*/  LEA R8, P2, R6, R14, 0x1 ;  /* 0x0000000e06087211 */ /* 0x000fc800078408ff */
[----:B------:R-:W-:Y:S02]  /*16a80*/  F2FP.BF16.F32.PACK_AB R10, RZ, R9 ;  /* 0x00000009ff0a723e */ /* 0x000fe400000010ff */
[--C-:B------:R-:W-:Y:S02]  /*16a90*/  LEA.HI.X R9, R6, R15, R7.reuse, 0x1, P2 ;  /* 0x0000000f06097211 */ /* 0x100fe400010f0c07 */
[----:B------:R-:W-:-:S05]  /*16aa0*/  PRMT R7, R10, 0x7610, R7 ;  /* 0x000076100a077816 */ /* 0x000fca0000000007 */
[----:B------:R0:W-:Y:S04]  /*16ab0*/  @P1 STG.E.U16 desc[UR36][R4.64+0x1f2], R7 ;  /* 0x0001f20704001986 */ /* 0x0001e8000c101524 */
[----:B------:R1:W2:Y:S01]  /*16ac0*/  @P3 LDG.E.LTC128B.U16 R153, desc[UR36][R8.64] ;  /* 0x0000002408993981 */ /* 0x0002a2000c1e1520 */
[----:B------:R-:W-:Y:S01]  /*16ad0*/  IMAD.U32 R157, RZ, RZ, UR6 ;  /* 0x00000006ff9d7e24 */ /* 0x000fe2000f8e00ff */
[----:B------:R-:W-:Y:S01]  /*16ae0*/  ISETP.GT.AND P2, PT, R0, 0x1, P0 ;  /* 0x000000010000780c */ /* 0x000fe20000744270 */
[----:B------:R-:W-:Y:S01]  /*16af0*/  IMAD.U32 R154, RZ, RZ, UR7 ;  /* 0x00000007ff9a7e24 */ /* 0x000fe2000f8e00ff */
[----:B------:R-:W-:Y:S01]  /*16b00*/  BSSY B1, `(.L_x_795) ;  /* 0x0000014000017945 */ /* 0x000fe20003800000 */
[----:B0-----:R-:W-:Y:S02]  /*16b10*/  IMAD.MOV.U32 R4, RZ, RZ, R12 ;  /* 0x000000ffff047224 */ /* 0x001fe400078e000c */
[----:B------:R-:W-:-:S02]  /*16b20*/  IMAD.MOV.U32 R5, RZ, RZ, R13 ;  /* 0x000000ffff057224 */ /* 0x000fc400078e000d */
[----:B------:R-:W-:-:S04]  /*16b30*/  IMAD.WIDE.U32 R6, R163, R18, R20 ;  /* 0x00000012a3067225 */ /* 0x000fc800078e0014 */
[----:B------:R-:W-:-:S04]  /*16b40*/  IMAD.WIDE.U32 R4, R157, 0x300, R4 ;  /* 0x000003009d047825 */ /* 0x000fc800078e0004 */
[----:B------:R-:W-:Y:S02]  /*16b50*/  IMAD R157, R154, 0x300, RZ ;  /* 0x000003009a9d7824 */ /* 0x000fe400078e02ff */
[----:B-1----:R-:W-:Y:S02]  /*16b60*/  @P3 IMAD.MOV.U32 R8, RZ, RZ, R4 ;  /* 0x000000ffff083224 */ /* 0x002fe400078e0004 */
[----:B------:R-:W-:Y:S02]  /*16b70*/  IMAD.IADD R9, R5, 0x1, R157 ;  /* 0x0000000105097824 */ /* 0x000fe400078e029d */
[----:B------:R-:W-:Y:S02]  /*16b80*/  IMAD.IADD R7, R155, 0x1, R7 ;  /* 0x000000019b077824 */ /* 0x000fe400078e0207 */
[----:B--2---:R-:W-:-:S04]  /*16b90*/  IMAD.U32 R11, R153, 0x10000, RZ ;  /* 0x00010000990b7824 */ /* 0x004fc800078e00ff */
[----:B------:R-:W-:Y:S01]  /*16ba0*/  FMUL R19, R11, R16 ;  /* 0x000000100b137220 */ /* 0x000fe20000400000 */
[----:B------:R-:W-:-:S04]  /*16bb0*/  IMAD.WIDE.U32 R10, R152, UR43, R6 ;  /* 0x0000002b980a7c25 */ /* 0x000fc8000f8e0006 */
[----:B------:R-:W-:Y:S01]  /*16bc0*/  FFMA R19, R24, R2, R19 ;  /* 0x0000000218137223 */ /* 0x000fe20000000013 */
[----:B------:R-:W-:Y:S01]  /*16bd0*/  IMAD.IADD R7, R162, 0x1, R11 ;  /* 0x00000001a2077824 */ /* 0x000fe200078e020b */
[----:B------:R-:W-:-:S03]  /*16be0*/  LEA R6, P1, R10, R14, 0x1 ;  /* 0x0000000e0a067211 */ /* 0x000fc600078208ff */
[----:B------:R-:W-:Y:S02]  /*16bf0*/  F2FP.BF16.F32.PACK_AB R19, RZ, R19 ;  /* 0x00000013ff13723e */ /* 0x000fe400000010ff */
[----:B------:R-:W-:-:S03]  /*16c00*/  LEA.HI.X R7, R10, R15, R7, 0x1, P1 ;  /* 0x0000000f0a077211 */ /* 0x000fc600008f0c07 */
[----:B------:R0:W-:Y:S01]  /*16c10*/  @P3 STG.E.U16 desc[UR36][R8.64], R19 ;  /* 0x0000001308003986 */ /* 0x0001e2000c101524 */
[----:B------:R-:W-:Y:S05]  /*16c20*/  @!P2 BRA `(.L_x_796) ;  /* 0x000000000004a947 */ /* 0x000fea0003800000 */
[----:B------:R1:W5:Y:S02]  /*16c30*/  LDG.E.LTC128B.U16 R153, desc[UR36][R6.64+0x2] ;  /* 0x0000022406997981 */ /* 0x000364000c1e1520 */
.L_x_796:
[----:B------:R-:W-:Y:S05]  /*16c40*/  BSYNC B1 ;  /* 0x0000000000017941 */ /* 0x000fea0003800000 */
.L_x_795:
[----:B-----5:R-:W-:Y:S01]  /*16c50*/  IMAD.U32 R11, R153, 0x10000, RZ ;  /* 0x00010000990b7824 */ /* 0x020fe200078e00ff */
[----:B------:R-:W-:Y:S01]  /*16c60*/  ISETP.GT.AND P1, PT, R3, 0x188, PT ;  /* 0x000001880300780c */ /* 0x000fe20003f24270 */
[----:B------:R-:W-:Y:S01]  /*16c70*/  IMAD.WIDE.U32 R12, R163, R18, R168 ;  /* 0x00000012a30c7225 */ /* 0x000fe200078e00a8 */
[----:B------:R-:W-:Y:S03]  /*16c80*/  BSSY B1, `(.L_x_797) ;  /* 0x0000012000017945 */ /* 0x000fe60003800000 */
[----:B------:R-:W-:Y:S01]  /*16c90*/  FMUL R10, R11, R16 ;  /* 0x000000100b0a7220 */ /* 0x000fe20000400000 */
[----:B------:R-:W-:Y:S01]  /*16ca0*/  ISETP.GT.AND P3, PT, R0, RZ, P1 ;  /* 0x000000ff0000720c */ /* 0x000fe20000f64270 */
[----:B------:R-:W-:Y:S01]  /*16cb0*/  IMAD.IADD R155, R155, 0x1, R13 ;  /* 0x000000019b9b7824 */ /* 0x000fe200078e020d */
[----:B------:R-:W-:Y:S01]  /*16cc0*/  IADD3 R166, P4, R166, R12, RZ ;  /* 0x0000000ca6a67210 */ /* 0x000fe20007f9e0ff */
[----:B------:R-:W-:Y:S01]  /*16cd0*/  FFMA R10, R25, R2, R10 ;  /* 0x00000002190a7223 */ /* 0x000fe2000000000a */
[----:B------:R-:W-:Y:S01]  /*16ce0*/  @P2 IMAD.MOV.U32 R18, RZ, RZ, R4 ;  /* 0x000000ffff122224 */ /* 0x000fe200078e0004 */
[----:B------:R-:W-:Y:S01]  /*16cf0*/  IADD3 R12, P5, R20, R12, RZ ;  /* 0x0000000c140c7210 */ /* 0x000fe20007fbe0ff */
[----:B0-----:R-:W-:-:S02]  /*16d00*/  @P2 IMAD.MOV.U32 R19, RZ, RZ, R9 ;  /* 0x000000ffff132224 */ /* 0x001fc400078e0009 */
[----:B------:R-:W-:Y:S01]  /*16d10*/  F2FP.BF16.F32.PACK_AB R3, RZ, R10 ;  /* 0x0000000aff03723e */ /* 0x000fe200000010ff */
[--C-:B------:R-:W-:Y:S01]  /*16d20*/  IMAD.X R22, R155, 0x1, R23.reuse, P4 ;  /* 0x000000019b167824 */ /* 0x100fe200020e0617 */
[C---:B------:R-:W-:Y:S02]  /*16d30*/  LEA R10, P4, R166.reuse, R14, 0x1 ;  /* 0x0000000ea60a7211 */ /* 0x040fe400078808ff */
[----:B------:R-:W-:Y:S02]  /*16d40*/  PRMT R23, R3, 0x7610, R23 ;  /* 0x0000761003177816 */ /* 0x000fe40000000017 */
[----:B------:R-:W-:Y:S02]  /*16d50*/  LEA.HI.X R11, R166, R15, R22, 0x1, P4 ;  /* 0x0000000fa60b7211 */ /* 0x000fe400020f0c16 */
[----:B------:R-:W-:Y:S01]  /*16d60*/  PRMT R3, R153, 0x7610, R3 ;  /* 0x0000761099037816 */ /* 0x000fe20000000003 */
[----:B------:R0:W-:Y:S01]  /*16d70*/  @P2 STG.E.U16 desc[UR36][R18.64+0x2], R23 ;  /* 0x0000021712002986 */ /* 0x0001e2000c101524 */
[----:B------:R-:W-:Y:S05]  /*16d80*/  @!P3 BRA `(.L_x_798) ;  /* 0x000000000004b947 */ /* 0x000fea0003800000 */
[----:B------:R2:W5:Y:S02]  /*16d90*/  LDG.E.LTC128B.U16 R3, desc[UR36][R10.64] ;  /* 0x000000240a037981 */ /* 0x000564000c1e1520 */
.L_x_798:
[----:B------:R-:W-:Y:S05]  /*16da0*/  BSYNC B1 ;  /* 0x0000000000017941 */ /* 0x000fea0003800000 */
.L_x_797:
[----:B--2--5:R-:W-:Y:S01]  /*16db0*/  IMAD.U32 R11, R3, 0x10000, RZ ;  /* 0x00010000030b7824 */ /* 0x024fe200078e00ff */
[----:B------:R-:W-:Y:S01]  /*16dc0*/  IADD3 R8, P2, R165, R4, RZ ;  /* 0x00000004a5087210 */ /* 0x000fe20007f5e0ff */
[----:B------:R-:W-:Y:S01]  /*16dd0*/  IMAD.X R13, R21, 0x1, R155, P5 ;  /* 0x00000001150d7824 */ /* 0x000fe200028e069b */
[----:B------:R-:W-:Y:S01]  /*16de0*/  ISETP.GT.AND P5, PT, R0, 0x1, P1 ;  /* 0x000000010000780c */ /* 0x000fe20000fa4270 */
[----:B------:R-:W-:Y:S01]  /*16df0*/  FMUL R11, R11, R16 ;  /* 0x000000100b0b7220 */ /* 0x000fe20000400000 */
[----:B------:R-:W-:Y:S01]  /*16e00*/  BSSY B1, `(.L_x_799) ;  /* 0x000000b000017945 */ /* 0x000fe20003800000 */
[----:B------:R-:W-:Y:S02]  /*16e10*/  IMAD.X R9, R9, 0x1, R164, P2 ;  /* 0x0000000109097824 */ /* 0x000fe400010e06a4 */
[----:B------:R-:W-:Y:S01]  /*16e20*/  FFMA R11, R26, R2, R11 ;  /* 0x000000021a0b7223 */ /* 0x000fe2000000000b */
[----:B------:R-:W-:-:S04]  /*16e30*/  IMAD.WIDE.U32 R152, R152, UR43, R12 ;  /* 0x0000002b98987c25 */ /* 0x000fc8000f8e000c */
[----:B------:R-:W-:Y:S01]  /*16e40*/  F2FP.BF16.F32.PACK_AB R11, RZ, R11 ;  /* 0x0000000bff0b723e */ /* 0x000fe200000010ff */
[----:B------:R-:W-:Y:S01]  /*16e50*/  IMAD.IADD R162, R162, 0x1, R153 ;  /* 0x00000001a2a27824 */ /* 0x000fe200078e0299 */
[----:B------:R-:W-:-:S03]  /*16e60*/  LEA R14, P4, R152, R14, 0x1 ;  /* 0x0000000e980e7211 */ /* 0x000fc600078808ff */
[----:B------:R2:W-:Y:S01]  /*16e70*/  @P3 STG.E.U16 desc[UR36][R8.64], R11 ;  /* 0x0000000b08003986 */ /* 0x0005e2000c101524 */
[----:B------:R-:W-:Y:S01]  /*16e80*/  LEA.HI.X R15, R152, R15, R162, 0x1, P4 ;  /* 0x0000000f980f7211 */ /* 0x000fe200020f0ca2 */
[----:B------:R-:W-:Y:S08]  /*16e90*/  @!P5 BRA `(.L_x_800) ;  /* 0x000000000004d947 */ /* 0x000ff00003800000 */
[----:B------:R3:W5:Y:S02]  /*16ea0*/  LDG.E.LTC128B.U16 R3, desc[UR36][R14.64+0x2] ;  /* 0x000002240e037981 */ /* 0x000764000c1e1520 */
.L_x_800:
[----:B------:R-:W-:Y:S05]  /*16eb0*/  BSYNC B1 ;  /* 0x0000000000017941 */ /* 0x000fea0003800000 */
.L_x_799:
[----:B--2--5:R-:W-:Y:S01]  /*16ec0*/  IMAD.U32 R11, R3, 0x10000, RZ ;  /* 0x00010000030b7824 */ /* 0x024fe200078e00ff */
[----:B------:R-:W-:Y:S01]  /*16ed0*/  ISETP.GT.AND P2, PT, R0, 0x8, P0 ;  /* 0x000000080000780c */ /* 0x000fe20000744270 */
[----:B------:R-:W-:Y:S02]  /*16ee0*/  BSSY B1, `(.L_x_801) ;  /* 0x0000007000017945 */ /* 0x000fe40003800000 */
[----:B------:R-:W-:-:S04]  /*16ef0*/  FMUL R10, R11, R16 ;  /* 0x000000100b0a7220 */ /* 0x000fc80000400000 */
[----:B------:R-:W-:-:S05]  /*16f00*/  FFMA R10, R27, R2, R10 ;  /* 0x000000021b0a7223 */ /* 0x000fca000000000a */
[----:B------:R-:W-:-:S05]  /*16f10*/  F2FP.BF16.F32.PACK_AB R10, RZ, R10 ;  /* 0x0000000aff0a723e */ /* 0x000fca00000010ff */
[----:B------:R2:W-:Y:S01]  /*16f20*/  @P5 STG.E.U16 desc[UR36][R8.64+0x2], R10 ;  /* 0x0000020a08005986 */ /* 0x0005e2000c101524 */
[----:B------:R-:W-:Y:S05]  /*16f30*/  @!P2 BRA `(.L_x_802) ;  /* 0x000000000004a947 */ /* 0x000fea0003800000 */
[----:B------:R4:W5:Y:S02]  /*16f40*/  LDG.E.LTC128B.U16 R3, desc[UR36][R6.64+0x10] ;  /* 0x0000102406037981 */ /* 0x000964000c1e1520 */
.L_x_802:
[----:B------:R-:W-:Y:S05]  /*16f50*/  BSYNC B1 ;  /* 0x0000000000017941 */ /* 0x000fea0003800000 */
.L_x_801:
[----:B--2--5:R-:W-:Y:S01]  /*16f60*/  IMAD.U32 R9, R3, 0x10000, RZ ;  /* 0x0001000003097824 */ /* 0x024fe200078e00ff */
[----:B------:R-:W-:Y:S01]  /*16f70*/  ISETP.GT.AND P3, PT, R0, 0x9, P0 ;  /* 0x000000090000780c */ /* 0x000fe20000764270 */
[----:B------:R-:W-:Y:S02]  /*16f80*/  BSSY B1, `(.L_x_803) ;  /* 0x000000a000017945 */ /* 0x000fe40003800000 */
[----:B------:R-:W-:-:S04]  /*16f90*/  FMUL R9, R9, R16 ;  /* 0x0000001009097220 */ /* 0x000fc80000400000 */
[----:B------:R-:W-:-:S05]  /*16fa0*/  FFMA R9, R28, R2, R9 ;  /* 0x000000021c097223 */ /* 0x000fca0000000009 */
[----:B------:R-:W-:Y:S01]  /*16fb0*/  F2FP.BF16.F32.PACK_AB R8, RZ, R9 ;  /* 0x00000009ff08723e */ /* 0x000fe200000010ff */
[----:B------:R-:W-:-:S03]  /*16fc0*/  IMAD.IADD R9, R157, 0x1, R5 ;  /* 0x000000019d097824 */ /* 0x000fc600078e0205 */
[----:B------:R-:W-:Y:S01]  /*16fd0*/  PRMT R10, R8, 0x7610, R10 ;  /* 0x00007610080a7816 */ /* 0x000fe2000000000a */
[----:B------:R-:W-:-:S05]  /*16fe0*/  @P2 IMAD.MOV.U32 R8, RZ, RZ, R4 ;  /* 0x000000ffff082224 */ /* 0x000fca00078e0004 */
[----:B------:R2:W-:Y:S01]  /*16ff0*/  @P2 STG.E.U16 desc[UR36][R8.64+0x10], R10 ;  /* 0x0000100a08002986 */ /* 0x0005e2000c101524 */
[----:B------:R-:W-:Y:S05]  /*17000*/  @!P3 BRA `(.L_x_804) ;  /* 0x000000000004b947 */ /* 0x000fea0003800000 */
[----:B------:R0:W5:Y:S02]  /*17010*/  LDG.E.LTC128B.U16 R3, desc[UR36][R6.64+0x12] ;  /* 0x0000122406037981 */ /* 0x000164000c1e1520 */
.L_x_804:
[----:B------:R-:W-:Y:S05]  /*17020*/  BSYNC B1 ;  /* 0x0000000000017941 */ /* 0x000fea0003800000 */
.L_x_803:
[----:B-----5:R-:W-:Y:S01]  /*17030*/  IMAD.U32 R11, R3, 0x10000, RZ ;  /* 0x00010000030b7824 */ /* 0x020fe200078e00ff */
[----:B------:R-:W-:Y:S01]  /*17040*/  ISETP.GT.AND P4, PT, R0, 0x8, P1 ;  /* 0x000000080000780c */ /* 0x000fe20000f84270 */
[----:B------:R-:W-:Y:S02]  /*17050*/  BSSY B1, `(.L_x_805) ;  /* 0x000000a000017945 */ /* 0x000fe40003800000 */
[----:B--2---:R-:W-:Y:S01]  /*17060*/  FMUL R10, R11, R16 ;  /* 0x000000100b0a7220 */ /* 0x004fe20000400000 */
[----:B------:R-:W-:-:S03]  /*17070*/  @P3 IMAD.MOV.U32 R11, RZ, RZ, R9 ;  /* 0x000000ffff0b3224 */ /* 0x000fc600078e0009 */
[----:B------:R-:W-:-:S05]  /*17080*/  FFMA R10, R29, R2, R10 ;  /* 0x000000021d0a7223 */ /* 0x000fca000000000a */
[----:B------:R-:W-:-:S04]  /*17090*/  F2FP.BF16.F32.PACK_AB R10, RZ, R10 ;  /* 0x0000000aff0a723e */ /* 0x000fc800000010ff */
[----:B------:R-:W-:Y:S01]  /*170a0*/  PRMT R12, R10, 0x7610, R12 ;  /* 0x000076100a0c7816 */ /* 0x000fe2000000000c */
[----:B------:R-:W-:-:S05]  /*170b0*/  @P3 IMAD.MOV.U32 R10, RZ, RZ, R4 ;  /* 0x000000ffff0a3224 */ /* 0x000fca00078e0004 */
[----:B------:R2:W-:Y:S01]  /*170c0*/  @P3 STG.E.U16 desc[UR36][R10.64+0x12], R12 ;  /* 0x0000120c0a003986 */ /* 0x0005e2000c101524 */
[----:B------:R-:W-:Y:S05]  /*170d0*/  @!P4 BRA `(.L_x_806) ;  /* 0x000000000004c947 */ /* 0x000fea0003800000 */
[----:B------:R0:W5:Y:S02]  /*170e0*/  LDG.E.LTC128B.U16 R3, desc[UR36][R14.64+0x10] ;  /* 0x000010240e037981 */ /* 0x000164000c1e1520 */
.L_x_806:
[----:B------:R-:W-:Y:S05]  /*170f0*/  BSYNC B1 ;  /* 0x0000000000017941 */ /* 0x000fea0003800000 */
.L_x_805:
[----:B--2--5:R-:W-:Y:S01]  /*17100*/  IMAD.U32 R11, R3, 0x10000, RZ ;  /* 0x00010000030b7824 */ /* 0x024fe200078e00ff */
[----:B------:R-:W-:Y:S01]  /*17110*/  IADD3 R10, P2, R165, R4, RZ ;  /* 0x00000004a50a7210 */ /* 0x000fe20007f5e0ff */
[----:B------:R-:W-:Y:S01]  /*17120*/  BSSY B1, `(.L_x_807) ;  /* 0x0000009000017945 */ /* 0x000fe20003800000 */
[----:B------:R-:W-:Y:S01]  /*17130*/  ISETP.GT.AND P3, PT, R0, 0x9, P1 ;  /* 0x000000090000780c */ /* 0x000fe20000f64270 */
[----:B------:R-:W-:-:S04]  /*17140*/  FMUL R11, R11, R16 ;  /* 0x000000100b0b7220 */ /* 0x000fc80000400000 */
[----:B------:R-:W-:-:S05]  /*17150*/  FFMA R11, R30, R2, R11 ;  /* 0x000000021e0b7223 */ /* 0x000fca000000000b */
[----:B------:R-:W-:Y:S01]  /*17160*/  F2FP.BF16.F32.PACK_AB R12, RZ, R11 ;  /* 0x0000000bff0c723e */ /* 0x000fe200000010ff */
[----:B------:R-:W-:-:S05]  /*17170*/  IMAD.X R11, R9, 0x1, R164, P2 ;  /* 0x00000001090b7824 */ /* 0x000fca00010e06a4 */
[----:B------:R2:W-:Y:S01]  /*17180*/  @P4 STG.E.U16 desc[UR36][R10.64+0x10], R12 ;  /* 0x0000100c0a004986 */ /* 0x0005e2000c101524 */
[----:B------:R-:W-:Y:S05]  /*17190*/  @!P3 BRA `(.L_x_808) ;  /* 0x000000000004b947 */ /* 0x000fea0003800000 */
[----:B------:R0:W5:Y:S02]  /*171a0*/  LDG.E.LTC128B.U16 R3, desc[UR36][R14.64+0x12] ;  /* 0x000012240e037981 */ /* 0x000164000c1e1520 */
.L_x_808:
[----:B------:R-:W-:Y:S05]  /*171b0*/  BSYNC B1 ;  /* 0x0000000000017941 */ /* 0x000fea0003800000 */
.L_x_807:
[----:B-----5:R-:W-:Y:S01]  /*171c0*/  IMAD.U32 R13, R3, 0x10000, RZ ;  /* 0x00010000030d7824 */ /* 0x020fe200078e00ff */
[----:B------:R-:W-:Y:S01]  /*171d0*/  ISETP.GT.AND P2, PT, R0, 0x10, P0 ;  /* 0x000000100000780c */ /* 0x000fe20000744270 */
[----:B------:R-:W-:Y:S02]  /*171e0*/  BSSY B1, `(.L_x_809) ;  /* 0x0000007000017945 */ /* 0x000fe40003800000 */
[----:B--2---:R-:W-:-:S04]  /*171f0*/  FMUL R12, R13, R16 ;  /* 0x000000100d0c7220 */ /* 0x004fc80000400000 */
[----:B------:R-:W-:-:S05]  /*17200*/  FFMA R12, R31, R2, R12 ;  /* 0x000000021f0c7223 */ /* 0x000fca000000000c */
[----:B------:R-:W-:-:S05]  /*17210*/  F2FP.BF16.F32.PACK_AB R12, RZ, R12 ;  /* 0x0000000cff0c723e */ /* 0x000fca00000010ff */
[----:B------:R2:W-:Y:S01]  /*17220*/  @P3 STG.E.U16 desc[UR36][R10.64+0x12], R12 ;  /* 0x0000120c0a003986 */ /* 0x0005e2000c101524 */
[----:B------:R-:W-:Y:S05]  /*17230*/  @!P2 BRA `(.L_x_810) ;  /* 0x000000000004a947 */ /* 0x000fea0003800000 */
[----:B------:R0:W5:Y:S02]  /*17240*/  LDG.E.LTC128B.U16 R3, desc[UR36][R6.64+0x20] ;  /* 0x0000202406037981 */ /* 0x000164000c1e1520 */
.L_x_810:
[----:B------:R-:W-:Y:S05]  /*17250*/  BSYNC B1 ;  /* 0x0000000000017941 */ /* 0x000fea0003800000 */
.L_x_809:
[----:B-----5:R-:W-:Y:S01]  /*17260*/  IMAD.U32 R13, R3, 0x10000, RZ ;  /* 0x00010000030d7824 */ /* 0x020fe200078e00ff */
[----:B------:R-:W-:Y:S01]  /*17270*/  ISETP.GT.AND P3, PT, R0, 0x11, P0 ;  /* 0x000000110000780c */ /* 0x000fe20000764270 */
[----:B--2---:R-:W-:Y:S01]  /*17280*/  @P2 IMAD.MOV.U32 R12, RZ, RZ, R4 ;  /* 0x000000ffff0c2224 */ /* 0x004fe200078e0004 */
[----:B------:R-:W-:Y:S01]  /*17290*/  BSSY B1, `(.L_x_811) ;  /* 0x0000009000017945 */ /* 0x000fe20003800000 */
[----:B------:R-:W-:-:S04]  /*172a0*/  FMUL R13, R13, R16 ;  /* 0x000000100d0d7220 */ /* 0x000fc80000400000 */
[----:B------:R-:W-:-:S05]  /*172b0*/  FFMA R13, R32, R2, R13 ;  /* 0x00000002200d7223 */ /* 0x000fca000000000d */
[----:B------:R-:W-:-:S04]  /*172c0*/  F2FP.BF16.F32.PACK_AB R13, RZ, R13 ;  /* 0x0000000dff0d723e */ /* 0x000fc800000010ff */
[----:B0-----:R-:W-:Y:S01]  /*172d0*/  PRMT R18, R13, 0x7610, R18 ;  /* 0x000076100d127816 */ /* 0x001fe20000000012 */
[----:B------:R-:W-:-:S05]  /*172e0*/  @P2 IMAD.MOV.U32 R13, RZ, RZ, R9 ;  /* 0x000000ffff0d2224 */ /* 0x000fca00078e0009 */
[----:B------:R0:W-:Y:S01]  /*172f0*/  @P2 STG.E.U16 desc[UR36][R12.64+0x20], R18 ;  /* 0x000020120c002986 */ /* 0x0001e2000c101524 */
[----:B------:R-:W-:Y:S05]  /*17300*/  @!P3 BRA `(.L_x_812) ;  /* 0x000000000004b947 */ /* 0x000fea0003800000 */
[----:B------:R2:W5:Y:S02]  /*17310*/  LDG.E.LTC128B.U16 R3, desc[UR36][R6.64+0x22] ;  /* 0x0000222406037981 */ /* 0x000564000c1e1520 */
.L_x_812:
[----:B------:R-:W-:Y:S05]  /*17320*/  BSYNC B1 ;  /* 0x0000000000017941 */ /* 0x000fea0003800000 */
.L_x_811:
[----:B0----5:R-:W-:Y:S01]  /*17330*/  IMAD.U32 R13, R3, 0x10000, RZ ;  /* 0x00010000030d7824 */ /* 0x021fe200078e00ff */
[----:B------:R-:W-:Y:S01]  /*17340*/  ISETP.GT.AND P2, PT, R0, 0x10, P1 ;  /* 0x000000100000780c */ /* 0x000fe20000f44270 */
[----:B------:R-:W-:Y:S02]  /*17350*/  BSSY B1, `(.L_x_813) ;  /* 0x000000a000017945 */ /* 0x000fe40003800000 */
[----:B------:R-:W-:Y:S01]  /*17360*/  FMUL R12, R13, R16 ;  /* 0x000000100d0c7220 */ /* 0x000fe20000400000 */
        /* <DEDUP_REMOVED lines=8> */
.L_x_814:
[----:B------:R-:W-:Y:S05]  /*173f0*/  BSYNC B1 ;  /* 0x0000000000017941 */ /* 0x000fea0003800000 */
.L_x_813:
[----:B0----5:R-:W-:Y:S01]  /*17400*/  IMAD.U32 R13, R3, 0x10000, RZ ;  /* 0x00010000030d7824 */ /* 0x021fe200078e00ff */
        /* <DEDUP_REMOVED lines=8> */
.L_x_816:
[----:B------:R-:W-:Y:S05]  /*17490*/  BSYNC B1 ;  /* 0x0000000000017941 */ /* 0x000fea0003800000 */
.L_x_815:
        /* <DEDUP_REMOVED lines=9> */
.L_x_818:
[----:B------:R-:W-:Y:S05]  /*17530*/  BSYNC B1 ;  /* 0x0000000000017941 */ /* 0x000fea0003800000 */
.L_x_817:
[----:B-----5:R-:W-:Y:S01]  /*17540*/  IMAD.U32 R13, R3, 0x10000, RZ ;  /* 0x00010000030d7824 */ /* 0x020fe200078e00ff */
[----:B------:R-:W-:Y:S01]  /*17550*/  ISETP.GT.AND P3, PT, R0, 0x19, P0 ;  /* 0x000000190000780c */ /* 0x000fe20000764270 */
[----:B0-----:R-:W-:Y:S01]  /*17560*/  @P2 IMAD.MOV.U32 R12, RZ, RZ, R4 ;  /* 0x000000ffff0c2224 */ /* 0x001fe200078e0004 */
[----:B------:R-:W-:Y:S01]  /*17570*/  BSSY B1, `(.L_x_819) ;  /* 0x0000009000017945 */ /* 0x000fe20003800000 */
[----:B------:R-:W-:-:S04]  /*17580*/  FMUL R13, R13, R16 ;  /* 0x000000100d0d7220 */ /* 0x000fc80000400000 */
[----:B------:R-:W-:-:S05]  /*17590*/  FFMA R13, R36, R2, R13 ;  /* 0x00000002240d7223 */ /* 0x000fca000000000d */
[----:B------:R-:W-:-:S04]  /*175a0*/  F2FP.BF16.F32.PACK_AB R13, RZ, R13 ;  /* 0x0000000dff0d723e */ /* 0x000fc800000010ff */
[----:B------:R-:W-:Y:S01]  /*175b0*/  PRMT R18, R13, 0x7610, R18 ;  /* 0x000076100d127816 */ /* 0x000fe20000000012 */
[----:B------:R-:W-:-:S05]  /*175c0*/  @P2 IMAD.MOV.U32 R13, RZ, RZ, R9 ;  /* 0x000000ffff0d2224 */ /* 0x000fca00078e0009 */
[----:B------:R0:W-:Y:S01]  /*175d0*/  @P2 STG.E.U16 desc[UR36][R12.64+0x30], R18 ;  /* 0x000030120c002986 */ /* 0x0001e2000c101524 */
[----:B------:R-:W-:Y:S05]  /*175e0*/  @!P3 BRA `(.L_x_820) ;  /* 0x000000000004b947 */ /* 0x000fea0003800000 */
[----:B------:R0:W5:Y:S02]  /*175f0*/  LDG.E.LTC128B.U16 R3, desc[UR36][R6.64+0x32] ;  /* 0x0000322406037981 */ /* 0x000164000c1e1520 */
.L_x_820:
[----:B------:R-:W-:Y:S05]  /*17600*/  BSYNC B1 ;  /* 0x0000000000017941 */ /* 0x000fea0003800000 */
.L_x_819:
        /* <DEDUP_REMOVED lines=12> */
.L_x_822:
[----:B------:R-:W-:Y:S05]  /*176d0*/  BSYNC B1 ;  /* 0x0000000000017941 */ /* 0x000fea0003800000 */
.L_x_821:
        /* <DEDUP_REMOVED lines=9> */
.L_x_824:
[----:B------:R-:W-:Y:S05]  /*17770*/  BSYNC B1 ;  /* 0x0000000000017941 */ /* 0x000fea0003800000 */
.L_x_823:
        /* <DEDUP_REMOVED lines=9> */
.L_x_826:
[----:B------:R-:W-:Y:S05]  /*17810*/  BSYNC B1 ;  /* 0x0000000000017941 */ /* 0x000fea0003800000 */
.L_x_825:
        /* <DEDUP_REMOVED lines=12> */
.L_x_828:
[----:B------:R-:W-:Y:S05]  /*178e0*/  BSYNC B1 ;  /* 0x0000000000017941 */ /* 0x000fea0003800000 */
.L_x_827:
        /* <DEDUP_REMOVED lines=12> */
.L_x_830:
[----:B------:R-:W-:Y:S05]  /*179b0*/  BSYNC B1 ;  /* 0x0000000000017941 */ /* 0x000fea0003800000 */
.L_x_829:
        /* <DEDUP_REMOVED lines=9> */
.L_x_832:
[----:B------:R-:W-:Y:S05]  /*17a50*/  BSYNC B1 ;  /* 0x0000000000017941 */ /* 0x000fea0003800000 */
.L_x_831:
        /* <DEDUP_REMOVED lines=9> */
.L_x_834:
[----:B------:R-:W-:Y:S05]  /*17af0*/  BSYNC B1 ;  /* 0x0000000000017941 */ /* 0x000fea0003800000 */
.L_x_833:
        /* <DEDUP_REMOVED lines=12> */
.L_x_836:
[----:B------:R-:W-:Y:S05]  /*17bc0*/  BSYNC B1 ;  /* 0x0000000000017941 */ /* 0x000fea0003800000 */
.L_x_835:
        /* <DEDUP_REMOVED lines=12> */
.L_x_838:
[----:B------:R-:W-:Y:S05]  /*17c90*/  BSYNC B1 ;  /* 0x0000000000017941 */ /* 0x000fea0003800000 */
.L_x_837:
        /* <DEDUP_REMOVED lines=9> */
.L_x_840:
[----:B------:R-:W-:Y:S05]  /*17d30*/  BSYNC B1 ;  /* 0x0000000000017941 */ /* 0x000fea0003800000 */
.L_x_839:
        /* <DEDUP_REMOVED lines=9> */
.L_x_842:
[----:B------:R-:W-:Y:S05]  /*17dd0*/  BSYNC B1 ;  /* 0x0000000000017941 */ /* 0x000fea0003800000 */
.L_x_841:
        /* <DEDUP_REMOVED lines=12> */
.L_x_844:
[----:B------:R-:W-:Y:S05]  /*17ea0*/  BSYNC B1 ;  /* 0x0000000000017941 */ /* 0x000fea0003800000 */
.L_x_843:
        /* <DEDUP_REMOVED lines=12> */
.L_x_846:
[----:B------:R-:W-:Y:S05]  /*17f70*/  BSYNC B1 ;  /* 0x0000000000017941 */ /* 0x000fea0003800000 */
.L_x_845:
        /* <DEDUP_REMOVED lines=9> */
.L_x_848:
[----:B------:R-:W-:Y:S05]  /*18010*/  BSYNC B1 ;  /* 0x0000000000017941 */ /* 0x000fea0003800000 */
.L_x_847:
        /* <DEDUP_REMOVED lines=9> */
.L_x_850:
[----:B------:R-:W-:Y:S05]  /*180b0*/  BSYNC B1 ;  /* 0x0000000000017941 */ /* 0x000fea0003800000 */
.L_x_849:
        /* <DEDUP_REMOVED lines=12> */
.L_x_852:
[----:B------:R-:W-:Y:S05]  /*18180*/  BSYNC B1 ;  /* 0x0000000000017941 */ /* 0x000fea0003800000 */
.L_x_851:
        /* <DEDUP_REMOVED lines=12> */
.L_x_854:
[----:B------:R-:W-:Y:S05]  /*18250*/  BSYNC B1 ;  /* 0x0000000000017941 */ /* 0x000fea0003800000 */
.L_x_853:
        /* <DEDUP_REMOVED lines=9> */
.L_x_856:
[----:B------:R-:W-:Y:S05]  /*182f0*/  BSYNC B1 ;  /* 0x0000000000017941 */ /* 0x000fea0003800000 */
.L_x_855:
        /* <DEDUP_REMOVED lines=9> */
.L_x_858:
[----:B------:R-:W-:Y:S05]  /*18390*/  BSYNC B1 ;  /* 0x0000000000017941 */ /* 0x000fea0003800000 */
.L_x_857:
        /* <DEDUP_REMOVED lines=12> */
.L_x_860:
[----:B------:R-:W-:Y:S05]  /*18460*/  BSYNC B1 ;  /* 0x0000000000017941 */ /* 0x000fea0003800000 */
.L_x_859:
        /* <DEDUP_REMOVED lines=12> */
.L_x_862:
[----:B------:R-:W-:Y:S05]  /*18530*/  BSYNC B1 ;  /* 0x0000000000017941 */ /* 0x000fea0003800000 */
.L_x_861:
        /* <DEDUP_REMOVED lines=9> */
.L_x_864:
[----:B------:R-:W-:Y:S05]  /*185d0*/  BSYNC B1 ;  /* 0x0000000000017941 */ /* 0x000fea0003800000 */
.L_x_863:
        /* <DEDUP_REMOVED lines=9> */
.L_x_866:
[----:B------:R-:W-:Y:S05]  /*18670*/  BSYNC B1 ;  /* 0x0000000000017941 */ /* 0x000fea0003800000 */
.L_x_865:
        /* <DEDUP_REMOVED lines=12> */
.L_x_868:
[----:B------:R-:W-:Y:S05]  /*18740*/  BSYNC B1 ;  /* 0x0000000000017941 */ /* 0x000fea0003800000 */
.L_x_867:
        /* <DEDUP_REMOVED lines=12> */
.L_x_870:
[----:B------:R-:W-:Y:S05]  /*18810*/  BSYNC B1 ;  /* 0x0000000000017941 */ /* 0x000fea0003800000 */
.L_x_869:
        /* <DEDUP_REMOVED lines=9> */
.L_x_872:
[----:B------:R-:W-:Y:S05]  /*188b0*/  BSYNC B1 ;  /* 0x0000000000017941 */ /* 0x000fea0003800000 */
.L_x_871:
        /* <DEDUP_REMOVED lines=9> */
.L_x_874:
[----:B------:R-:W-:Y:S05]  /*18950*/  BSYNC B1 ;  /* 0x0000000000017941 */ /* 0x000fea0003800000 */
.L_x_873:
        /* <DEDUP_REMOVED lines=12> */
.L_x_876:
[----:B------:R-:W-:Y:S05]  /*18a20*/  BSYNC B1 ;  /* 0x0000000000017941 */ /* 0x000fea0003800000 */
.L_x_875:
        /* <DEDUP_REMOVED lines=12> */
.L_x_878:
[----:B------:R-:W-:Y:S05]  /*18af0*/  BSYNC B1 ;  /* 0x0000000000017941 */ /* 0x000fea0003800000 */
.L_x_877:
        /* <DEDUP_REMOVED lines=9> */
.L_x_880:
[----:B------:R-:W-:Y:S05]  /*18b90*/  BSYNC B1 ;  /* 0x0000000000017941 */ /* 0x000fea0003800000 */
.L_x_879:
        /* <DEDUP_REMOVED lines=9> */
.L_x_882:
[----:B------:R-:W-:Y:S05]  /*18c30*/  BSYNC B1 ;  /* 0x0000000000017941 */ /* 0x000fea0003800000 */
.L_x_881:
        /* <DEDUP_REMOVED lines=12> */
.L_x_884:
[----:B------:R-:W-:Y:S05]  /*18d00*/  BSYNC B1 ;  /* 0x0000000000017941 */ /* 0x000fea0003800000 */
.L_x_883:
        /* <DEDUP_REMOVED lines=12> */
.L_x_886:
[----:B------:R-:W-:Y:S05]  /*18dd0*/  BSYNC B1 ;  /* 0x0000000000017941 */ /* 0x000fea0003800000 */
.L_x_885:
        /* <DEDUP_REMOVED lines=9> */
.L_x_888:
[----:B------:R-:W-:Y:S05]  /*18e70*/  BSYNC B1 ;  /* 0x0000000000017941 */ /* 0x000fea0003800000 */
.L_x_887:
        /* <DEDUP_REMOVED lines=9> */
.L_x_890:
[----:B------:R-:W-:Y:S05]  /*18f10*/  BSYNC B1 ;  /* 0x0000000000017941 */ /* 0x000fea0003800000 */
.L_x_889:
        /* <DEDUP_REMOVED lines=12> */
.L_x_892:
[----:B------:R-:W-:Y:S05]  /*18fe0*/  BSYNC B1 ;  /* 0x0000000000017941 */ /* 0x000fea0003800000 */
.L_x_891:
        /* <DEDUP_REMOVED lines=12> */
.L_x_894:
[----:B------:R-:W-:Y:S05]  /*190b0*/  BSYNC B1 ;  /* 0x0000000000017941 */ /* 0x000fea0003800000 */
.L_x_893:
        /* <DEDUP_REMOVED lines=9> */
.L_x_896:
[----:B------:R-:W-:Y:S05]  /*19150*/  BSYNC B1 ;  /* 0x0000000000017941 */ /* 0x000fea0003800000 */
.L_x_895:
        /* <DEDUP_REMOVED lines=9> */
.L_x_898:
[----:B------:R-:W-:Y:S05]  /*191f0*/  BSYNC B1 ;  /* 0x0000000000017941 */ /* 0x000fea0003800000 */
.L_x_897:
        /* <DEDUP_REMOVED lines=12> */
.L_x_900:
[----:B------:R-:W-:Y:S05]  /*192c0*/  BSYNC B1 ;  /* 0x0000000000017941 */ /* 0x000fea0003800000 */
.L_x_899:
        /* <DEDUP_REMOVED lines=12> */
.L_x_902:
[----:B------:R-:W-:Y:S05]  /*19390*/  BSYNC B1 ;  /* 0x0000000000017941 */ /* 0x000fea0003800000 */
.L_x_901:
        /* <DEDUP_REMOVED lines=9> */
.L_x_904:
[----:B------:R-:W-:Y:S05]  /*19430*/  BSYNC B1 ;  /* 0x0000000000017941 */ /* 0x000fea0003800000 */
.L_x_903:
        /* <DEDUP_REMOVED lines=9> */
.L_x_906:
[----:B------:R-:W-:Y:S05]  /*194d0*/  BSYNC B1 ;  /* 0x0000000000017941 */ /* 0x000fea0003800000 */
.L_x_905:
        /* <DEDUP_REMOVED lines=12> */
.L_x_908:
[----:B------:R-:W-:Y:S05]  /*195a0*/  BSYNC B1 ;  /* 0x0000000000017941 */ /* 0x000fea0003800000 */
.L_x_907:
        /* <DEDUP_REMOVED lines=12> */
.L_x_910:
[----:B------:R-:W-:Y:S05]  /*19670*/  BSYNC B1 ;  /* 0x0000000000017941 */ /* 0x000fea0003800000 */
.L_x_909:
        /* <DEDUP_REMOVED lines=9> */
.L_x_912:
[----:B------:R-:W-:Y:S05]  /*19710*/  BSYNC B1 ;  /* 0x0000000000017941 */ /* 0x000fea0003800000 */
.L_x_911:
        /* <DEDUP_REMOVED lines=9> */
.L_x_914:
[----:B------:R-:W-:Y:S05]  /*197b0*/  BSYNC B1 ;  /* 0x0000000000017941 */ /* 0x000fea0003800000 */
.L_x_913:
        /* <DEDUP_REMOVED lines=12> */
.L_x_916:
[----:B------:R-:W-:Y:S05]  /*19880*/  BSYNC B1 ;  /* 0x0000000000017941 */ /* 0x000fea0003800000 */
.L_x_915:
        /* <DEDUP_REMOVED lines=12> */
.L_x_918:
[----:B------:R-:W-:Y:S05]  /*19950*/  BSYNC B1 ;  /* 0x0000000000017941 */ /* 0x000fea0003800000 */
.L_x_917:
        /* <DEDUP_REMOVED lines=9> */
.L_x_920:
[----:B------:R-:W-:Y:S05]  /*199f0*/  BSYNC B1 ;  /* 0x0000000000017941 */ /* 0x000fea0003800000 */
.L_x_919:
        /* <DEDUP_REMOVED lines=9> */
.L_x_922:
[----:B------:R-:W-:Y:S05]  /*19a90*/  BSYNC B1 ;  /* 0x0000000000017941 */ /* 0x000fea0003800000 */
.L_x_921:
        /* <DEDUP_REMOVED lines=12> */
.L_x_924:
[----:B------:R-:W-:Y:S05]  /*19b60*/  BSYNC B1 ;  /* 0x0000000000017941 */ /* 0x000fea0003800000 */
.L_x_923:
        /* <DEDUP_REMOVED lines=12> */
.L_x_926:
[----:B------:R-:W-:Y:S05]  /*19c30*/  BSYNC B1 ;  /* 0x0000000000017941 */ /* 0x000fea0003800000 */
.L_x_925:
        /* <DEDUP_REMOVED lines=9> */
.L_x_928:
[----:B------:R-:W-:Y:S05]  /*19cd0*/  BSYNC B1 ;  /* 0x0000000000017941 */ /* 0x000fea0003800000 */
.L_x_927:
        /* <DEDUP_REMOVED lines=9> */
.L_x_930:
[----:B------:R-:W-:Y:S05]  /*19d70*/  BSYNC B1 ;  /* 0x0000000000017941 */ /* 0x000fea0003800000 */
.L_x_929:
        /* <DEDUP_REMOVED lines=12> */
.L_x_932:
[----:B------:R-:W-:Y:S05]  /*19e40*/  BSYNC B1 ;  /* 0x0000000000017941 */ /* 0x000fea0003800000 */
.L_x_931:
        /* <DEDUP_REMOVED lines=12> */
.L_x_934:
[----:B------:R-:W-:Y:S05]  /*19f10*/  BSYNC B1 ;  /* 0x0000000000017941 */ /* 0x000fea0003800000 */
.L_x_933:
        /* <DEDUP_REMOVED lines=9> */
.L_x_936:
[----:B------:R-:W-:Y:S05]  /*19fb0*/  BSYNC B1 ;  /* 0x0000000000017941 */ /* 0x000fea0003800000 */
.L_x_935:
        /* <DEDUP_REMOVED lines=9> */
.L_x_938:
[----:B------:R-:W-:Y:S05]  /*1a050*/  BSYNC B1 ;  /* 0x0000000000017941 */ /* 0x000fea0003800000 */
.L_x_937:
        /* <DEDUP_REMOVED lines=12> */
.L_x_940:
[----:B------:R-:W-:Y:S05]  /*1a120*/  BSYNC B1 ;  /* 0x0000000000017941 */ /* 0x000fea0003800000 */
.L_x_939:
        /* <DEDUP_REMOVED lines=12> */
.L_x_942:
[----:B------:R-:W-:Y:S05]  /*1a1f0*/  BSYNC B1 ;  /* 0x0000000000017941 */ /* 0x000fea0003800000 */
.L_x_941:
        /* <DEDUP_REMOVED lines=9> */
.L_x_944:
[----:B------:R-:W-:Y:S05]  /*1a290*/  BSYNC B1 ;  /* 0x0000000000017941 */ /* 0x000fea0003800000 */
.L_x_943:
        /* <DEDUP_REMOVED lines=9> */
.L_x_946:
[----:B------:R-:W-:Y:S05]  /*1a330*/  BSYNC B1 ;  /* 0x0000000000017941 */ /* 0x000fea0003800000 */
.L_x_945:
        /* <DEDUP_REMOVED lines=12> */
.L_x_948:
[----:B------:R-:W-:Y:S05]  /*1a400*/  BSYNC B1 ;  /* 0x0000000000017941 */ /* 0x000fea0003800000 */
.L_x_947:
        /* <DEDUP_REMOVED lines=12> */
.L_x_950:
[----:B------:R-:W-:Y:S05]  /*1a4d0*/  BSYNC B1 ;  /* 0x0000000000017941 */ /* 0x000fea0003800000 */
.L_x_949:
        /* <DEDUP_REMOVED lines=9> */
.L_x_952:
[----:B------:R-:W-:Y:S05]  /*1a570*/  BSYNC B1 ;  /* 0x0000000000017941 */ /* 0x000fea0003800000 */
.L_x_951:
        /* <DEDUP_REMOVED lines=9> */
.L_x_954:
[----:B------:R-:W-:Y:S05]  /*1a610*/  BSYNC B1 ;  /* 0x0000000000017941 */ /* 0x000fea0003800000 */
.L_x_953:
        /* <DEDUP_REMOVED lines=12> */
.L_x_956:
[----:B------:R-:W-:Y:S05]  /*1a6e0*/  BSYNC B1 ;  /* 0x0000000000017941 */ /* 0x000fea0003800000 */
.L_x_955:
        /* <DEDUP_REMOVED lines=12> */
.L_x_958:
[----:B------:R-:W-:Y:S05]  /*1a7b0*/  BSYNC B1 ;  /* 0x0000000000017941 */ /* 0x000fea0003800000 */
.L_x_957:
        /* <DEDUP_REMOVED lines=9> */
.L_x_960:
[----:B------:R-:W-:Y:S05]  /*1a850*/  BSYNC B1 ;  /* 0x0000000000017941 */ /* 0x000fea0003800000 */
.L_x_959:
        /* <DEDUP_REMOVED lines=9> */
.L_x_962:
[----:B------:R-:W-:Y:S05]  /*1a8f0*/  BSYNC B1 ;  /* 0x0000000000017941 */ /* 0x000fea0003800000 */
.L_x_961:
        /* <DEDUP_REMOVED lines=12> */
.L_x_964:
[----:B------:R-:W-:Y:S05]  /*1a9c0*/  BSYNC B1 ;  /* 0x0000000000017941 */ /* 0x000fea0003800000 */
.L_x_963:
        /* <DEDUP_REMOVED lines=12> */
.L_x_966:
[----:B------:R-:W-:Y:S05]  /*1aa90*/  BSYNC B1 ;  /* 0x0000000000017941 */ /* 0x000fea0003800000 */
.L_x_965:
        /* <DEDUP_REMOVED lines=9> */
.L_x_968:
[----:B------:R-:W-:Y:S05]  /*1ab30*/  BSYNC B1 ;  /* 0x0000000000017941 */ /* 0x000fea0003800000 */
.L_x_967:
        /* <DEDUP_REMOVED lines=9> */
.L_x_970:
[----:B------:R-:W-:Y:S05]  /*1abd0*/  BSYNC B1 ;  /* 0x0000000000017941 */ /* 0x000fea0003800000 */
.L_x_969:
        /* <DEDUP_REMOVED lines=12> */
.L_x_972:
[----:B------:R-:W-:Y:S05]  /*1aca0*/  BSYNC B1 ;  /* 0x0000000000017941 */ /* 0x000fea0003800000 */
.L_x_971:
        /* <DEDUP_REMOVED lines=12> */
.L_x_974:
[----:B------:R-:W-:Y:S05]  /*1ad70*/  BSYNC B1 ;  /* 0x0000000000017941 */ /* 0x000fea0003800000 */
.L_x_973:
        /* <DEDUP_REMOVED lines=9> */
.L_x_976:
[----:B------:R-:W-:Y:S05]  /*1ae10*/  BSYNC B1 ;  /* 0x0000000000017941 */ /* 0x000fea0003800000 */
.L_x_975:
        /* <DEDUP_REMOVED lines=9> */
.L_x_978:
[----:B------:R-:W-:Y:S05]  /*1aeb0*/  BSYNC B1 ;  /* 0x0000000000017941 */ /* 0x000fea0003800000 */
.L_x_977:
        /* <DEDUP_REMOVED lines=12> */
.L_x_980:
[----:B------:R-:W-:Y:S05]  /*1af80*/  BSYNC B1 ;  /* 0x0000000000017941 */ /* 0x000fea0003800000 */
.L_x_979:
        /* <DEDUP_REMOVED lines=12> */
.L_x_982:
[----:B------:R-:W-:Y:S05]  /*1b050*/  BSYNC B1 ;  /* 0x0000000000017941 */ /* 0x000fea0003800000 */
.L_x_981:
        /* <DEDUP_REMOVED lines=9> */
.L_x_984:
[----:B------:R-:W-:Y:S05]  /*1b0f0*/  BSYNC B1 ;  /* 0x0000000000017941 */ /* 0x000fea0003800000 */
.L_x_983:
        /* <DEDUP_REMOVED lines=9> */
.L_x_986:
[----:B------:R-:W-:Y:S05]  /*1b190*/  BSYNC B1 ;  /* 0x0000000000017941 */ /* 0x000fea0003800000 */
.L_x_985:
        /* <DEDUP_REMOVED lines=12> */
.L_x_988:
[----:B------:R-:W-:Y:S05]  /*1b260*/  BSYNC B1 ;  /* 0x0000000000017941 */ /* 0x000fea0003800000 */
.L_x_987:
        /* <DEDUP_REMOVED lines=12> */
.L_x_990:
[----:B------:R-:W-:Y:S05]  /*1b330*/  BSYNC B1 ;  /* 0x0000000000017941 */ /* 0x000fea0003800000 */
.L_x_989:
        /* <DEDUP_REMOVED lines=9> */
.L_x_992:
[----:B------:R-:W-:Y:S05]  /*1b3d0*/  BSYNC B1 ;  /* 0x0000000000017941 */ /* 0x000fea0003800000 */
.L_x_991:
        /* <DEDUP_REMOVED lines=9> */
.L_x_994:
[----:B------:R-:W-:Y:S05]  /*1b470*/  BSYNC B1 ;  /* 0x0000000000017941 */ /* 0x000fea0003800000 */
.L_x_993:
        /* <DEDUP_REMOVED lines=12> */
.L_x_996:
[----:B------:R-:W-:Y:S05]  /*1b540*/  BSYNC B1 ;  /* 0x0000000000017941 */ /* 0x000fea0003800000 */
.L_x_995:
        /* <DEDUP_REMOVED lines=12> */
.L_x_998:
[----:B------:R-:W-:Y:S05]  /*1b610*/  BSYNC B1 ;  /* 0x0000000000017941 */ /* 0x000fea0003800000 */
.L_x_997:
        /* <DEDUP_REMOVED lines=9> */
.L_x_1000:
[----:B------:R-:W-:Y:S05]  /*1b6b0*/  BSYNC B1 ;  /* 0x0000000000017941 */ /* 0x000fea0003800000 */
.L_x_999:
        /* <DEDUP_REMOVED lines=9> */
.L_x_1002:
[----:B------:R-:W-:Y:S05]  /*1b750*/  BSYNC B1 ;  /* 0x0000000000017941 */ /* 0x000fea0003800000 */
.L_x_1001:
        /* <DEDUP_REMOVED lines=12> */
.L_x_1004:
[----:B------:R-:W-:Y:S05]  /*1b820*/  BSYNC B1 ;  /* 0x0000000000017941 */ /* 0x000fea0003800000 */
.L_x_1003:
        /* <DEDUP_REMOVED lines=12> */
.L_x_1006:
[----:B------:R-:W-:Y:S05]  /*1b8f0*/  BSYNC B1 ;  /* 0x0000000000017941 */ /* 0x000fea0003800000 */
.L_x_1005:
        /* <DEDUP_REMOVED lines=9> */
.L_x_1008:
[----:B------:R-:W-:Y:S05]  /*1b990*/  BSYNC B1 ;  /* 0x0000000000017941 */ /* 0x000fea0003800000 */
.L_x_1007:
        /* <DEDUP_REMOVED lines=9> */
.L_x_1010:
[----:B------:R-:W-:Y:S05]  /*1ba30*/  BSYNC B1 ;  /* 0x0000000000017941 */ /* 0x000fea0003800000 */
.L_x_1009:
        /* <DEDUP_REMOVED lines=12> */
.L_x_1012:
[----:B------:R-:W-:Y:S05]  /*1bb00*/  BSYNC B1 ;  /* 0x0000000000017941 */ /* 0x000fea0003800000 */
.L_x_1011:
        /* <DEDUP_REMOVED lines=12> */
.L_x_1014:
[----:B------:R-:W-:Y:S05]  /*1bbd0*/  BSYNC B1 ;  /* 0x0000000000017941 */ /* 0x000fea0003800000 */
.L_x_1013:
        /* <DEDUP_REMOVED lines=9> */
.L_x_1016:
[----:B------:R-:W-:Y:S05]  /*1bc70*/  BSYNC B1 ;  /* 0x0000000000017941 */ /* 0x000fea0003800000 */
.L_x_1015:
        /* <DEDUP_REMOVED lines=9> */
.L_x_1018:
[----:B------:R-:W-:Y:S05]  /*1bd10*/  BSYNC B1 ;  /* 0x0000000000017941 */ /* 0x000fea0003800000 */
.L_x_1017:
        /* <DEDUP_REMOVED lines=12> */
.L_x_1020:
[----:B------:R-:W-:Y:S05]  /*1bde0*/  BSYNC B1 ;  /* 0x0000000000017941 */ /* 0x000fea0003800000 */
.L_x_1019:
        /* <DEDUP_REMOVED lines=12> */
.L_x_1022:
[----:B------:R-:W-:Y:S05]  /*1beb0*/  BSYNC B1 ;  /* 0x0000000000017941 */ /* 0x000fea0003800000 */
.L_x_1021:
        /* <DEDUP_REMOVED lines=9> */
.L_x_1024:
[----:B------:R-:W-:Y:S05]  /*1bf50*/  BSYNC B1 ;  /* 0x0000000000017941 */ /* 0x000fea0003800000 */
.L_x_1023:
        /* <DEDUP_REMOVED lines=9> */
.L_x_1026:
[----:B------:R-:W-:Y:S05]  /*1bff0*/  BSYNC B1 ;  /* 0x0000000000017941 */ /* 0x000fea0003800000 */
.L_x_1025:
        /* <DEDUP_REMOVED lines=12> */
.L_x_1028:
[----:B------:R-:W-:Y:S05]  /*1c0c0*/  BSYNC B1 ;  /* 0x0000000000017941 */ /* 0x000fea0003800000 */
.L_x_1027:
        /* <DEDUP_REMOVED lines=12> */
.L_x_1030:
[----:B------:R-:W-:Y:S05]  /*1c190*/  BSYNC B1 ;  /* 0x0000000000017941 */ /* 0x000fea0003800000 */
.L_x_1029:
        /* <DEDUP_REMOVED lines=9> */
.L_x_1032:
[----:B------:R-:W-:Y:S05]  /*1c230*/  BSYNC B1 ;  /* 0x0000000000017941 */ /* 0x000fea0003800000 */
.L_x_1031:
        /* <DEDUP_REMOVED lines=9> */
.L_x_1034:
[----:B------:R-:W-:Y:S05]  /*1c2d0*/  BSYNC B1 ;  /* 0x0000000000017941 */ /* 0x000fea0003800000 */
.L_x_1033:
        /* <DEDUP_REMOVED lines=12> */
.L_x_1036:
[----:B------:R-:W-:Y:S05]  /*1c3a0*/  BSYNC B1 ;  /* 0x0000000000017941 */ /* 0x000fea0003800000 */
.L_x_1035:
        /* <DEDUP_REMOVED lines=12> */
.L_x_1038:
[----:B------:R-:W-:Y:S05]  /*1c470*/  BSYNC B1 ;  /* 0x0000000000017941 */ /* 0x000fea0003800000 */
.L_x_1037:
        /* <DEDUP_REMOVED lines=9> */
.L_x_1040:
[----:B------:R-:W-:Y:S05]  /*1c510*/  BSYNC B1 ;  /* 0x0000000000017941 */ /* 0x000fea0003800000 */
.L_x_1039:
        /* <DEDUP_REMOVED lines=9> */
.L_x_1042:
[----:B------:R-:W-:Y:S05]  /*1c5b0*/  BSYNC B1 ;  /* 0x0000000000017941 */ /* 0x000fea0003800000 */
.L_x_1041:
        /* <DEDUP_REMOVED lines=12> */
.L_x_1044:
[----:B------:R-:W-:Y:S05]  /*1c680*/  BSYNC B1 ;  /* 0x0000000000017941 */ /* 0x000fea0003800000 */
.L_x_1043:
[----:B-----5:R-:W-:Y:S01]  /*1c690*/  IMAD.U32 R5, R3, 0x10000, RZ ;  /* 0x0001000003057824 */ /* 0x020fe200078e00ff */
[----:B------:R-:W-:Y:S01]  /*1c6a0*/  ISETP.GT.AND P2, PT, R0, 0xf8, P1 ;  /* 0x000000f80000780c */ /* 0x000fe20000f44270 */
[----:B------:R-:W-:Y:S02]  /*1c6b0*/  BSSY B1, `(.L_x_1045) ;  /* 0x0000008000017945 */ /* 0x000fe40003800000 */
[----:B012-4-:R-:W-:Y:S01]  /*1c6c0*/  FMUL R6, R5, R16 ;  /* 0x0000001005067220 */ /* 0x017fe20000400000 */
[----:B------:R-:W-:-:S03]  /*1c6d0*/  @P0 IMAD.MOV.U32 R5, RZ, RZ, R9 ;  /* 0x000000ffff050224 */ /* 0x000fc600078e0009 */
[----:B------:R-:W-:-:S05]  /*1c6e0*/  FFMA R6, R149, R2, R6 ;  /* 0x0000000295067223 */ /* 0x000fca0000000006 */
[----:B------:R-:W-:-:S05]  /*1c6f0*/  F2FP.BF16.F32.PACK_AB R6, RZ, R6 ;  /* 0x00000006ff06723e */ /* 0x000fca00000010ff */
[----:B------:R0:W-:Y:S01]  /*1c700*/  @P0 STG.E.U16 desc[UR36][R4.64+0x1f2], R6 ;  /* 0x0001f20604000986 */ /* 0x0001e2000c101524 */
[----:B------:R-:W-:Y:S05]  /*1c710*/  @!P2 BRA `(.L_x_1046) ;  /* 0x000000000004a947 */ /* 0x000fea0003800000 */
[----:B------:R1:W5:Y:S02]  /*1c720*/  LDG.E.LTC128B.U16 R3, desc[UR36][R14.64+0x1f0] ;  /* 0x0001f0240e037981 */ /* 0x000364000c1e1520 */
.L_x_1046:
[----:B------:R-:W-:Y:S05]  /*1c730*/  BSYNC B1 ;  /* 0x0000000000017941 */ /* 0x000fea0003800000 */
.L_x_1045:
[----:B0----5:R-:W-:Y:S01]  /*1c740*/  IMAD.U32 R5, R3, 0x10000, RZ ;  /* 0x0001000003057824 */ /* 0x021fe200078e00ff */
[----:B------:R-:W-:Y:S01]  /*1c750*/  ISETP.GT.AND P1, PT, R0, 0xf9, P1 ;  /* 0x000000f90000780c */ /* 0x000fe20000f24270 */
[----:B------:R-:W-:Y:S01]  /*1c760*/  @P2 IMAD.MOV.U32 R4, RZ, RZ, R10 ;  /* 0x000000ffff042224 */ /* 0x000fe200078e000a */
        /* <DEDUP_REMOVED lines=9> */
.L_x_1048:
[----:B------:R-:W-:Y:S05]  /*1c800*/  BSYNC B1 ;  /* 0x0000000000017941 */ /* 0x000fea0003800000 */
.L_x_1047:
[----:B------:R-:W-:Y:S05]  /*1c810*/  @!P1 BRA `(.L_x_1049) ;  /* 0x000000b000109947 */ /* 0x000fea0003800000 */
[----:B-----5:R-:W-:-:S04]  /*1c820*/  IMAD.U32 R3, R3, 0x10000, RZ ;  /* 0x0001000003037824 */ /* 0x020fc800078e00ff */
[----:B------:R-:W-:-:S04]  /*1c830*/  FMUL R0, R3, R16 ;  /* 0x0000001003007220 */ /* 0x000fc80000400000 */
[----:B------:R-:W-:-:S05]  /*1c840*/  FFMA R0, R151, R2, R0 ;  /* 0x0000000297007223 */ /* 0x000fca0000000000 */
[----:B------:R-:W-:-:S05]  /*1c850*/  F2FP.BF16.F32.PACK_AB R0, RZ, R0 ;  /* 0x00000000ff00723e */ /* 0x000fca00000010ff */
[----:B------:R4:W-:Y:S01]  /*1c860*/  STG.E.U16 desc[UR36][R10.64+0x1f2], R0 ;  /* 0x0001f2000a007986 */ /* 0x0009e2000c101524 */
[----:B------:R-:W-:Y:S05]  /*1c870*/  BRA `(.L_x_1049) ;  /* 0x000000ac00f87947 */ /* 0x000fea0003800000 */
.L_x_34:
[----:B------:R-:W2:Y:S01]  /*1c880*/  LDL.LU R6, [R1+0x408] ;  /* 0x0004080001067983 */ /* 0x000ea20000300800 */
[----:B------:R-:W-:-:S03]  /*1c890*/  ULDC.64 UR4, c[0x0][0x5c0] ;  /* 0x0001700000047ab9 */ /* 0x000fc60000000a00 */
[----:B------:R-:W3:Y:S04]  /*1c8a0*/  LDL.LU R10, [R1+0x418] ;  /* 0x00041800010a7983 */ /* 0x000ee80000300800 */
[----:B------:R-:W4:Y:S04]  /*1c8b0*/  LDL.LU R235, [R1+0x494] ;  /* 0x0004940001eb7983 */ /* 0x000f280000300800 */
        /* <DEDUP_REMOVED lines=90> */
[----:B------:R0:W-:Y:S04]  /*1ce60*/  STL [R1+0x674], R127 ;  /* 0x0006747f01007387 */ /* 0x0001e80000100800 */
[----:B0-----:R-:W4:Y:S04]  /*1ce70*/  LDL.LU R127, [R1+0x490] ;  /* 0x00049000017f7983 */ /* 0x001f280000300800 */
[----:B------:R-:W-:Y:S04]  /*1ce80*/  STL [R1+0x670], R128 ;  /* 0x0006708001007387 */ /* 0x000fe80000100800 */
[----:B------:R0:W-:Y:S04]  /*1ce90*/  STL [R1+0x66c], R129 ;  /* 0x00066c8101007387 */ /* 0x0001e80000100800 */
[----:B0-----:R-:W4:Y:S04]  /*1cea0*/  LDL.LU R129, [R1+0x48c] ;  /* 0x00048c0001817983 */ /* 0x001f280000300800 */
        /* <DEDUP_REMOVED lines=36> */
[----:B------:R0:W-:Y:S01]  /*1d0f0*/  STL [R1+0x620], R148 ;  /* 0x0006209401007387 */ /* 0x0001e20000100800 */
[----:B------:R-:W-:-:S03]  /*1d100*/  LEA R8, P1, R4, UR4, 0x1 ;  /* 0x0000000404087c11 */ /* 0x000fc6000f8208ff */
[----:B0-----:R-:W4:Y:S04]  /*1d110*/  LDL.LU R148, [R1+0x440] ;  /* 0x0004400001947983 */ /* 0x001f280000300800 */
[----:B------:R0:W-:Y:S04]  /*1d120*/  STL [R1+0x61c], R149 ;  /* 0x00061c9501007387 */ /* 0x0001e80000100800 */
[----:B0-----:R-:W4:Y:S04]  /*1d130*/  LDL.LU R149, [R1+0x43c] ;  /* 0x00043c0001957983 */ /* 0x001f280000300800 */
[----:B------:R0:W-:Y:S01]  /*1d140*/  STL [R1+0x618], R150 ;  /* 0x0006189601007387 */ /* 0x0001e20000100800 */
[----:B------:R-:W-:-:S03]  /*1d150*/  LEA.HI.X R9, R4, UR5, R13, 0x1, P1 ;  /* 0x0000000504097c11 */ /* 0x000fc600088f0c0d */
        /* <DEDUP_REMOVED lines=9> */
[----:B------:R-:W3:Y:S04]  /*1d1f0*/  LDL.LU R4, [R1+0x404] ;  /* 0x0004040001047983 */ /* 0x000ee80000300800 */
[----:B------:R-:W4:Y:S01]  /*1d200*/  LDL.LU R5, [R1+0x400] ;  /* 0x0004000001057983 */ /* 0x000f220000300800 */
[----:B--2---:R-:W-:-:S03]  /*1d210*/  FMUL R6, R6, R2 ;  /* 0x0000000206067220 */ /* 0x004fc60000400000 */
[----:B------:R-:W2:Y:S01]  /*1d220*/  LDL.LU R13, [R1+0x424] ;  /* 0x00042400010d7983 */ /* 0x000ea20000300800 */
[----:B------:R-:W-:Y:S01]  /*1d230*/  ISETP.GT.AND P1, PT, R0, 0x1, P0 ;  /* 0x000000010000780c */ /* 0x000fe20000724270 */
[----:B------:R-:W-:Y:S01]  /*1d240*/  USHF.L.U32 UR5, UR6, 0x4, URZ ;  /* 0x0000000406057899 */ /* 0x000fe2000800063f */
[----:B------:R-:W-:Y:S01]  /*1d250*/  F2FP.BF16.F32.PACK_AB R6, RZ, R6 ;  /* 0x00000006ff06723e */ /* 0x000fe200000010ff */
[----:B------:R-:W-:-:S03]  /*1d260*/  USHF.L.U64.HI UR4, UR6, 0x4, UR7 ;  /* 0x0000000406047899 */ /* 0x000fc60008010207 */
[----:B------:R-:W-:Y:S01]  /*1d270*/  PRMT R7, R6, 0x7610, R7 ;  /* 0x0000761006077816 */ /* 0x000fe20000000007 */
[-C--:B---3--:R-:W-:Y:S01]  /*1d280*/  FMUL R4, R4, R2.reuse ;  /* 0x0000000204047220 */ /* 0x088fe20000400000 */
[----:B----4-:R-:W-:-:S04]  /*1d290*/  FMUL R5, R5, R2 ;  /* 0x0000000205057220 */ /* 0x010fc80000400000 */
[----:B------:R-:W-:Y:S02]  /*1d2a0*/  F2FP.BF16.F32.PACK_AB R4, RZ, R4 ;  /* 0x00000004ff04723e */ /* 0x000fe400000010ff */
[----:B------:R-:W-:-:S03]  /*1d2b0*/  F2FP.BF16.F32.PACK_AB R5, RZ, R5 ;  /* 0x00000005ff05723e */ /* 0x000fc600000010ff */
[----:B------:R0:W-:Y:S01]  /*1d2c0*/  @P1 STG.E.U16 desc[UR36][R8.64+0x2], R4 ;  /* 0x0000020408001986 */ /* 0x0001e2000c101524 */
[----:B------:R-:W-:Y:S02]  /*1d2d0*/  ISETP.GT.AND P1, PT, R3, 0x8, PT ;  /* 0x000000080300780c */ /* 0x000fe40003f24270 */
[----:B------:R-:W-:Y:S02]  /*1d2e0*/  PRMT R6, R5, 0x7610, R6 ;  /* 0x0000761005067816 */ /* 0x000fe40000000006 */
[----:B------:R-:W-:-:S03]  /*1d2f0*/  ISETP.GT.AND P3, PT, R0, RZ, P1 ;  /* 0x000000ff0000720c */ /* 0x000fc60000f64270 */
[----:B------:R1:W-:Y:S01]  /*1d300*/  @P2 STG.E.U16 desc[UR36][R8.64], R6 ;  /* 0x0000000608002986 */ /* 0x0003e2000c101524 */
[----:B0-----:R-:W-:-:S03]  /*1d310*/  IADD3 R4, P4, R8, UR5, RZ ;  /* 0x0000000508047c10 */ /* 0x001fc6000ff9e0ff */
[----:B-1----:R-:W3:Y:S01]  /*1d320*/  LDL.LU R6, [R1+0x40c] ;  /* 0x00040c0001067983 */ /* 0x002ee20000300800 */
[----:B------:R-:W-:Y:S02]  /*1d330*/  ISETP.GT.AND P2, PT, R0, 0x1, P1 ;  /* 0x000000010000780c */ /* 0x000fe40000f44270 */
[----:B------:R-:W-:-:S05]  /*1d340*/  IADD3.X R5, R9, UR4, RZ, P4, !PT ;  /* 0x0000000409057c10 */ /* 0x000fca000a7fe4ff */
[----:B------:R0:W-:Y:S04]  /*1d350*/  @P3 STG.E.U16 desc[UR36][R4.64], R7 ;  /* 0x0000000704003986 */ /* 0x0001e8000c101524 */
[----:B0-----:R-:W4:Y:S01]  /*1d360*/  LDL.LU R7, [R1+0x414] ;  /* 0x0004140001077983 */ /* 0x001f220000300800 */
[----:B---3--:R-:W-:-:S05]  /*1d370*/  FMUL R6, R6, R2 ;  /* 0x0000000206067220 */ /* 0x008fca0000400000 */
[----:B------:R-:W-:-:S05]  /*1d380*/  F2FP.BF16.F32.PACK_AB R6, RZ, R6 ;  /* 0x00000006ff06723e */ /* 0x000fca00000010ff */
[----:B------:R0:W-:Y:S04]  /*1d390*/  @P2 STG.E.U16 desc[UR36][R4.64+0x2], R6 ;  /* 0x0000020604002986 */ /* 0x0001e8000c101524 */
[----:B0-----:R-:W3:Y:S01]  /*1d3a0*/  LDL.LU R6, [R1+0x410] ;  /* 0x0004100001067983 */ /* 0x001ee20000300800 */
[----:B------:R-:W-:Y:S01]  /*1d3b0*/  ISETP.GT.AND P4, PT, R0, 0x9, P0 ;  /* 0x000000090000780c */ /* 0x000fe20000784270 */
[-C--:B----4-:R-:W-:Y:S01]  /*1d3c0*/  FMUL R7, R7, R2.reuse ;  /* 0x0000000207077220 */ /* 0x090fe20000400000 */
[----:B------:R-:W-:-:S04]  /*1d3d0*/  FMUL R10, R10, R2 ;  /* 0x000000020a0a7220 */ /* 0x000fc80000400000 */
[----:B------:R-:W-:-:S07]  /*1d3e0*/  F2FP.BF16.F32.PACK_AB R7, RZ, R7 ;  /* 0x00000007ff07723e */ /* 0x000fce00000010ff */
[----:B------:R0:W-:Y:S01]  /*1d3f0*/  @P4 STG.E.U16 desc[UR36][R8.64+0x12], R7 ;  /* 0x0000120708004986 */ /* 0x0001e2000c101524 */
[----:B---3--:R-:W-:-:S05]  /*1d400*/  FMUL R6, R6, R2 ;  /* 0x0000000206067220 */ /* 0x008fca0000400000 */
[----:B------:R-:W-:-:S04]  /*1d410*/  F2FP.BF16.F32.PACK_AB R6, RZ, R6 ;  /* 0x00000006ff06723e */ /* 0x000fc800000010ff */
[----:B------:R-:W-:Y:S02]  /*1d420*/  PRMT R11, R6, 0x7610, R11 ;  /* 0x00007610060b7816 */ /* 0x000fe4000000000b */
[----:B------:R-:W-:Y:S02]  /*1d430*/  F2FP.BF16.F32.PACK_AB R6, RZ, R10 ;  /* 0x0000000aff06723e */ /* 0x000fe400000010ff */
[----:B------:R-:W3:Y:S04]  /*1d440*/  LDL.LU R10, [R1+0x420] ;  /* 0x00042000010a7983 */ /* 0x000ee80000300800 */
[----:B0-----:R-:W4:Y:S01]  /*1d450*/  LDL.LU R7, [R1+0x41c] ;  /* 0x00041c0001077983 */ /* 0x001f220000300800 */
[C---:B------:R-:W-:Y:S02]  /*1d460*/  ISETP.GT.AND P3, PT, R0.reuse, 0x8, P0 ;  /* 0x000000080000780c */ /* 0x040fe40000764270 */
[----:B------:R-:W-:-:S11]  /*1d470*/  ISETP.GT.AND P2, PT, R0, 0x8, P1 ;  /* 0x000000080000780c */ /* 0x000fd60000f44270 */
[----:B------:R-:W-:Y:S04]  /*1d480*/  @P3 STG.E.U16 desc[UR36][R8.64+0x10], R11 ;  /* 0x0000100b08003986 */ /* 0x000fe8000c101524 */
[----:B------:R4:W-:Y:S01]  /*1d490*/  @P2 STG.E.U16 desc[UR36][R4.64+0x10], R6 ;  /* 0x0000100604002986 */ /* 0x0009e2000c101524 */
[C---:B------:R-:W-:Y:S02]  /*1d4a0*/  ISETP.GT.AND P2, PT, R0.reuse, 0x9, P1 ;  /* 0x000000090000780c */ /* 0x040fe40000f44270 */
[C---:B------:R-:W-:Y:S02]  /*1d4b0*/  ISETP.GT.AND P3, PT, R0.reuse, 0x10, P0 ;  /* 0x000000100000780c */ /* 0x040fe40000764270 */
[C---:B------:R-:W-:Y:S02]  /*1d4c0*/  ISETP.GT.AND P4, PT, R0.reuse, 0x11, P0 ;  /* 0x000000110000780c */ /* 0x040fe40000784270 */
[----:B------:R-:W-:Y:S01]  /*1d4d0*/  ISETP.GT.AND P5, PT, R0, 0x49, P0 ;  /* 0x000000490000780c */ /* 0x000fe200007a4270 */
[-C--:B------:R-:W-:Y:S01]  /*1d4e0*/  FMUL R15, R15, R2.reuse ;  /* 0x000000020f0f7220 */ /* 0x080fe20000400000 */
        /* <DEDUP_REMOVED lines=11> */
[----:B----4-:R-:W-:-:S05]  /*1d5a0*/  FMUL R6, R7, R2 ;  /* 0x0000000207067220 */ /* 0x010fca0000400000 */
[----:B------:R-:W-:-:S05]  /*1d5b0*/  F2FP.BF16.F32.PACK_AB R6, RZ, R6 ;  /* 0x00000006ff06723e */ /* 0x000fca00000010ff */
[----:B------:R3:W-:Y:S01]  /*1d5c0*/  @P2 STG.E.U16 desc[UR36][R4.64+0x12], R6 ;  /* 0x0000120604002986 */ /* 0x0007e2000c101524 */
[----:B------:R-:W-:Y:S01]  /*1d5d0*/  ISETP.GT.AND P2, PT, R0, 0x10, P1 ;  /* 0x000000100000780c */ /* 0x000fe20000f44270 */
[-C--:B--2---:R-:W-:Y:S01]  /*1d5e0*/  FMUL R7, R13, R2.reuse ;  /* 0x000000020d077220 */ /* 0x084fe20000400000 */
[-C--:B---3--:R-:W-:Y:S01]  /*1d5f0*/  FMUL R6, R10, R2.reuse ;  /* 0x000000020a067220 */ /* 0x088fe20000400000 */
[----:B------:R-:W-:-:S04]  /*1d600*/  FMUL R10, R16, R2 ;  /* 0x00000002100a7220 */ /* 0x000fc80000400000 */
[----:B------:R-:W-:Y:S02]  /*1d610*/  F2FP.BF16.F32.PACK_AB R6, RZ, R6 ;  /* 0x00000006ff06723e */ /* 0x000fe400000010ff */
[----:B------:R-:W-:Y:S02]  /*1d620*/  F2FP.BF16.F32.PACK_AB R7, RZ, R7 ;  /* 0x00000007ff07723e */ /* 0x000fe400000010ff */
[----:B------:R-:W-:Y:S02]  /*1d630*/  PRMT R11, R6, 0x7610, R11 ;  /* 0x00007610060b7816 */ /* 0x000fe4000000000b */
[----:B------:R-:W-:Y:S01]  /*1d640*/  F2FP.BF16.F32.PACK_AB R6, RZ, R10 ;  /* 0x0000000aff06723e */ /* 0x000fe200000010ff */
[----:B------:R-:W-:Y:S04]  /*1d650*/  @P4 STG.E.U16 desc[UR36][R8.64+0x22], R7 ;  /* 0x0000220708004986 */ /* 0x000fe8000c101524 */
[----:B------:R-:W-:Y:S04]  /*1d660*/  @P3 STG.E.U16 desc[UR36][R8.64+0x20], R11 ;  /* 0x0000200b08003986 */ /* 0x000fe8000c101524 */
[----:B------:R0:W-:Y:S01]  /*1d670*/  @P2 STG.E.U16 desc[UR36][R4.64+0x20], R6 ;  /* 0x0000200604002986 */ /* 0x0001e2000c101524 */
[----:B------:R-:W-:Y:S01]  /*1d680*/  ISETP.GT.AND P2, PT, R0, 0x11, P1 ;  /* 0x000000110000780c */ /* 0x000fe20000f44270 */
[----:B0-----:R-:W-:-:S05]  /*1d690*/  FMUL R6, R17, R2 ;  /* 0x0000000211067220 */ /* 0x001fca0000400000 */
[----:B------:R-:W-:Y:S02]  /*1d6a0*/  F2FP.BF16.F32.PACK_AB R6, RZ, R6 ;  /* 0x00000006ff06723e */ /* 0x000fe400000010ff */
[----:B------:R-:W-:-:S05]  /*1d6b0*/  ISETP.GT.AND P3, PT, R0, 0x18, P0 ;  /* 0x000000180000780c */ /* 0x000fca0000764270 */
[----:B------:R0:W-:Y:S01]  /*1d6c0*/  @P2 STG.E.U16 desc[UR36][R4.64+0x22], R6 ;  /* 0x0000220604002986 */ /* 0x0001e2000c101524 */
[C---:B------:R-:W-:Y:S02]  /*1d6d0*/  ISETP.GT.AND P4, PT, R0.reuse, 0x19, P0 ;  /* 0x000000190000780c */ /* 0x040fe40000784270 */
[----:B------:R-:W-:Y:S01]  /*1d6e0*/  ISETP.GT.AND P2, PT, R0, 0x18, P1 ;  /* 0x000000180000780c */ /* 0x000fe20000f44270 */
[-C--:B------:R-:W-:Y:S01]  /*1d6f0*/  FMUL R7, R151, R2.reuse ;  /* 0x0000000297077220 */ /* 0x080fe20000400000 */
[-C--:B------:R-:W-:Y:S01]  /*1d700*/  FMUL R10, R150, R2.reuse ;  /* 0x00000002960a7220 */ /* 0x080fe20000400000 */
[----:B0-----:R-:W-:-:S03]  /*1d710*/  FMUL R6, R156, R2 ;  /* 0x000000029c067220 */ /* 0x001fc60000400000 */
[----:B------:R-:W-:Y:S02]  /*1d720*/  F2FP.BF16.F32.PACK_AB R7, RZ, R7 ;  /* 0x00000007ff07723e */ /* 0x000fe400000010ff */
[----:B------:R-:W-:-:S04]  /*1d730*/  F2FP.BF16.F32.PACK_AB R6, RZ, R6 ;  /* 0x00000006ff06723e */ /* 0x000fc800000010ff */
        /* <DEDUP_REMOVED lines=76> */
[C---:B------:R-:W-:Y:S02]  /*1dc00*/  ISETP.GT.AND P3, PT, R0.reuse, 0x40, P0 ;  /* 0x000000400000780c */ /* 0x040fe40000764270 */
[----:B------:R-:W-:-:S03]  /*1dc10*/  ISETP.GT.AND P4, PT, R0, 0x41, P0 ;  /* 0x000000410000780c */ /* 0x000fc60000784270 */
[----:B------:R0:W-:Y:S01]  /*1dc20*/  @P2 STG.E.U16 desc[UR36][R4.64+0x72], R6 ;  /* 0x0000720604002986 */ /* 0x0001e2000c101524 */
[----:B------:R-:W-:Y:S01]  /*1dc30*/  ISETP.GT.AND P2, PT, R0, 0x40, P1 ;  /* 0x000000400000780c */ /* 0x000fe20000f44270 */
[-C--:B------:R-:W-:Y:S01]  /*1dc40*/  FMUL R10, R132, R2.reuse ;  /* 0x00000002840a7220 */ /* 0x080fe20000400000 */
[----:B------:R-:W-:-:S04]  /*1dc50*/  FMUL R7, R131, R2 ;  /* 0x0000000283077220 */ /* 0x000fc80000400000 */
[----:B------:R-:W-:Y:S01]  /*1dc60*/  F2FP.BF16.F32.PACK_AB R10, RZ, R10 ;  /* 0x0000000aff0a723e */ /* 0x000fe200000010ff */
[----:B0-----:R-:W-:Y:S01]  /*1dc70*/  FMUL R6, R130, R2 ;  /* 0x0000000282067220 */ /* 0x001fe20000400000 */
[----:B------:R-:W-:-:S04]  /*1dc80*/  F2FP.BF16.F32.PACK_AB R7, RZ, R7 ;  /* 0x00000007ff07723e */ /* 0x000fc800000010ff */
[----:B------:R-:W-:Y:S01]  /*1dc90*/  F2FP.BF16.F32.PACK_AB R6, RZ, R6 ;  /* 0x00000006ff06723e */ /* 0x000fe200000010ff */
[----:B------:R0:W-:Y:S04]  /*1dca0*/  @P3 STG.E.U16 desc[UR36][R8.64+0x80], R10 ;  /* 0x0000800a08003986 */ /* 0x0001e8000c101524 */
[----:B------:R1:W-:Y:S01]  /*1dcb0*/  @P4 STG.E.U16 desc[UR36][R8.64+0x82], R7 ;  /* 0x0000820708004986 */ /* 0x0003e2000c101524 */
[----:B------:R-:W-:-:S03]  /*1dcc0*/  ISETP.GT.AND P4, PT, R0, 0x48, P0 ;  /* 0x000000480000780c */ /* 0x000fc60000784270 */
[----:B------:R2:W-:Y:S01]  /*1dcd0*/  @P2 STG.E.U16 desc[UR36][R4.64+0x80], R6 ;  /* 0x0000800604002986 */ /* 0x0005e2000c101524 */
[C---:B------:R-:W-:Y:S01]  /*1dce0*/  ISETP.GT.AND P2, PT, R0.reuse, 0x41, P1 ;  /* 0x000000410000780c */ /* 0x040fe20000f44270 */
[-C--:B0-----:R-:W-:Y:S01]  /*1dcf0*/  FMUL R10, R129, R2.reuse ;  /* 0x00000002810a7220 */ /* 0x081fe20000400000 */
[----:B------:R-:W-:Y:S01]  /*1dd00*/  ISETP.GT.AND P3, PT, R0, 0x48, P1 ;  /* 0x000000480000780c */ /* 0x000fe20000f64270 */
[----:B-1----:R-:W-:-:S03]  /*1dd10*/  FMUL R7, R127, R2 ;  /* 0x000000027f077220 */ /* 0x002fc60000400000 */
[----:B------:R-:W-:Y:S01]  /*1dd20*/  F2FP.BF16.F32.PACK_AB R10, RZ, R10 ;  /* 0x0000000aff0a723e */ /* 0x000fe200000010ff */
[-C--:B------:R-:W-:Y:S01]  /*1dd30*/  FMUL R11, R234, R2.reuse ;  /* 0x00000002ea0b7220 */ /* 0x080fe20000400000 */
[-C--:B--2---:R-:W-:Y:S02]  /*1dd40*/  FMUL R6, R235, R2.reuse ;  /* 0x00000002eb067220 */ /* 0x084fe40000400000 */
[----:B------:R-:W-:Y:S01]  /*1dd50*/  PRMT R232, R10, 0x7610, R232 ;  /* 0x000076100ae87816 */ /* 0x000fe200000000e8 */
[-C--:B------:R-:W-:Y:S01]  /*1dd60*/  FMUL R13, R233, R2.reuse ;  /* 0x00000002e90d7220 */ /* 0x080fe20000400000 */
[----:B------:R-:W-:Y:S01]  /*1dd70*/  F2FP.BF16.F32.PACK_AB R7, RZ, R7 ;  /* 0x00000007ff07723e */ /* 0x000fe200000010ff */
[----:B------:R-:W-:Y:S01]  /*1dd80*/  FMUL R157, R157, R2 ;  /* 0x000000029d9d7220 */ /* 0x000fe20000400000 */
[----:B------:R-:W-:Y:S01]  /*1dd90*/  F2FP.BF16.F32.PACK_AB R6, RZ, R6 ;  /* 0x00000006ff06723e */ /* 0x000fe200000010ff */
[----:B------:R-:W-:Y:S01]  /*1dda0*/  @P2 STG.E.U16 desc[UR36][R4.64+0x82], R232 ;  /* 0x000082e804002986 */ /* 0x000fe2000c101524 */
[----:B------:R-:W-:-:S02]  /*1ddb0*/  F2FP.BF16.F32.PACK_AB R10, RZ, R11 ;  /* 0x0000000bff0a723e */ /* 0x000fc400000010ff */
[C---:B------:R-:W-:Y:S01]  /*1ddc0*/  ISETP.GT.AND P2, PT, R0.reuse, 0x49, P1 ;  /* 0x000000490000780c */ /* 0x040fe20000f44270 */
[----:B------:R0:W-:Y:S01]  /*1ddd0*/  @P4 STG.E.U16 desc[UR36][R8.64+0x90], R7 ;  /* 0x0000900708004986 */ /* 0x0001e2000c101524 */
[----:B------:R-:W-:-:S03]  /*1dde0*/  ISETP.GT.AND P4, PT, R0, 0x50, P0 ;  /* 0x000000500000780c */ /* 0x000fc60000784270 */
[----:B------:R-:W-:Y:S01]  /*1ddf0*/  @P5 STG.E.U16 desc[UR36][R8.64+0x92], R6 ;  /* 0x0000920608005986 */ /* 0x000fe2000c101524 */
[----:B------:R-:W-:-:S03]  /*1de00*/  ISETP.GT.AND P5, PT, R0, 0x51, P0 ;  /* 0x000000510000780c */ /* 0x000fc600007a4270 */
[----:B------:R1:W-:Y:S01]  /*1de10*/  @P3 STG.E.U16 desc[UR36][R4.64+0x90], R10 ;  /* 0x0000900a04003986 */ /* 0x0003e2000c101524 */
[----:B------:R-:W-:Y:S02]  /*1de20*/  ISETP.GT.AND P3, PT, R0, 0x50, P1 ;  /* 0x000000500000780c */ /* 0x000fe40000f64270 */
[----:B0-----:R-:W-:Y:S01]  /*1de30*/  F2FP.BF16.F32.PACK_AB R7, RZ, R14 ;  /* 0x0000000eff07723e */ /* 0x001fe200000010ff */
[-C--:B------:R-:W-:Y:S01]  /*1de40*/  FMUL R155, R155, R2.reuse ;  /* 0x000000029b9b7220 */ /* 0x080fe20000400000 */
[-C--:B------:R-:W-:Y:S01]  /*1de50*/  FMUL R154, R154, R2.reuse ;  /* 0x000000029a9a7220 */ /* 0x080fe20000400000 */
[-C--:B------:R-:W-:Y:S01]  /*1de60*/  FMUL R162, R162, R2.reuse ;  /* 0x00000002a2a27220 */ /* 0x080fe20000400000 */
[-C--:B------:R-:W-:Y:S01]  /*1de70*/  FMUL R161, R161, R2.reuse ;  /* 0x00000002a1a17220 */ /* 0x080fe20000400000 */
[-C--:B------:R-:W-:Y:S01]  /*1de80*/  FMUL R160, R160, R2.reuse ;  /* 0x00000002a0a07220 */ /* 0x080fe20000400000 */
[-C--:B------:R-:W-:Y:S01]  /*1de90*/  FMUL R159, R159, R2.reuse ;  /* 0x000000029f9f7220 */ /* 0x080fe20000400000 */
[-C--:B------:R-:W-:Y:S01]  /*1dea0*/  FMUL R166, R166, R2.reuse ;  /* 0x00000002a6a67220 */ /* 0x080fe20000400000 */
[----:B-1----:R-:W-:Y:S01]  /*1deb0*/  F2FP.BF16.F32.PACK_AB R10, RZ, R15 ;  /* 0x0000000fff0a723e */ /* 0x002fe200000010ff */
[-C--:B------:R-:W-:Y:S01]  /*1dec0*/  FMUL R165, R165, R2.reuse ;  /* 0x00000002a5a57220 */ /* 0x080fe20000400000 */
[-C--:B------:R-:W-:Y:S01]  /*1ded0*/  FMUL R164, R164, R2.reuse ;  /* 0x00000002a4a47220 */ /* 0x080fe20000400000 */
[-C--:B------:R-:W-:Y:S01]  /*1dee0*/  FMUL R163, R163, R2.reuse ;  /* 0x00000002a3a37220 */ /* 0x080fe20000400000 */
[----:B------:R-:W-:Y:S01]  /*1def0*/  PRMT R11, R10, 0x7610, R11 ;  /* 0x000076100a0b7816 */ /* 0x000fe2000000000b */
[-C--:B------:R-:W-:Y:S01]  /*1df00*/  FMUL R170, R170, R2.reuse ;  /* 0x00000002aaaa7220 */ /* 0x080fe20000400000 */
[----:B------:R-:W-:Y:S01]  /*1df10*/  F2FP.BF16.F32.PACK_AB R6, RZ, R13 ;  /* 0x0000000dff06723e */ /* 0x000fe200000010ff */
[----:B------:R-:W-:Y:S01]  /*1df20*/  FMUL R169, R169, R2 ;  /* 0x00000002a9a97220 */ /* 0x000fe20000400000 */
[----:B------:R-:W-:Y:S01]  /*1df30*/  F2FP.BF16.F32.PACK_AB R10, RZ, R12 ;  /* 0x0000000cff0a723e */ /* 0x000fe200000010ff */
[----:B------:R-:W-:Y:S01]  /*1df40*/  @P2 STG.E.U16 desc[UR36][R4.64+0x92], R11 ;  /* 0x0000920b04002986 */ /* 0x000fe2000c101524 */
[----:B------:R-:W-:-:S03]  /*1df50*/  ISETP.GT.AND P2, PT, R0, 0x51, P1 ;  /* 0x000000510000780c */ /* 0x000fc60000f44270 */
        /* <DEDUP_REMOVED lines=62> */
[----:B------:R-:W-:Y:S01]  /*1e340*/  FMUL R195, R195, R2 ;  /* 0x00000002c3c37220 */ /* 0x000fe20000400000 */
[----:B------:R-:W2:Y:S01]  /*1e350*/  LDL.LU R234, [R1+0x37c] ;  /* 0x00037c0001ea7983 */ /* 0x000ea20000300800 */
[----:B-1----:R-:W-:-:S02]  /*1e360*/  F2FP.BF16.F32.PACK_AB R10, RZ, R158 ;  /* 0x0000009eff0a723e */ /* 0x002fc400000010ff */
[----:B------:R-:W-:Y:S01]  /*1e370*/  F2FP.BF16.F32.PACK_AB R6, RZ, R155 ;  /* 0x0000009bff06723e */ /* 0x000fe200000010ff */
[----:B------:R-:W3:Y:S01]  /*1e380*/  LDL.LU R233, [R1+0x380] ;  /* 0x0003800001e97983 */ /* 0x000ee20000300800 */
[----:B------:R-:W-:Y:S02]  /*1e390*/  PRMT R11, R10, 0x7610, R11 ;  /* 0x000076100a0b7816 */ /* 0x000fe4000000000b */
[----:B------:R-:W-:Y:S01]  /*1e3a0*/  F2FP.BF16.F32.PACK_AB R10, RZ, R154 ;  /* 0x0000009aff0a723e */ /* 0x000fe200000010ff */
[----:B------:R-:W4:Y:S04]  /*1e3b0*/  LDL.LU R129, [R1+0x38c] ;  /* 0x00038c0001817983 */ /* 0x000f280000300800 */
[----:B------:R-:W-:Y:S01]  /*1e3c0*/  @P2 STG.E.U16 desc[UR36][R4.64+0xc2], R11 ;  /* 0x0000c20b04002986 */ /* 0x000fe2000c101524 */
[----:B------:R-:W-:-:S03]  /*1e3d0*/  ISETP.GT.AND P2, PT, R0, 0x69, P1 ;  /* 0x000000690000780c */ /* 0x000fc60000f44270 */
[----:B------:R0:W-:Y:S01]  /*1e3e0*/  @P4 STG.E.U16 desc[UR36][R8.64+0xd0], R7 ;  /* 0x0000d00708004986 */ /* 0x0001e2000c101524 */
[----:B------:R-:W-:-:S03]  /*1e3f0*/  ISETP.GT.AND P4, PT, R0, 0x70, P0 ;  /* 0x000000700000780c */ /* 0x000fc60000784270 */
[----:B------:R1:W-:Y:S01]  /*1e400*/  @P5 STG.E.U16 desc[UR36][R8.64+0xd2], R6 ;  /* 0x0000d20608005986 */ /* 0x0003e2000c101524 */
[----:B------:R-:W-:-:S03]  /*1e410*/  ISETP.GT.AND P5, PT, R0, 0x71, P0 ;  /* 0x000000710000780c */ /* 0x000fc600007a4270 */
[----:B------:R1:W-:Y:S01]  /*1e420*/  @P3 STG.E.U16 desc[UR36][R4.64+0xd0], R10 ;  /* 0x0000d00a04003986 */ /* 0x0003e2000c101524 */
[----:B------:R-:W-:Y:S02]  /*1e430*/  ISETP.GT.AND P3, PT, R0, 0x70, P1 ;  /* 0x000000700000780c */ /* 0x000fe40000f64270 */
[----:B0-----:R-:W-:Y:S01]  /*1e440*/  F2FP.BF16.F32.PACK_AB R7, RZ, R161 ;  /* 0x000000a1ff07723e */ /* 0x001fe200000010ff */
[----:B------:R-:W-:Y:S01]  /*1e450*/  FMUL R202, R202, R2 ;  /* 0x00000002caca7220 */ /* 0x000fe20000400000 */
[----:B------:R-:W4:Y:S01]  /*1e460*/  LDL.LU R127, [R1+0x390] ;  /* 0x00039000017f7983 */ /* 0x000f220000300800 */
[----:B-1----:R-:W-:-:S03]  /*1e470*/  F2FP.BF16.F32.PACK_AB R6, RZ, R160 ;  /* 0x000000a0ff06723e */ /* 0x002fc600000010ff */
[----:B------:R-:W4:Y:S01]  /*1e480*/  LDL.LU R235, [R1+0x398] ;  /* 0x0003980001eb7983 */ /* 0x000f220000300800 */
[----:B------:R-:W-:-:S03]  /*1e490*/  F2FP.BF16.F32.PACK_AB R10, RZ, R162 ;  /* 0x000000a2ff0a723e */ /* 0x000fc600000010ff */
[----:B------:R-:W4:Y:S01]  /*1e4a0*/  LDL.LU R130, [R1+0x39c] ;  /* 0x00039c0001827983 */ /* 0x000f220000300800 */
        /* <DEDUP_REMOVED lines=12> */
[----:B------:R-:W4:Y:S01]  /*1e570*/  LDL.LU R132, [R1+0x3a4] ;  /* 0x0003a40001847983 */ /* 0x000f220000300800 */
[----:B-1----:R-:W-:Y:S01]  /*1e580*/  F2FP.BF16.F32.PACK_AB R6, RZ, R164 ;  /* 0x000000a4ff06723e */ /* 0x002fe200000010ff */
[----:B------:R-:W-:Y:S02]  /*1e590*/  FMUL R201, R201, R2 ;  /* 0x00000002c9c97220 */ /* 0x000fe40000400000 */
[----:B------:R-:W4:Y:S01]  /*1e5a0*/  LDL.LU R133, [R1+0x3a8] ;  /* 0x0003a80001857983 */ /* 0x000f220000300800 */
[----:B------:R-:W-:Y:S01]  /*1e5b0*/  F2FP.BF16.F32.PACK_AB R10, RZ, R166 ;  /* 0x000000a6ff0a723e */ /* 0x000fe200000010ff */
[----:B------:R-:W-:-:S02]  /*1e5c0*/  FMUL R200, R200, R2 ;  /* 0x00000002c8c87220 */ /* 0x000fc40000400000 */
        /* <DEDUP_REMOVED lines=32> */
[----:B-1----:R-:W-:-:S03]  /*1e7d0*/  F2FP.BF16.F32.PACK_AB R6, RZ, R172 ;  /* 0x000000acff06723e */ /* 0x002fc600000010ff */
[----:B------:R-:W4:Y:S01]  /*1e7e0*/  LDL.LU R141, [R1+0x3c8] ;  /* 0x0003c800018d7983 */ /* 0x000f220000300800 */
[----:B------:R-:W-:Y:S01]  /*1e7f0*/  F2FP.BF16.F32.PACK_AB R10, RZ, R174 ;  /* 0x000000aeff0a723e */ /* 0x000fe200000010ff */
[----:B------:R-:W-:Y:S02]  /*1e800*/  FMUL R206, R206, R2 ;  /* 0x00000002cece7220 */ /* 0x000fe40000400000 */
        /* <DEDUP_REMOVED lines=16> */
[----:B------:R-:W-:-:S03]  /*1e910*/  F2FP.BF16.F32.PACK_AB R10, RZ, R178 ;  /* 0x000000b2ff0a723e */ /* 0x000fc600000010ff */
[----:B------:R-:W4:Y:S01]  /*1e920*/  LDL.LU R146, [R1+0x3dc] ;  /* 0x0003dc0001927983 */ /* 0x000f220000300800 */
[----:B------:R-:W-:Y:S01]  /*1e930*/  PRMT R11, R10, 0x7610, R11 ;  /* 0x000076100a0b7816 */ /* 0x000fe2000000000b */
[----:B------:R-:W-:Y:S01]  /*1e940*/  FMUL R205, R205, R2 ;  /* 0x00000002cdcd7220 */ /* 0x000fe20000400000 */
        /* <DEDUP_REMOVED lines=35> */
[----:B------:R-:W-:-:S03]  /*1eb80*/  PRMT R11, R10, 0x7610, R11 ;  /* 0x000076100a0b7816 */ /* 0x000fc6000000000b */
[----:B------:R-:W4:Y:S01]  /*1eb90*/  LDL.LU R232, [R1+0x384] ;  /* 0x0003840001e87983 */ /* 0x000f220000300800 */
[----:B------:R-:W-:-:S03]  /*1eba0*/  F2FP.BF16.F32.PACK_AB R10, RZ, R183 ;  /* 0x000000b7ff0a723e */ /* 0x000fc600000010ff */
        /* <DEDUP_REMOVED lines=10> */
[----:B------:R-:W2:Y:S01]  /*1ec50*/  LDL.LU R15, [R1+0x220] ;  /* 0x00022000010f7983 */ /* 0x000ea20000300800 */
[----:B-1----:R-:W-:-:S03]  /*1ec60*/  F2FP.BF16.F32.PACK_AB R6, RZ, R188 ;  /* 0x000000bcff06723e */ /* 0x002fc600000010ff */
[----:B------:R-:W3:Y:S01]  /*1ec70*/  LDL.LU R14, [R1+0x224] ;  /* 0x00022400010e7983 */ /* 0x000ee20000300800 */
        /* <DEDUP_REMOVED lines=101> */
[----:B------:R-:W-:Y:S01]  /*1f2d0*/  @P5 STG.E.U16 desc[UR36][R8.64+0x1a2], R6 ;  /* 0x0001a20608005986 */ /* 0x000fe2000c101524 */
[----:B------:R-:W-:-:S03]  /*1f2e0*/  ISETP.GT.AND P5, PT, R0, 0xd9, P0 ;  /* 0x000000d90000780c */ /* 0x000fc600007a4270 */
[----:B------:R1:W-:Y:S01]  /*1f2f0*/  @P3 STG.E.U16 desc[UR36][R4.64+0x1a0], R10 ;  /* 0x0001a00a04003986 */ /* 0x0003e2000c101524 */
[----:B------:R-:W-:-:S03]  /*1f300*/  ISETP.GT.AND P3, PT, R0, 0xd8, P1 ;  /* 0x000000d80000780c */ /* 0x000fc60000f64270 */
[----:B------:R-:W4:Y:S01]  /*1f310*/  LDL.LU R168, [R1+0x284] ;  /* 0x0002840001a87983 */ /* 0x000f220000300800 */
[----:B0-----:R-:W-:-:S03]  /*1f320*/  F2FP.BF16.F32.PACK_AB R7, RZ, R213 ;  /* 0x000000d5ff07723e */ /* 0x001fc600000010ff */
[----:B------:R-:W4:Y:S01]  /*1f330*/  LDL.LU R167, [R1+0x288] ;  /* 0x0002880001a77983 */ /* 0x000f220000300800 */
[----:B-1----:R-:W-:-:S03]  /*1f340*/  F2FP.BF16.F32.PACK_AB R10, RZ, R214 ;  /* 0x000000d6ff0a723e */ /* 0x002fc600000010ff */
[----:B------:R-:W4:Y:S01]  /*1f350*/  LDL.LU R174, [R1+0x28c] ;  /* 0x00028c0001ae7983 */ /* 0x000f220000300800 */
[----:B------:R-:W-:-:S03]  /*1f360*/  PRMT R11, R10, 0x7610, R11 ;  /* 0x000076100a0b7816 */ /* 0x000fc6000000000b */
[----:B------:R-:W4:Y:S01]  /*1f370*/  LDL.LU R173, [R1+0x290] ;  /* 0x0002900001ad7983 */ /* 0x000f220000300800 */
[----:B------:R-:W-:Y:S01]  /*1f380*/  F2FP.BF16.F32.PACK_AB R6, RZ, R212 ;  /* 0x000000d4ff06723e */ /* 0x000fe200000010ff */
[----:B------:R-:W-:Y:S01]  /*1f390*/  FMUL R218, R218, R2 ;  /* 0x00000002dada7220 */ /* 0x000fe20000400000 */
[----:B------:R-:W-:Y:S01]  /*1f3a0*/  F2FP.BF16.F32.PACK_AB R10, RZ, R211 ;  /* 0x000000d3ff0a723e */ /* 0x000fe200000010ff */
[----:B------:R-:W4:Y:S04]  /*1f3b0*/  LDL.LU R172, [R1+0x294] ;  /* 0x0002940001ac7983 */ /* 0x000f280000300800 */
[----:B------:R-:W-:Y:S01]  /*1f3c0*/  @P2 STG.E.U16 desc[UR36][R4.64+0x1a2], R11 ;  /* 0x0001a20b04002986 */ /* 0x000fe2000c101524 */
[----:B------:R-:W-:-:S03]  /*1f3d0*/  ISETP.GT.AND P2, PT, R0, 0xd9, P1 ;  /* 0x000000d90000780c */ /* 0x000fc60000f44270 */
[----:B------:R-:W4:Y:S04]  /*1f3e0*/  LDL.LU R171, [R1+0x298] ;  /* 0x0002980001ab7983 */ /* 0x000f280000300800 */
[----:B------:R-:W-:Y:S01]  /*1f3f0*/  @P4 STG.E.U16 desc[UR36][R8.64+0x1b0], R7 ;  /* 0x0001b00708004986 */ /* 0x000fe2000c101524 */
[----:B------:R-:W-:-:S03]  /*1f400*/  ISETP.GT.AND P4, PT, R0, 0xe0, P0 ;  /* 0x000000e00000780c */ /* 0x000fc60000784270 */
[----:B------:R-:W4:Y:S01]  /*1f410*/  LDL.LU R178, [R1+0x29c] ;  /* 0x00029c0001b27983 */ /* 0x000f220000300800 */
[----:B------:R-:W-:-:S03]  /*1f420*/  FMUL R217, R217, R2 ;  /* 0x00000002d9d97220 */ /* 0x000fc60000400000 */
[----:B------:R-:W4:Y:S04]  /*1f430*/  LDL.LU R177, [R1+0x2a0] ;  /* 0x0002a00001b17983 */ /* 0x000f280000300800 */
[----:B------:R-:W-:Y:S01]  /*1f440*/  @P5 STG.E.U16 desc[UR36][R8.64+0x1b2], R6 ;  /* 0x0001b20608005986 */ /* 0x000fe2000c101524 */
[----:B------:R-:W-:-:S03]  /*1f450*/  ISETP.GT.AND P5, PT, R0, 0xe1, P0 ;  /* 0x000000e10000780c */ /* 0x000fc600007a4270 */
[----:B------:R-:W4:Y:S01]  /*1f460*/  LDL.LU R176, [R1+0x2a4] ;  /* 0x0002a40001b07983 */ /* 0x000f220000300800 */
[----:B------:R-:W-:-:S03]  /*1f470*/  FMUL R216, R216, R2 ;  /* 0x00000002d8d87220 */ /* 0x000fc60000400000 */
[----:B------:R0:W-:Y:S01]  /*1f480*/  @P3 STG.E.U16 desc[UR36][R4.64+0x1b0], R10 ;  /* 0x0001b00a04003986 */ /* 0x0001e2000c101524 */
[----:B------:R-:W-:-:S03]  /*1f490*/  ISETP.GT.AND P3, PT, R0, 0xe0, P1 ;  /* 0x000000e00000780c */ /* 0x000fc60000f64270 */
[----:B------:R-:W4:Y:S01]  /*1f4a0*/  LDL.LU R175, [R1+0x2a8] ;  /* 0x0002a80001af7983 */ /* 0x000f220000300800 */
[----:B------:R-:W-:-:S03]  /*1f4b0*/  FMUL R215, R215, R2 ;  /* 0x00000002d7d77220 */ /* 0x000fc60000400000 */
[----:B------:R-:W4:Y:S01]  /*1f4c0*/  LDL.LU R182, [R1+0x2ac] ;  /* 0x0002ac0001b67983 */ /* 0x000f220000300800 */
[----:B0-----:R-:W-:-:S03]  /*1f4d0*/  F2FP.BF16.F32.PACK_AB R10, RZ, R218 ;  /* 0x000000daff0a723e */ /* 0x001fc600000010ff */
[----:B------:R-:W4:Y:S01]  /*1f4e0*/  LDL.LU R181, [R1+0x2b0] ;  /* 0x0002b00001b57983 */ /* 0x000f220000300800 */
[----:B------:R-:W-:Y:S02]  /*1f4f0*/  F2FP.BF16.F32.PACK_AB R7, RZ, R217 ;  /* 0x000000d9ff07723e */ /* 0x000fe400000010ff */
[----:B------:R-:W-:Y:S01]  /*1f500*/  PRMT R11, R10, 0x7610, R11 ;  /* 0x000076100a0b7816 */ /* 0x000fe2000000000b */
[----:B------:R-:W4:Y:S01]  /*1f510*/  LDL.LU R180, [R1+0x2b4] ;  /* 0x0002b40001b47983 */ /* 0x000f220000300800 */
[----:B------:R-:W-:-:S03]  /*1f520*/  F2FP.BF16.F32.PACK_AB R6, RZ, R216 ;  /* 0x000000d8ff06723e */ /* 0x000fc600000010ff */
[----:B------:R-:W4:Y:S01]  /*1f530*/  LDL.LU R179, [R1+0x2b8] ;  /* 0x0002b80001b37983 */ /* 0x000f220000300800 */
[----:B------:R-:W-:-:S03]  /*1f540*/  F2FP.BF16.F32.PACK_AB R10, RZ, R215 ;  /* 0x000000d7ff0a723e */ /* 0x000fc600000010ff */
[----:B------:R-:W4:Y:S01]  /*1f550*/  LDL.LU R186, [R1+0x2bc] ;  /* 0x0002bc0001ba7983 */ /* 0x000f220000300800 */
[----:B------:R-:W-:-:S03]  /*1f560*/  FMUL R222, R222, R2 ;  /* 0x00000002dede7220 */ /* 0x000fc60000400000 */
[----:B------:R-:W4:Y:S04]  /*1f570*/  LDL.LU R185, [R1+0x2c0] ;  /* 0x0002c00001b97983 */ /* 0x000f280000300800 */
[----:B------:R-:W4:Y:S04]  /*1f580*/  LDL.LU R184, [R1+0x2c4] ;  /* 0x0002c40001b87983 */ /* 0x000f280000300800 */
[----:B------:R-:W4:Y:S04]  /*1f590*/  LDL.LU R183, [R1+0x2c8] ;  /* 0x0002c80001b77983 */ /* 0x000f280000300800 */
        /* <DEDUP_REMOVED lines=42> */
[----:B------:R-:W4:Y:S04]  /*1f840*/  LDL.LU R204, [R1+0x314] ;  /* 0x0003140001cc7983 */ /* 0x000f280000300800 */
[----:B------:R0:W-:Y:S04]  /*1f850*/  @P3 STG.E.U16 desc[UR36][R4.64+0x1d0], R10 ;  /* 0x0001d00a04003986 */ /* 0x0001e8000c101524 */
[----:B------:R-:W4:Y:S04]  /*1f860*/  LDL.LU R203, [R1+0x318] ;  /* 0x0003180001cb7983 */ /* 0x000f280000300800 */
[----:B------:R-:W4:Y:S01]  /*1f870*/  LDL.LU R210, [R1+0x31c] ;  /* 0x00031c0001d27983 */ /* 0x000f220000300800 */
[----:B0-----:R-:W-:-:S03]  /*1f880*/  F2FP.BF16.F32.PACK_AB R10, RZ, R226 ;  /* 0x000000e2ff0a723e */ /* 0x001fc600000010ff */
[----:B------:R-:W4:Y:S01]  /*1f890*/  LDL.LU R209, [R1+0x320] ;  /* 0x0003200001d17983 */ /* 0x000f220000300800 */
[-C--:B------:R-:W-:Y:S01]  /*1f8a0*/  FMUL R224, R224, R2.reuse ;  /* 0x00000002e0e07220 */ /* 0x080fe20000400000 */
[----:B------:R-:W-:Y:S02]  /*1f8b0*/  ISETP.GT.AND P3, PT, R0, 0xf0, P1 ;  /* 0x000000f00000780c */ /* 0x000fe40000f64270 */
[----:B------:R-:W4:Y:S01]  /*1f8c0*/  LDL.LU R208, [R1+0x324] ;  /* 0x0003240001d07983 */ /* 0x000f220000300800 */
[----:B------:R-:W-:Y:S02]  /*1f8d0*/  PRMT R11, R10, 0x7610, R11 ;  /* 0x000076100a0b7816 */ /* 0x000fe4000000000b */
[----:B------:R-:W-:Y:S01]  /*1f8e0*/  F2FP.BF16.F32.PACK_AB R7, RZ, R225 ;  /* 0x000000e1ff07723e */ /* 0x000fe200000010ff */
[----:B------:R-:W4:Y:S01]  /*1f8f0*/  LDL.LU R207, [R1+0x328] ;  /* 0x0003280001cf7983 */ /* 0x000f220000300800 */
[----:B------:R-:W-:-:S03]  /*1f900*/  FMUL R223, R223, R2 ;  /* 0x00000002dfdf7220 */ /* 0x000fc60000400000 */
[----:B------:R-:W4:Y:S04]  /*1f910*/  LDL.LU R214, [R1+0x32c] ;  /* 0x00032c0001d67983 */ /* 0x000f280000300800 */
[----:B------:R-:W4:Y:S01]  /*1f920*/  LDL.LU R213, [R1+0x330] ;  /* 0x0003300001d57983 */ /* 0x000f220000300800 */
[----:B------:R-:W-:-:S03]  /*1f930*/  FMUL R229, R229, R2 ;  /* 0x00000002e5e57220 */ /* 0x000fc60000400000 */
[----:B------:R-:W4:Y:S01]  /*1f940*/  LDL.LU R212, [R1+0x334] ;  /* 0x0003340001d47983 */ /* 0x000f220000300800 */
[----:B------:R-:W-:-:S03]  /*1f950*/  F2FP.BF16.F32.PACK_AB R6, RZ, R224 ;  /* 0x000000e0ff06723e */ /* 0x000fc600000010ff */
[----:B------:R-:W4:Y:S01]  /*1f960*/  LDL.LU R211, [R1+0x338] ;  /* 0x0003380001d37983 */ /* 0x000f220000300800 */
[----:B------:R-:W-:-:S03]  /*1f970*/  FMUL R228, R228, R2 ;  /* 0x00000002e4e47220 */ /* 0x000fc60000400000 */
[----:B------:R-:W4:Y:S04]  /*1f980*/  LDL.LU R218, [R1+0x33c] ;  /* 0x00033c0001da7983 */ /* 0x000f280000300800 */
[----:B------:R-:W-:Y:S01]  /*1f990*/  @P2 STG.E.U16 desc[UR36][R4.64+0x1d2], R11 ;  /* 0x0001d20b04002986 */ /* 0x000fe2000c101524 */
[----:B------:R-:W-:-:S03]  /*1f9a0*/  ISETP.GT.AND P2, PT, R0, 0xf1, P1 ;  /* 0x000000f10000780c */ /* 0x000fc60000f44270 */
[----:B------:R-:W4:Y:S01]  /*1f9b0*/  LDL.LU R217, [R1+0x340] ;  /* 0x0003400001d97983 */ /* 0x000f220000300800 */
[----:B------:R-:W-:-:S03]  /*1f9c0*/  F2FP.BF16.F32.PACK_AB R10, RZ, R223 ;  /* 0x000000dfff0a723e */ /* 0x000fc600000010ff */
[----:B------:R0:W-:Y:S01]  /*1f9d0*/  @P4 STG.E.U16 desc[UR36][R8.64+0x1e0], R7 ;  /* 0x0001e00708004986 */ /* 0x0001e2000c101524 */
[C---:B------:R-:W-:Y:S02]  /*1f9e0*/  ISETP.GT.AND P4, PT, R0.reuse, 0xf8, P0 ;  /* 0x000000f80000780c */ /* 0x040fe40000784270 */
[----:B------:R-:W-:Y:S01]  /*1f9f0*/  ISETP.GT.AND P0, PT, R0, 0xf9, P0 ;  /* 0x000000f90000780c */ /* 0x000fe20000704270 */
[----:B------:R-:W4:Y:S01]  /*1fa00*/  LDL.LU R216, [R1+0x344] ;  /* 0x0003440001d87983 */ /* 0x000f220000300800 */
[----:B------:R-:W-:-:S03]  /*1fa10*/  FMUL R230, R230, R2 ;  /* 0x00000002e6e67220 */ /* 0x000fc60000400000 */
[----:B------:R-:W4:Y:S01]  /*1fa20*/  LDL.LU R215, [R1+0x348] ;  /* 0x0003480001d77983 */ /* 0x000f220000300800 */
[----:B------:R-:W-:-:S03]  /*1fa30*/  FMUL R231, R231, R2 ;  /* 0x00000002e7e77220 */ /* 0x000fc60000400000 */
[----:B------:R-:W4:Y:S01]  /*1fa40*/  LDL.LU R222, [R1+0x34c] ;  /* 0x00034c0001de7983 */ /* 0x000f220000300800 */
[----:B0-----:R-:W-:-:S03]  /*1fa50*/  F2FP.BF16.F32.PACK_AB R7, RZ, R229 ;  /* 0x000000e5ff07723e */ /* 0x001fc600000010ff */
[----:B------:R-:W4:Y:S01]  /*1fa60*/  LDL.LU R221, [R1+0x350] ;  /* 0x0003500001dd7983 */ /* 0x000f220000300800 */
[----:B------:R-:W-:-:S03]  /*1fa70*/  FMUL R227, R227, R2 ;  /* 0x00000002e3e37220 */ /* 0x000fc60000400000 */
[----:B------:R-:W4:Y:S04]  /*1fa80*/  LDL.LU R220, [R1+0x354] ;  /* 0x0003540001dc7983 */ /* 0x000f280000300800 */
[----:B------:R0:W-:Y:S01]  /*1fa90*/  @P5 STG.E.U16 desc[UR36][R8.64+0x1e2], R6 ;  /* 0x0001e20608005986 */ /* 0x0001e2000c101524 */
[----:B------:R-:W-:-:S03]  /*1faa0*/  PRMT R12, R7, 0x7610, R12 ;  /* 0x00007610070c7816 */ /* 0x000fc6000000000c */
[----:B------:R-:W4:Y:S04]  /*1fab0*/  LDL.LU R219, [R1+0x358] ;  /* 0x0003580001db7983 */ /* 0x000f280000300800 */
[----:B------:R-:W4:Y:S01]  /*1fac0*/  LDL.LU R226, [R1+0x35c] ;  /* 0x00035c0001e27983 */ /* 0x000f220000300800 */
[----:B0-----:R-:W-:-:S03]  /*1fad0*/  F2FP.BF16.F32.PACK_AB R6, RZ, R228 ;  /* 0x000000e4ff06723e */ /* 0x001fc600000010ff */
[----:B------:R-:W4:Y:S04]  /*1fae0*/  LDL.LU R225, [R1+0x360] ;  /* 0x0003600001e17983 */ /* 0x000f280000300800 */
[----:B------:R0:W-:Y:S01]  /*1faf0*/  @P3 STG.E.U16 desc[UR36][R4.64+0x1e0], R10 ;  /* 0x0001e00a04003986 */ /* 0x0001e2000c101524 */
[----:B------:R-:W-:-:S03]  /*1fb00*/  PRMT R7, R6, 0x7610, R7 ;  /* 0x0000761006077816 */ /* 0x000fc60000000007 */
[----:B------:R-:W4:Y:S01]  /*1fb10*/  LDL.LU R224, [R1+0x364] ;  /* 0x0003640001e07983 */ /* 0x000f220000300800 */
[----:B------:R-:W-:-:S03]  /*1fb20*/  F2FP.BF16.F32.PACK_AB R6, RZ, R231 ;  /* 0x000000e7ff06723e */ /* 0x000fc600000010ff */
[----:B------:R-:W4:Y:S01]  /*1fb30*/  LDL.LU R223, [R1+0x368] ;  /* 0x0003680001df7983 */ /* 0x000f220000300800 */
[----:B0-----:R-:W-:-:S03]  /*1fb40*/  F2FP.BF16.F32.PACK_AB R10, RZ, R230 ;  /* 0x000000e6ff0a723e */ /* 0x001fc600000010ff */
[----:B------:R-:W4:Y:S01]  /*1fb50*/  LDL.LU R230, [R1+0x36c] ;  /* 0x00036c0001e67983 */ /* 0x000f220000300800 */
[----:B------:R-:W-:-:S03]  /*1fb60*/  F2FP.BF16.F32.PACK_AB R11, RZ, R227 ;  /* 0x000000e3ff0b723e */ /* 0x000fc600000010ff */
[----:B------:R-:W4:Y:S01]  /*1fb70*/  LDL.LU R229, [R1+0x370] ;  /* 0x0003700001e57983 */ /* 0x000f220000300800 */
[----:B------:R-:W-:-:S03]  /*1fb80*/  ISETP.GT.AND P3, PT, R0, 0xf8, P1 ;  /* 0x000000f80000780c */ /* 0x000fc60000f64270 */
[----:B------:R-:W4:Y:S01]  /*1fb90*/  LDL.LU R228, [R1+0x374] ;  /* 0x0003740001e47983 */ /* 0x000f220000300800 */
[----:B------:R-:W-:-:S03]  /*1fba0*/  ISETP.GT.AND P1, PT, R0, 0xf9, P1 ;  /* 0x000000f90000780c */ /* 0x000fc60000f24270 */
[----:B------:R-:W4:Y:S04]  /*1fbb0*/  LDL.LU R227, [R1+0x378] ;  /* 0x0003780001e37983 */ /* 0x000f280000300800 */
[----:B------:R-:W-:Y:S04]  /*1fbc0*/  @P2 STG.E.U16 desc[UR36][R4.64+0x1e2], R10 ;  /* 0x0001e20a04002986 */ /* 0x000fe8000c101524 */
[----:B------:R-:W4:Y:S04]  /*1fbd0*/  LDL.LU R231, [R1+0x388] ;  /* 0x0003880001e77983 */ /* 0x000f280000300800 */
[----:B------:R0:W-:Y:S04]  /*1fbe0*/  @P4 STG.E.U16 desc[UR36][R8.64+0x1f0], R12 ;  /* 0x0001f00c08004986 */ /* 0x0001e8000c101524 */
[----:B------:R1:W-:Y:S04]  /*1fbf0*/  @P0 STG.E.U16 desc[UR36][R8.64+0x1f2], R7 ;  /* 0x0001f20708000986 */ /* 0x0003e8000c101524 */
[----:B0-----:R-:W2:Y:S01]  /*1fc00*/  LDL.LU R12, [R1+0x20c] ;  /* 0x00020c00010c7983 */ /* 0x001ea20000300800 */
[----:B-1----:R-:W-:-:S03]  /*1fc10*/  PRMT R7, R6, 0x7610, R7 ;  /* 0x0000761006077816 */ /* 0x002fc60000000007 */
[----:B------:R-:W3:Y:S04]  /*1fc20*/  LDL.LU R6, [R1+0x200] ;  /* 0x0002000001067983 */ /* 0x000ee80000300800 */
[----:B------:R0:W-:Y:S04]  /*1fc30*/  @P3 STG.E.U16 desc[UR36][R4.64+0x1f0], R11 ;  /* 0x0001f00b04003986 */ /* 0x0001e8000c101524 */
[----:B------:R1:W-:Y:S04]  /*1fc40*/  @P1 STG.E.U16 desc[UR36][R4.64+0x1f2], R7 ;  /* 0x0001f20704001986 */ /* 0x0003e8000c101524 */
[----:B0-----:R-:W4:Y:S04]  /*1fc50*/  LDL.LU R11, [R1+0x208] ;  /* 0x00020800010b7983 */ /* 0x001f280000300800 */
[----:B-1----:R-:W2:Y:S01]  /*1fc60*/  LDL.LU R5, [R1+0x204] ;  /* 0x0002040001057983 */ /* 0x002ea20000300800 */
[----:B------:R-:W-:Y:S01]  /*1fc70*/  ISETP.GT.AND P0, PT, R3, 0x80, PT ;  /* 0x000000800300780c */ /* 0x000fe20003f04270 */
[----:B------:R-:W-:-:S03]  /*1fc80*/  USHF.L.U32 UR11, UR6, 0x8, URZ ;  /* 0x00000008060b7899 */ /* 0x000fc6000800063f */
[C---:B------:R-:W-:Y:S01]  /*1fc90*/  ISETP.GT.AND P4, PT, R0.reuse, RZ, P0 ;  /* 0x000000ff0000720c */ /* 0x040fe20000784270 */
[----:B------:R-:W-:Y:S01]  /*1fca0*/  USHF.L.U64.HI UR10, UR6, 0x8, UR7 ;  /* 0x00000008060a7899 */ /* 0x000fe20008010207 */
[----:B------:R-:W-:Y:S02]  /*1fcb0*/  ISETP.GT.AND P1, PT, R3, 0x88, PT ;  /* 0x000000880300780c */ /* 0x000fe40003f24270 */
[----:B------:R-:W-:Y:S01]  /*1fcc0*/  ISETP.GT.AND P2, PT, R0, 0x1, P0 ;  /* 0x000000010000780c */ /* 0x000fe20000744270 */
[----:B---3--:R-:W-:-:S05]  /*1fcd0*/  FMUL R6, R6, R2 ;  /* 0x0000000206067220 */ /* 0x008fca0000400000 */
[----:B------:R-:W-:Y:S02]  /*1fce0*/  F2FP.BF16.F32.PACK_AB R4, RZ, R6 ;  /* 0x00000006ff04723e */ /* 0x000fe400000010ff */
[----:B------:R-:W-:Y:S02]  /*1fcf0*/  IADD3 R6, P3, R8, UR11, RZ ;  /* 0x0000000b08067c10 */ /* 0x000fe4000ff7e0ff */
[----:B------:R-:W-:Y:S02]  /*1fd00*/  PRMT R10, R4, 0x7610, R10 ;  /* 0x00007610040a7816 */ /* 0x000fe4000000000a */
[----:B------:R-:W-:Y:S02]  /*1fd10*/  IADD3.X R7, R9, UR10, RZ, P3, !PT ;  /* 0x0000000a09077c10 */ /* 0x000fe40009ffe4ff */
[----:B------:R-:W-:Y:S01]  /*1fd20*/  ISETP.GT.AND P3, PT, R0, RZ, P1 ;  /* 0x000000ff0000720c */ /* 0x000fe20000f64270 */
[-C--:B----4-:R-:W-:Y:S02]  /*1fd30*/  FMUL R4, R11, R2.reuse ;  /* 0x000000020b047220 */ /* 0x090fe40000400000 */
[----:B------:R0:W-:Y:S01]  /*1fd40*/  @P4 STG.E.U16 desc[UR36][R6.64], R10 ;  /* 0x0000000a06004986 */ /* 0x0001e2000c101524 */
[----:B--2---:R-:W-:-:S02]  /*1fd50*/  FMUL R5, R5, R2 ;  /* 0x0000000205057220 */ /* 0x004fc40000400000 */
[----:B------:R-:W-:Y:S01]  /*1fd60*/  F2FP.BF16.F32.PACK_AB R4, RZ, R4 ;  /* 0x00000004ff04723e */ /* 0x000fe200000010ff */
[----:B------:R-:W-:Y:S02]  /*1fd70*/  FMUL R12, R12, R2 ;  /* 0x000000020c0c7220 */ /* 0x000fe40000400000 */
[----:B------:R-:W-:Y:S02]  /*1fd80*/  F2FP.BF16.F32.PACK_AB R5, RZ, R5 ;  /* 0x00000005ff05723e */ /* 0x000fe400000010ff */
[----:B0-----:R-:W-:Y:S02]  /*1fd90*/  IADD3 R10, P5, R6, UR5, RZ ;  /* 0x00000005060a7c10 */ /* 0x001fe4000ffbe0ff */
[----:B------:R-:W-:Y:S02]  /*1fda0*/  PRMT R13, R4, 0x7610, R13 ;  /* 0x00007610040d7816 */ /* 0x000fe4000000000d */
[----:B------:R-:W-:Y:S02]  /*1fdb0*/  IADD3.X R11, R7, UR4, RZ, P5, !PT ;  /* 0x00000004070b7c10 */ /* 0x000fe4000affe4ff */
[----:B------:R-:W-:Y:S01]  /*1fdc0*/  F2FP.BF16.F32.PACK_AB R12, RZ, R12 ;  /* 0x0000000cff0c723e */ /* 0x000fe200000010ff */
[----:B------:R-:W-:Y:S04]  /*1fdd0*/  @P2 STG.E.U16 desc[UR36][R6.64+0x2], R5 ;  /* 0x0000020506002986 */ /* 0x000fe8000c101524 */
[----:B------:R0:W-:Y:S04]  /*1fde0*/  @P3 STG.E.U16 desc[UR36][R10.64], R13 ;  /* 0x0000000d0a003986 */ /* 0x0001e8000c101524 */
[----:B0-----:R-:W2:Y:S01]  /*1fdf0*/  LDL.LU R11, [R1+0x210] ;  /* 0x00021000010b7983 */ /* 0x001ea20000300800 */
[----:B------:R-:W-:-:S03]  /*1fe00*/  PRMT R13, R12, 0x7610, R13 ;  /* 0x000076100c0d7816 */ /* 0x000fc6000000000d */
[----:B------:R-:W3:Y:S04]  /*1fe10*/  LDL.LU R10, [R1+0x218] ;  /* 0x00021800010a7983 */ /* 0x000ee80000300800 */
[----:B------:R-:W4:Y:S01]  /*1fe20*/  LDL.LU R12, [R1+0x214] ;  /* 0x00021400010c7983 */ /* 0x000f220000300800 */
[----:B------:R-:W-:Y:S02]  /*1fe30*/  ISETP.GT.AND P4, PT, R0, 0x1, P1 ;  /* 0x000000010000780c */ /* 0x000fe40000f84270 */
[----:B------:R-:W-:-:S04]  /*1fe40*/  IADD3 R4, P2, R6, UR5, RZ ;  /* 0x0000000506047c10 */ /* 0x000fc8000ff5e0ff */
[----:B------:R-:W-:-:S07]  /*1fe50*/  IADD3.X R5, R7, UR4, RZ, P2, !PT ;  /* 0x0000000407057c10 */ /* 0x000fce00097fe4ff */
[----:B------:R0:W-:Y:S04]  /*1fe60*/  @P4 STG.E.U16 desc[UR36][R4.64+0x2], R13 ;  /* 0x0000020d04004986 */ /* 0x0001e8000c101524 */
[----:B0-----:R-:W3:Y:S04]  /*1fe70*/  LDL.LU R13, [R1+0x228] ;  /* 0x00022800010d7983 */ /* 0x001ee80000300800 */
[----:B------:R-:W3:Y:S01]  /*1fe80*/  LDL.LU R4, [R1+0x394] ;  /* 0x0003940001047983 */ /* 0x000ee20000300800 */
[----:B----4-:R-:W-:-:S05]  /*1fe90*/  FMUL R12, R12, R2 ;  /* 0x000000020c0c7220 */ /* 0x010fca0000400000 */
[----:B------:R-:W-:Y:S02]  /*1fea0*/  F2FP.BF16.F32.PACK_AB R5, RZ, R12 ;  /* 0x0000000cff05723e */ /* 0x000fe400000010ff */
[----:B------:R-:W4:Y:S01]  /*1feb0*/  LDL.LU R12, [R1+0x21c] ;  /* 0x00021c00010c7983 */ /* 0x000f220000300800 */
[----:B--2---:R-:W-:Y:S01]  /*1fec0*/  FMUL R11, R11, R2 ;  /* 0x000000020b0b7220 */ /* 0x004fe20000400000 */
[C---:B------:R-:W-:Y:S02]  /*1fed0*/  ISETP.GT.AND P3, PT, R0.reuse, 0x8, P0 ;  /* 0x000000080000780c */ /* 0x040fe40000764270 */
[C---:B------:R-:W-:Y:S02]  /*1fee0*/  ISETP.GT.AND P4, PT, R0.reuse, 0x9, P0 ;  /* 0x000000090000780c */ /* 0x040fe40000784270 */
[----:B------:R-:W-:Y:S02]  /*1fef0*/  F2FP.BF16.F32.PACK_AB R11, RZ, R11 ;  /* 0x0000000bff0b723e */ /* 0x000fe400000010ff */
[----:B------:R-:W-:-:S02]  /*1ff00*/  ISETP.GT.AND P2, PT, R0, 0x8, P1 ;  /* 0x000000080000780c */ /* 0x000fc40000f44270 */
[----:B------:R-:W-:Y:S01]  /*1ff10*/  PRMT R128, R11, 0x7610, R128 ;  /* 0x000076100b807816 */ /* 0x000fe20000000080 */
[-C--:B---3--:R-:W-:Y:S01]  /*1ff20*/  FMUL R10, R10, R2.reuse ;  /* 0x000000020a0a7220 */ /* 0x088fe20000400000 */
[----:B------:R-:W-:Y:S01]  /*1ff30*/  PRMT R11, R5, 0x7610, R11 ;  /* 0x00007610050b7816 */ /* 0x000fe2000000000b */
[----:B------:R-:W-:Y:S02]  /*1ff40*/  IMAD.U32 R5, RZ, RZ, UR4 ;  /* 0x00000004ff057e24 */ /* 0x000fe4000f8e00ff */
[----:B------:R-:W-:Y:S01]  /*1ff50*/  FMUL R236, R4, R2 ;  /* 0x0000000204ec7220 */ /* 0x000fe20000400000 */
[----:B------:R-:W-:Y:S01]  /*1ff60*/  IMAD.U32 R4, RZ, RZ, UR5 ;  /* 0x00000005ff047e24 */ /* 0x000fe2000f8e00ff */
[----:B------:R-:W-:-:S04]  /*1ff70*/  F2FP.BF16.F32.PACK_AB R10, RZ, R10 ;  /* 0x0000000aff0a723e */ /* 0x000fc800000010ff */
[----:B------:R-:W-:-:S04]  /*1ff80*/  IADD3 R4, P5, P6, R4, UR11, R8 ;  /* 0x0000000b04047c10 */ /* 0x000fc8000febe008 */
[----:B------:R-:W-:Y:S01]  /*1ff90*/  IADD3.X R5, R5, UR10, R9, P5, P6 ;  /* 0x0000000a05057c10 */ /* 0x000fe2000afec409 */
[----:B------:R-:W-:Y:S01]  /*1ffa0*/  @P3 STG.E.U16 desc[UR36][R6.64+0x10], R128 ;  /* 0x0000108006003986 */ /* 0x000fe2000c101524 */
[----:B------:R-:W-:-:S03]  /*1ffb0*/  ISETP.GT.AND P3, PT, R0, 0x9, P1 ;  /* 0x000000090000780c */ /* 0x000fc60000f64270 */
[----:B------:R0:W-:Y:S01]  /*1ffc0*/  @P4 STG.E.U16 desc[UR36][R6.64+0x12], R11 ;  /* 0x0000120b06004986 */ /* 0x0001e2000c101524 */
[----:B------:R-:W-:-:S03]  /*1ffd0*/  FMUL R14, R14, R2 ;  /* 0x000000020e0e7220 */ /* 0x000fc60000400000 */
[----:B------:R1:W-:Y:S01]  /*1ffe0*/  @P2 STG.E.U16 desc[UR36][R4.64+0x10], R10 ;  /* 0x0000100a04002986 */ /* 0x0003e2000c101524 */
[C---:B------:R-:W-:Y:S01]  /*1fff0*/  ISETP.GT.AND P2, PT, R0.reuse, 0x10, P0 ;  /* 0x000000100000780c */ /* 0x040fe20000744270 */
[-C--:B------:R-:W-:Y:S01]  /*20000*/  FMUL R15, R15, R2.reuse ;  /* 0x000000020f0f7220 */ /* 0x080fe20000400000 */
[C---:B------:R-:W-:Y:S02]  /*20010*/  ISETP.GT.AND P4, PT, R0.reuse, 0x11, P0 ;  /* 0x000000110000780c */ /* 0x040fe40000784270 */
[----:B------:R-:W-:Y:S01]  /*20020*/  ISETP.GT.AND P5, PT, R0, 0x10, P1 ;  /* 0x000000100000780c */ /* 0x000fe20000fa4270 */
[----:B------:R-:W-:Y:S01]  /*20030*/  FMUL R13, R13, R2 ;  /* 0x000000020d0d7220 */ /* 0x000fe20000400000 */
[----:B0-----:R-:W-:Y:S02]  /*20040*/  F2FP.BF16.F32.PACK_AB R11, RZ, R15 ;  /* 0x0000000fff0b723e */ /* 0x001fe400000010ff */
[----:B-1----:R-:W-:Y:S01]  /*20050*/  F2FP.BF16.F32.PACK_AB R10, RZ, R14 ;  /* 0x0000000eff0a723e */ /* 0x002fe200000010ff */
        /* <DEDUP_REMOVED lines=53> */
[----:B------:R-:W-:-:S04]  /*203b0*/  F2FP.BF16.F32.PACK_AB R12, RZ, R12 ;  /* 0x0000000cff0c723e */ /* 0x000fc800000010ff */
[----:B------:R-:W-:Y:S02]  /*203c0*/  PRMT R14, R12, 0x7610, R14 ;  /* 0x000076100c0e7816 */ /* 0x000fe4000000000e */
[----:B------:R-:W-:-:S03]  /*203d0*/  F2FP.BF16.F32.PACK_AB R12, RZ, R13 ;  /* 0x0000000dff0c723e */ /* 0x000fc600000010ff */
[----:B------:R-:W-:Y:S04]  /*203e0*/  @P3 STG.E.U16 desc[UR36][R4.64+0x12], R14 ;  /* 0x0000120e04003986 */ /* 0x000fe8000c101524 */
[----:B------:R0:W-:Y:S01]  /*203f0*/  @P2 STG.E.U16 desc[UR36][R6.64+0x20], R11 ;  /* 0x0000200b06002986 */ /* 0x0001e2000c101524 */
[C---:B------:R-:W-:Y:S02]  /*20400*/  ISETP.GT.AND P2, PT, R0.reuse, 0x11, P1 ;  /* 0x000000110000780c */ /* 0x040fe40000f44270 */
[C---:B------:R-:W-:Y:S01]  /*20410*/  ISETP.GT.AND P3, PT, R0.reuse, 0x18, P0 ;  /* 0x000000180000780c */ /* 0x040fe20000764270 */
[----:B------:R-:W-:Y:S01]  /*20420*/  @P4 STG.E.U16 desc[UR36][R6.64+0x22], R10 ;  /* 0x0000220a06004986 */ /* 0x000fe2000c101524 */
[----:B------:R-:W-:-:S03]  /*20430*/  ISETP.GT.AND P4, PT, R0, 0x19, P0 ;  /* 0x000000190000780c */ /* 0x000fc60000784270 */
[----:B------:R1:W-:Y:S01]  /*20440*/  @P5 STG.E.U16 desc[UR36][R4.64+0x20], R12 ;  /* 0x0000200c04005986 */ /* 0x0003e2000c101524 */
[----:B------:R-:W-:Y:S02]  /*20450*/  ISETP.GT.AND P5, PT, R0, 0x18, P1 ;  /* 0x000000180000780c */ /* 0x000fe40000fa4270 */
[----:B0-----:R-:W-:Y:S02]  /*20460*/  F2FP.BF16.F32.PACK_AB R11, RZ, R20 ;  /* 0x00000014ff0b723e */ /* 0x001fe400000010ff */
[----:B-1----:R-:W-:-:S04]  /*20470*/  F2FP.BF16.F32.PACK_AB R12, RZ, R21 ;  /* 0x00000015ff0c723e */ /* 0x002fc800000010ff */
[----:B------:R-:W-:Y:S02]  /*20480*/  PRMT R13, R12, 0x7610, R13 ;  /* 0x000076100c0d7816 */ /* 0x000fe4000000000d */
[----:B------:R-:W-:Y:S02]  /*20490*/  F2FP.BF16.F32.PACK_AB R10, RZ, R19 ;  /* 0x00000013ff0a723e */ /* 0x000fe400000010ff */
        /* <DEDUP_REMOVED lines=151> */
[----:B------:R-:W-:Y:S01]  /*20e10*/  ISETP.GT.AND P5, PT, R0, 0x78, P1 ;  /* 0x000000780000780c */ /* 0x000fe20000fa4270 */
[----:B------:R-:W-:Y:S01]  /*20e20*/  FMUL R202, R202, R2 ;  /* 0x00000002caca7220 */ /* 0x000fe20000400000 */
[----:B0-----:R-:W-:Y:S02]  /*20e30*/  F2FP.BF16.F32.PACK_AB R11, RZ, R197 ;  /* 0x000000c5ff0b723e */ /* 0x001fe400000010ff */
[----:B-1----:R-:W-:-:S04]  /*20e40*/  F2FP.BF16.F32.PACK_AB R12, RZ, R198 ;  /* 0x000000c6ff0c723e */ /* 0x002fc800000010ff */
[----:B------:R-:W-:Y:S02]  /*20e50*/  PRMT R13, R12, 0x7610, R13 ;  /* 0x000076100c0d7816 */ /* 0x000fe4000000000d */
[----:B------:R-:W-:Y:S02]  /*20e60*/  F2FP.BF16.F32.PACK_AB R10, RZ, R196 ;  /* 0x000000c4ff0a723e */ /* 0x000fe400000010ff */
[----:B------:R-:W-:Y:S01]  /*20e70*/  F2FP.BF16.F32.PACK_AB R12, RZ, R195 ;  /* 0x000000c3ff0c723e */ /* 0x000fe200000010ff */
[----:B------:R-:W-:Y:S01]  /*20e80*/  @P2 STG.E.U16 desc[UR36][R4.64+0xe2], R13 ;  /* 0x0000e20d04002986 */ /* 0x000fe2000c101524 */
[----:B------:R-:W-:-:S03]  /*20e90*/  ISETP.GT.AND P2, PT, R0, 0x79, P1 ;  /* 0x000000790000780c */ /* 0x000fc60000f44270 */
[----:B------:R-:W-:Y:S01]  /*20ea0*/  @P3 STG.E.U16 desc[UR36][R6.64+0xf0], R11 ;  /* 0x0000f00b06003986 */ /* 0x000fe2000c101524 */
[----:B------:R-:W-:-:S03]  /*20eb0*/  ISETP.GT.AND P3, PT, R0, 0x80, P0 ;  /* 0x000000800000780c */ /* 0x000fc60000764270 */
[----:B------:R-:W-:Y:S01]  /*20ec0*/  @P4 STG.E.U16 desc[UR36][R6.64+0xf2], R10 ;  /* 0x0000f20a06004986 */ /* 0x000fe2000c101524 */
[----:B------:R-:W-:-:S03]  /*20ed0*/  ISETP.GT.AND P4, PT, R0, 0x81, P0 ;  /* 0x000000810000780c */ /* 0x000fc60000784270 */
[----:B------:R0:W-:Y:S01]  /*20ee0*/  @P5 STG.E.U16 desc[UR36][R4.64+0xf0], R12 ;  /* 0x0000f00c04005986 */ /* 0x0001e2000c101524 */
[----:B------:R-:W-:Y:S01]  /*20ef0*/  ISETP.GT.AND P5, PT, R0, 0x80, P1 ;  /* 0x000000800000780c */ /* 0x000fe20000fa4270 */
[-C--:B------:R-:W-:Y:S01]  /*20f00*/  FMUL R201, R201, R2.reuse ;  /* 0x00000002c9c97220 */ /* 0x080fe20000400000 */
[-C--:B------:R-:W-:Y:S01]  /*20f10*/  FMUL R200, R200, R2.reuse ;  /* 0x00000002c8c87220 */ /* 0x080fe20000400000 */
[----:B------:R-:W-:Y:S01]  /*20f20*/  FMUL R199, R199, R2 ;  /* 0x00000002c7c77220 */ /* 0x000fe20000400000 */
[----:B0-----:R-:W-:-:S04]  /*20f30*/  F2FP.BF16.F32.PACK_AB R12, RZ, R202 ;  /* 0x000000caff0c723e */ /* 0x001fc800000010ff */
[----:B------:R-:W-:Y:S02]  /*20f40*/  PRMT R13, R12, 0x7610, R13 ;  /* 0x000076100c0d7816 */ /* 0x000fe4000000000d */
[----:B------:R-:W-:Y:S02]  /*20f50*/  F2FP.BF16.F32.PACK_AB R11, RZ, R201 ;  /* 0x000000c9ff0b723e */ /* 0x000fe400000010ff */
[----:B------:R-:W-:Y:S01]  /*20f60*/  F2FP.BF16.F32.PACK_AB R10, RZ, R200 ;  /* 0x000000c8ff0a723e */ /* 0x000fe200000010ff */
[----:B------:R-:W-:Y:S01]  /*20f70*/  FMUL R206, R206, R2 ;  /* 0x00000002cece7220 */ /* 0x000fe20000400000 */
        /* <DEDUP_REMOVED lines=147> */
[-C--:B------:R-:W-:Y:S01]  /*218b0*/  FMUL R130, R130, R2.reuse ;  /* 0x0000000282827220 */ /* 0x080fe20000400000 */
[-C--:B------:R-:W-:Y:S01]  /*218c0*/  FMUL R131, R131, R2.reuse ;  /* 0x0000000283837220 */ /* 0x080fe20000400000 */
[-C--:B------:R-:W-:Y:S01]  /*218d0*/  FMUL R132, R132, R2.reuse ;  /* 0x0000000284847220 */ /* 0x080fe20000400000 */
[----:B0-----:R-:W-:Y:S01]  /*218e0*/  F2FP.BF16.F32.PACK_AB R12, RZ, R129 ;  /* 0x00000081ff0c723e */ /* 0x001fe200000010ff */
[----:B------:R-:W-:Y:S01]  /*218f0*/  FMUL R133, R133, R2 ;  /* 0x0000000285857220 */ /* 0x000fe20000400000 */
[----:B------:R-:W-:Y:S01]  /*21900*/  F2FP.BF16.F32.PACK_AB R10, RZ, R236 ;  /* 0x000000ecff0a723e */ /* 0x000fe200000010ff */
        /* <DEDUP_REMOVED lines=21> */
[----:B------:R-:W-:Y:S01]  /*21a60*/  FMUL R143, R143, R2 ;  /* 0x000000028f8f7220 */ /* 0x000fe20000400000 */
[----:B-1----:R-:W-:Y:S01]  /*21a70*/  F2FP.BF16.F32.PACK_AB R12, RZ, R130 ;  /* 0x00000082ff0c723e */ /* 0x002fe200000010ff */
[-C--:B------:R-:W-:Y:S01]  /*21a80*/  FMUL R144, R144, R2.reuse ;  /* 0x0000000290907220 */ /* 0x080fe20000400000 */
[-C--:B------:R-:W-:Y:S01]  /*21a90*/  FMUL R145, R145, R2.reuse ;  /* 0x0000000291917220 */ /* 0x080fe20000400000 */
[----:B------:R-:W-:Y:S01]  /*21aa0*/  FMUL R146, R146, R2 ;  /* 0x0000000292927220 */ /* 0x000fe20000400000 */
[----:B------:R-:W-:Y:S01]  /*21ab0*/  PRMT R13, R12, 0x7610, R13 ;  /* 0x000076100c0d7816 */ /* 0x000fe2000000000d */
[----:B------:R-:W2:Y:S01]  /*21ac0*/  LDL.LU R127, [R1+0x674] ;  /* 0x00067400017f7983 */ /* 0x000ea20000300800 */
[----:B------:R-:W-:-:S02]  /*21ad0*/  F2FP.BF16.F32.PACK_AB R10, RZ, R132 ;  /* 0x00000084ff0a723e */ /* 0x000fc400000010ff */
[----:B------:R-:W-:Y:S01]  /*21ae0*/  F2FP.BF16.F32.PACK_AB R12, RZ, R133 ;  /* 0x00000085ff0c723e */ /* 0x000fe200000010ff */
        /* <DEDUP_REMOVED lines=12> */
[----:B---3--:R-:W-:-:S03]  /*21bb0*/  F2FP.BF16.F32.PACK_AB R12, RZ, R134 ;  /* 0x00000086ff0c723e */ /* 0x008fc600000010ff */
[----:B------:R-:W3:Y:S01]  /*21bc0*/  LDL.LU R130, [R1+0x668] ;  /* 0x0006680001827983 */ /* 0x000ee20000300800 */
[----:B------:R-:W-:-:S03]  /*21bd0*/  PRMT R13, R12, 0x7610, R13 ;  /* 0x000076100c0d7816 */ /* 0x000fc6000000000d */
[----:B------:R-:W3:Y:S01]  /*21be0*/  LDL.LU R131, [R1+0x664] ;  /* 0x0006640001837983 */ /* 0x000ee20000300800 */
        /* <DEDUP_REMOVED lines=10> */
[----:B------:R-:W3:Y:S01]  /*21c90*/  LDL.LU R132, [R1+0x660] ;  /* 0x0006600001847983 */ /* 0x000ee20000300800 */
[----:B-1----:R-:W-:-:S03]  /*21ca0*/  F2FP.BF16.F32.PACK_AB R10, RZ, R140 ;  /* 0x0000008cff0a723e */ /* 0x002fc600000010ff */
[----:B------:R-:W3:Y:S01]  /*21cb0*/  LDL.LU R133, [R1+0x65c] ;  /* 0x00065c0001857983 */ /* 0x000ee20000300800 */
[----:B------:R-:W-:-:S03]  /*21cc0*/  F2FP.BF16.F32.PACK_AB R12, RZ, R138 ;  /* 0x0000008aff0c723e */ /* 0x000fc600000010ff */
        /* <DEDUP_REMOVED lines=14> */
[----:B------:R-:W3:Y:S01]  /*21db0*/  LDL.LU R136, [R1+0x650] ;  /* 0x0006500001887983 */ /* 0x000ee20000300800 */
[----:B-1----:R-:W-:Y:S01]  /*21dc0*/  F2FP.BF16.F32.PACK_AB R10, RZ, R144 ;  /* 0x00000090ff0a723e */ /* 0x002fe200000010ff */
[----:B------:R-:W-:Y:S02]  /*21dd0*/  FMUL R148, R148, R2 ;  /* 0x0000000294947220 */ /* 0x000fe40000400000 */
[----:B------:R-:W3:Y:S01]  /*21de0*/  LDL.LU R137, [R1+0x64c] ;  /* 0x00064c0001897983 */ /* 0x000ee20000300800 */
[----:B------:R-:W-:Y:S01]  /*21df0*/  F2FP.BF16.F32.PACK_AB R12, RZ, R142 ;  /* 0x0000008eff0c723e */ /* 0x000fe200000010ff */
[----:B------:R-:W-:-:S02]  /*21e00*/  FMUL R149, R149, R2 ;  /* 0x0000000295957220 */ /* 0x000fc40000400000 */
[----:B------:R-:W3:Y:S01]  /*21e10*/  LDL.LU R138, [R1+0x648] ;  /* 0x00064800018a7983 */ /* 0x000ee20000300800 */
[----:B------:R-:W-:Y:S02]  /*21e20*/  PRMT R13, R12, 0x7610, R13 ;  /* 0x000076100c0d7816 */ /* 0x000fe4000000000d */
[----:B------:R-:W-:Y:S01]  /*21e30*/  F2FP.BF16.F32.PACK_AB R12, RZ, R145 ;  /* 0x00000091ff0c723e */ /* 0x000fe200000010ff */
[----:B------:R-:W3:Y:S04]  /*21e40*/  LDL.LU R139, [R1+0x644] ;  /* 0x00064400018b7983 */ /* 0x000ee80000300800 */
[----:B------:R-:W-:Y:S01]  /*21e50*/  @P2 STG.E.U16 desc[UR36][R4.64+0x1c2], R13 ;  /* 0x0001c20d04002986 */ /* 0x000fe2000c101524 */
[----:B------:R-:W-:-:S03]  /*21e60*/  ISETP.GT.AND P2, PT, R0, 0xe9, P1 ;  /* 0x000000e90000780c */ /* 0x000fc60000f44270 */
[----:B------:R0:W-:Y:S04]  /*21e70*/  @P3 STG.E.U16 desc[UR36][R6.64+0x1d0], R11 ;  /* 0x0001d00b06003986 */ /* 0x0001e8000c101524 */
[----:B------:R-:W-:Y:S01]  /*21e80*/  @P4 STG.E.U16 desc[UR36][R6.64+0x1d2], R10 ;  /* 0x0001d20a06004986 */ /* 0x000fe2000c101524 */
[----:B------:R-:W-:-:S03]  /*21e90*/  ISETP.GT.AND P3, PT, R0, 0xf0, P0 ;  /* 0x000000f00000780c */ /* 0x000fc60000764270 */
[----:B------:R1:W-:Y:S01]  /*21ea0*/  @P5 STG.E.U16 desc[UR36][R4.64+0x1d0], R12 ;  /* 0x0001d00c04005986 */ /* 0x0003e2000c101524 */
[C---:B------:R-:W-:Y:S02]  /*21eb0*/  ISETP.GT.AND P4, PT, R0.reuse, 0xf1, P0 ;  /* 0x000000f10000780c */ /* 0x040fe40000784270 */
[----:B------:R-:W-:Y:S01]  /*21ec0*/  ISETP.GT.AND P5, PT, R0, 0xf0, P1 ;  /* 0x000000f00000780c */ /* 0x000fe20000fa4270 */
[----:B------:R-:W3:Y:S01]  /*21ed0*/  LDL.LU R140, [R1+0x640] ;  /* 0x00064000018c7983 */ /* 0x000ee20000300800 */
[----:B0-----:R-:W-:Y:S01]  /*21ee0*/  F2FP.BF16.F32.PACK_AB R11, RZ, R147 ;  /* 0x00000093ff0b723e */ /* 0x001fe200000010ff */
[----:B------:R-:W-:Y:S02]  /*21ef0*/  FMUL R151, R151, R2 ;  /* 0x0000000297977220 */ /* 0x000fe40000400000 */
[----:B------:R-:W3:Y:S01]  /*21f00*/  LDL.LU R141, [R1+0x63c] ;  /* 0x00063c00018d7983 */ /* 0x000ee20000300800 */
[----:B-1----:R-:W-:-:S03]  /*21f10*/  F2FP.BF16.F32.PACK_AB R12, RZ, R146 ;  /* 0x00000092ff0c723e */ /* 0x002fc600000010ff */
[----:B------:R-:W3:Y:S01]  /*21f20*/  LDL.LU R142, [R1+0x638] ;  /* 0x00063800018e7983 */ /* 0x000ee20000300800 */
[----:B------:R-:W-:Y:S01]  /*21f30*/  PRMT R13, R12, 0x7610, R13 ;  /* 0x000076100c0d7816 */ /* 0x000fe2000000000d */
[----:B------:R-:W-:Y:S01]  /*21f40*/  FMUL R156, R156, R2 ;  /* 0x000000029c9c7220 */ /* 0x000fe20000400000 */
[----:B------:R-:W-:Y:S01]  /*21f50*/  F2FP.BF16.F32.PACK_AB R10, RZ, R148 ;  /* 0x00000094ff0a723e */ /* 0x000fe200000010ff */
[----:B------:R-:W3:Y:S01]  /*21f60*/  LDL.LU R143, [R1+0x634] ;  /* 0x00063400018f7983 */ /* 0x000ee20000300800 */
[----:B------:R-:W-:-:S03]  /*21f70*/  F2FP.BF16.F32.PACK_AB R12, RZ, R149 ;  /* 0x00000095ff0c723e */ /* 0x000fc600000010ff */
[----:B------:R-:W-:Y:S01]  /*21f80*/  @P2 STG.E.U16 desc[UR36][R4.64+0x1d2], R13 ;  /* 0x0001d20d04002986 */ /* 0x000fe2000c101524 */
[----:B------:R-:W-:Y:S01]  /*21f90*/  ISETP.GT.AND P2, PT, R0, 0xf1, P1 ;  /* 0x000000f10000780c */ /* 0x000fe20000f44270 */
[-C--:B------:R-:W-:Y:S02]  /*21fa0*/  FMUL R150, R150, R2.reuse ;  /* 0x0000000296967220 */ /* 0x080fe40000400000 */
[----:B------:R-:W3:Y:S01]  /*21fb0*/  LDL.LU R144, [R1+0x630] ;  /* 0x0006300001907983 */ /* 0x000ee20000300800 */
[----:B------:R-:W-:-:S03]  /*21fc0*/  FMUL R17, R17, R2 ;  /* 0x0000000211117220 */ /* 0x000fc60000400000 */
[----:B------:R-:W3:Y:S01]  /*21fd0*/  LDL.LU R145, [R1+0x62c] ;  /* 0x00062c0001917983 */ /* 0x000ee20000300800 */
[----:B------:R-:W-:-:S03]  /*21fe0*/  FMUL R16, R16, R2 ;  /* 0x0000000210107220 */ /* 0x000fc60000400000 */
[----:B------:R-:W3:Y:S04]  /*21ff0*/  LDL.LU R146, [R1+0x628] ;  /* 0x0006280001927983 */ /* 0x000ee80000300800 */
[----:B------:R0:W-:Y:S04]  /*22000*/  @P3 STG.E.U16 desc[UR36][R6.64+0x1e0], R11 ;  /* 0x0001e00b06003986 */ /* 0x0001e8000c101524 */
[----:B------:R-:W3:Y:S04]  /*22010*/  LDL.LU R147, [R1+0x624] ;  /* 0x0006240001937983 */ /* 0x000ee80000300800 */
[----:B------:R1:W-:Y:S01]  /*22020*/  @P4 STG.E.U16 desc[UR36][R6.64+0x1e2], R10 ;  /* 0x0001e20a06004986 */ /* 0x0003e2000c101524 */
[----:B0-----:R-:W-:-:S03]  /*22030*/  F2FP.BF16.F32.PACK_AB R11, RZ, R151 ;  /* 0x00000097ff0b723e */ /* 0x001fc600000010ff */
[----:B------:R-:W3:Y:S04]  /*22040*/  LDL.LU R148, [R1+0x620] ;  /* 0x0006200001947983 */ /* 0x000ee80000300800 */
[----:B------:R0:W-:Y:S01]  /*22050*/  @P5 STG.E.U16 desc[UR36][R4.64+0x1e0], R12 ;  /* 0x0001e00c04005986 */ /* 0x0001e2000c101524 */
[----:B-1----:R-:W-:-:S03]  /*22060*/  F2FP.BF16.F32.PACK_AB R10, RZ, R156 ;  /* 0x0000009cff0a723e */ /* 0x002fc600000010ff */
[----:B------:R-:W3:Y:S01]  /*22070*/  LDL.LU R149, [R1+0x61c] ;  /* 0x00061c0001957983 */ /* 0x000ee20000300800 */
[----:B------:R-:W-:Y:S02]  /*22080*/  PRMT R14, R11, 0x7610, R14 ;  /* 0x000076100b0e7816 */ /* 0x000fe4000000000e */
[----:B------:R-:W-:Y:S02]  /*22090*/  F2FP.BF16.F32.PACK_AB R13, RZ, R17 ;  /* 0x00000011ff0d723e */ /* 0x000fe400000010ff */
[----:B------:R-:W-:Y:S02]  /*220a0*/  PRMT R11, R10, 0x7610, R11 ;  /* 0x000076100a0b7816 */ /* 0x000fe4000000000b */
[----:B0-----:R-:W-:Y:S02]  /*220b0*/  F2FP.BF16.F32.PACK_AB R12, RZ, R150 ;  /* 0x00000096ff0c723e */ /* 0x001fe400000010ff */
[----:B------:R-:W3:Y:S01]  /*220c0*/  LDL.LU R150, [R1+0x618] ;  /* 0x0006180001967983 */ /* 0x000ee20000300800 */
[----:B------:R-:W-:-:S03]  /*220d0*/  F2FP.BF16.F32.PACK_AB R10, RZ, R16 ;  /* 0x00000010ff0a723e */ /* 0x000fc600000010ff */
[----:B------:R-:W3:Y:S04]  /*220e0*/  LDL.LU R151, [R1+0x614] ;  /* 0x0006140001977983 */ /* 0x000ee80000300800 */
[----:B------:R0:W5:Y:S04]  /*220f0*/  LDL.LU R156, [R1+0x610] ;  /* 0x00061000019c7983 */ /* 0x0001680000300800 */
[----:B------:R0:W5:Y:S04]  /*22100*/  LDL.LU R17, [R1+0x60c] ;  /* 0x00060c0001117983 */ /* 0x0001680000300800 */
[----:B------:R1:W-:Y:S04]  /*22110*/  @P2 STG.E.U16 desc[UR36][R4.64+0x1e2], R12 ;  /* 0x0001e20c04002986 */ /* 0x0003e8000c101524 */
[----:B------:R0:W5:Y:S04]  /*22120*/  LDL.LU R16, [R1+0x608] ;  /* 0x0006080001107983 */ /* 0x0001680000300800 */
[----:B-1----:R-:W2:Y:S04]  /*22130*/  LDL.LU R12, [R1+0x8] ;  /* 0x00000800010c7983 */ /* 0x002ea80000300800 */
[----:B------:R-:W4:Y:S04]  /*22140*/  LDL.LU R235, [R1+0xb0] ;  /* 0x0000b00001eb7983 */ /* 0x000f280000300800 */
[----:B------:R-:W3:Y:S04]  /*22150*/  LDL.LU R231, [R1+0xb4] ;  /* 0x0000b40001e77983 */ /* 0x000ee80000300800 */
        /* <DEDUP_REMOVED lines=64> */
[----:B------:R-:W3:Y:S01]  /*22560*/  LDL.LU R168, [R1+0x1b8] ;  /* 0x0001b80001a87983 */ /* 0x000ee20000300800 */
[----:B------:R-:W-:-:S03]  /*22570*/  ISETP.GT.AND P3, PT, R0, 0xf8, P0 ;  /* 0x000000f80000780c */ /* 0x000fc60000764270 */
[----:B------:R-:W3:Y:S01]  /*22580*/  LDL.LU R169, [R1+0x1bc] ;  /* 0x0001bc0001a97983 */ /* 0x000ee20000300800 */
[----:B------:R-:W-:-:S03]  /*22590*/  ISETP.GT.AND P0, PT, R0, 0xf9, P0 ;  /* 0x000000f90000780c */ /* 0x000fc60000704270 */
        /* <DEDUP_REMOVED lines=16> */
[----:B------:R1:W-:Y:S04]  /*226a0*/  @P3 STG.E.U16 desc[UR36][R6.64+0x1f0], R14 ;  /* 0x0001f00e06003986 */ /* 0x0003e8000c101524 */
[----:B------:R0:W-:Y:S04]  /*226b0*/  @P0 STG.E.U16 desc[UR36][R6.64+0x1f2], R11 ;  /* 0x0001f20b06000986 */ /* 0x0001e8000c101524 */
[----:B-1----:R-:W4:Y:S04]  /*226c0*/  LDL.LU R14, [R1+0xc] ;  /* 0x00000c00010e7983 */ /* 0x002f280000300800 */
[----:B0-----:R-:W3:Y:S04]  /*226d0*/  LDL.LU R11, [R1] ;  /* 0x00000000010b7983 */ /* 0x001ee80000300800 */
[----:B------:R-:W4:Y:S01]  /*226e0*/  LDL.LU R7, [R1+0x4] ;  /* 0x0000040001077983 */ /* 0x000f220000300800 */
[----:B------:R-:W-:-:S02]  /*226f0*/  ISETP.GT.AND P4, PT, R0, 0xf8, P1 ;  /* 0x000000f80000780c */ /* 0x000fc40000f84270 */
[----:B------:R-:W-:Y:S01]  /*22700*/  ISETP.GT.AND P1, PT, R0, 0xf9, P1 ;  /* 0x000000f90000780c */ /* 0x000fe20000f24270 */
[----:B------:R-:W-:Y:S01]  /*22710*/  USHF.L.U32 UR11, UR6, 0x9, URZ ;  /* 0x00000009060b7899 */ /* 0x000fe2000800063f */
[----:B------:R-:W-:Y:S01]  /*22720*/  PRMT R6, R10, 0x7610, R6 ;  /* 0x000076100a067816 */ /* 0x000fe20000000006 */
[----:B------:R-:W-:Y:S01]  /*22730*/  USHF.L.U64.HI UR10, UR6, 0x9, UR7 ;  /* 0x00000009060a7899 */ /* 0x000fe20008010207 */
[----:B------:R-:W-:-:S04]  /*22740*/  ISETP.GT.AND P3, PT, R3, 0x100, PT ;  /* 0x000001000300780c */ /* 0x000fc80003f64270 */
[----:B------:R-:W-:-:S03]  /*22750*/  ISETP.GT.AND P0, PT, R0, RZ, P3 ;  /* 0x000000ff0000720c */ /* 0x000fc60001f04270 */
[----:B------:R-:W-:Y:S04]  /*22760*/  @P4 STG.E.U16 desc[UR36][R4.64+0x1f0], R13 ;  /* 0x0001f00d04004986 */ /* 0x000fe8000c101524 */
[----:B------:R0:W-:Y:S01]  /*22770*/  @P1 STG.E.U16 desc[UR36][R4.64+0x1f2], R6 ;  /* 0x0001f20604001986 */ /* 0x0001e2000c101524 */
[----:B--2---:R-:W-:Y:S01]  /*22780*/  FMUL R12, R12, R2 ;  /* 0x000000020c0c7220 */ /* 0x004fe20000400000 */
[----:B------:R-:W-:Y:S02]  /*22790*/  ISETP.GT.AND P2, PT, R3, 0x108, PT ;  /* 0x000001080300780c */ /* 0x000fe40003f44270 */
[----:B------:R-:W-:Y:S01]  /*227a0*/  ISETP.GT.AND P1, PT, R0, 0x1, P3 ;  /* 0x000000010000780c */ /* 0x000fe20001f24270 */
[----:B0-----:R-:W-:Y:S01]  /*227b0*/  IMAD.U32 R4, RZ, RZ, UR11 ;  /* 0x0000000bff047e24 */ /* 0x001fe2000f8e00ff */
[----:B------:R-:W-:Y:S01]  /*227c0*/  IADD3 R6, P4, R8, UR11, RZ ;  /* 0x0000000b08067c10 */ /* 0x000fe2000ff9e0ff */
[----:B------:R-:W-:-:S03]  /*227d0*/  IMAD.U32 R5, RZ, RZ, UR10 ;  /* 0x0000000aff057e24 */ /* 0x000fc6000f8e00ff */
[----:B------:R-:W-:Y:S02]  /*227e0*/  IADD3 R4, P5, P6, R8, UR5, R4 ;  /* 0x0000000508047c10 */ /* 0x000fe4000febe004 */
[----:B------:R-:W-:Y:S02]  /*227f0*/  F2FP.BF16.F32.PACK_AB R12, RZ, R12 ;  /* 0x0000000cff0c723e */ /* 0x000fe400000010ff */
[----:B------:R-:W-:Y:S02]  /*22800*/  IADD3.X R5, R9, UR4, R5, P5, P6 ;  /* 0x0000000409057c10 */ /* 0x000fe4000afec405 */
[----:B------:R-:W-:Y:S01]  /*22810*/  ISETP.GT.AND P5, PT, R0, RZ, P2 ;  /* 0x000000ff0000720c */ /* 0x000fe200017a4270 */
[-C--:B---3--:R-:W-:Y:S01]  /*22820*/  FMUL R10, R11, R2.reuse ;  /* 0x000000020b0a7220 */ /* 0x088fe20000400000 */
[----:B----4-:R-:W-:-:S04]  /*22830*/  FMUL R11, R7, R2 ;  /* 0x00000002070b7220 */ /* 0x010fc80000400000 */
[----:B------:R-:W-:Y:S02]  /*22840*/  F2FP.BF16.F32.PACK_AB R10, RZ, R10 ;  /* 0x0000000aff0a723e */ /* 0x000fe400000010ff */
[----:B------:R-:W-:Y:S02]  /*22850*/  IADD3.X R7, R9, UR10, RZ, P4, !PT ;  /* 0x0000000a09077c10 */ /* 0x000fe4000a7fe4ff */
[----:B------:R-:W-:Y:S02]  /*22860*/  PRMT R13, R10, 0x7610, R13 ;  /* 0x000076100a0d7816 */ /* 0x000fe4000000000d */
[----:B------:R-:W-:Y:S02]  /*22870*/  F2FP.BF16.F32.PACK_AB R11, RZ, R11 ;  /* 0x0000000bff0b723e */ /* 0x000fe400000010ff */
[----:B------:R-:W-:Y:S01]  /*22880*/  IADD3 R10, P4, R6, UR5, RZ ;  /* 0x00000005060a7c10 */ /* 0x000fe2000ff9e0ff */
[----:B------:R0:W-:Y:S01]  /*22890*/  @P0 STG.E.U16 desc[UR36][R6.64], R13 ;  /* 0x0000000d06000986 */ /* 0x0001e2000c101524 */
[----:B------:R-:W-:-:S02]  /*228a0*/  PRMT R15, R11, 0x7610, R15 ;  /* 0x000076100b0f7816 */ /* 0x000fc4000000000f */
[----:B------:R-:W-:-:S03]  /*228b0*/  IADD3.X R11, R7, UR4, RZ, P4, !PT ;  /* 0x00000004070b7c10 */ /* 0x000fc6000a7fe4ff */
[----:B------:R1:W-:Y:S01]  /*228c0*/  @P1 STG.E.U16 desc[UR36][R6.64+0x2], R15 ;  /* 0x0000020f06001986 */ /* 0x0003e2000c101524 */
[----:B0-----:R-:W-:-:S03]  /*228d0*/  PRMT R13, R12, 0x7610, R13 ;  /* 0x000076100c0d7816 */ /* 0x001fc6000000000d */
[----:B------:R-:W2:Y:S04]  /*228e0*/  LDL.LU R12, [R1+0x10] ;  /* 0x00001000010c7983 */ /* 0x000ea80000300800 */
[----:B-1----:R-:W3:Y:S04]  /*228f0*/  LDL.LU R15, [R1+0x18] ;  /* 0x00001800010f7983 */ /* 0x002ee80000300800 */
[----:B------:R0:W-:Y:S04]  /*22900*/  @P5 STG.E.U16 desc[UR36][R10.64], R13 ;  /* 0x0000000d0a005986 */ /* 0x0001e8000c101524 */
[----:B0-----:R-:W4:Y:S01]  /*22910*/  LDL.LU R11, [R1+0x14] ;  /* 0x00001400010b7983 */ /* 0x001f220000300800 */
[----:B------:R-:W-:Y:S01]  /*22920*/  FMUL R14, R14, R2 ;  /* 0x000000020e0e7220 */ /* 0x000fe20000400000 */
[----:B------:R-:W-:-:S02]  /*22930*/  ISETP.GT.AND P0, PT, R0, 0x1, P2 ;  /* 0x000000010000780c */ /* 0x000fc40001704270 */
[----:B------:R-:W-:Y:S02]  /*22940*/  IADD3 R10, P6, R6, UR5, RZ ;  /* 0x00000005060a7c10 */ /* 0x000fe4000ffde0ff */
[----:B------:R-:W-:Y:S02]  /*22950*/  F2FP.BF16.F32.PACK_AB R14, RZ, R14 ;  /* 0x0000000eff0e723e */ /* 0x000fe400000010ff */
[----:B------:R-:W-:Y:S02]  /*22960*/  ISETP.GT.AND P4, PT, R0, 0x9, P3 ;  /* 0x000000090000780c */ /* 0x000fe40001f84270 */
[----:B------:R-:W-:Y:S02]  /*22970*/  PRMT R18, R14, 0x7610, R18 ;  /* 0x000076100e127816 */ /* 0x000fe40000000012 */
[C---:B------:R-:W-:Y:S02]  /*22980*/  ISETP.GT.AND P1, PT, R0.reuse, 0x8, P3 ;  /* 0x000000080000780c */ /* 0x040fe40001f24270 */
[----:B------:R-:W-:Y:S01]  /*22990*/  ISETP.GT.AND P5, PT, R0, 0x8, P2 ;  /* 0x000000080000780c */ /* 0x000fe200017a4270 */
[-C--:B--2---:R-:W-:Y:S01]  /*229a0*/  FMUL R12, R12, R2.reuse ;  /* 0x000000020c0c7220 */ /* 0x084fe20000400000 */
[----:B---3--:R-:W-:-:S04]  /*229b0*/  FMUL R15, R15, R2 ;  /* 0x000000020f0f7220 */ /* 0x008fc80000400000 */
[----:B------:R-:W-:-:S04]  /*229c0*/  F2FP.BF16.F32.PACK_AB R12, RZ, R12 ;  /* 0x0000000cff0c723e */ /* 0x000fc800000010ff */
[----:B------:R-:W-:Y:S02]  /*229d0*/  PRMT R14, R12, 0x7610, R14 ;  /* 0x000076100c0e7816 */ /* 0x000fe4000000000e */
[----:B------:R-:W-:Y:S02]  /*229e0*/  F2FP.BF16.F32.PACK_AB R12, RZ, R15 ;  /* 0x0000000fff0c723e */ /* 0x000fe400000010ff */
[----:B------:R-:W2:Y:S01]  /*229f0*/  LDL.LU R15, [R1+0xa0] ;  /* 0x0000a000010f7983 */ /* 0x000ea20000300800 */
[----:B----4-:R-:W-:Y:S01]  /*22a00*/  FMUL R13, R11, R2 ;  /* 0x000000020b0d7220 */ /* 0x010fe20000400000 */
[----:B------:R-:W-:-:S05]  /*22a10*/  IADD3.X R11, R7, UR4, RZ, P6, !PT ;  /* 0x00000004070b7c10 */ /* 0x000fca000b7fe4ff */
[----:B------:R0:W-:Y:S01]  /*22a20*/  @P0 STG.E.U16 desc[UR36][R10.64+0x2], R18 ;  /* 0x000002120a000986 */ /* 0x0001e2000c101524 */
[----:B------:R-:W-:-:S05]  /*22a30*/  F2FP.BF16.F32.PACK_AB R13, RZ, R13 ;  /* 0x0000000dff0d723e */ /* 0x000fca00000010ff */
[----:B------:R1:W-:Y:S04]  /*22a40*/  @P4 STG.E.U16 desc[UR36][R6.64+0x12], R13 ;  /* 0x0000120d06004986 */ /* 0x0003e8000c101524 */
[----:B0-----:R-:W3:Y:S01]  /*22a50*/  LDL.LU R11, [R1+0x20] ;  /* 0x00002000010b7983 */ /* 0x001ee20000300800 */
[----:B------:R-:W-:-:S03]  /*22a60*/  PRMT R10, R12, 0x7610, R10 ;  /* 0x000076100c0a7816 */ /* 0x000fc6000000000a */
[----:B------:R-:W4:Y:S04]  /*22a70*/  LDL.LU R12, [R1+0x1c] ;  /* 0x00001c00010c7983 */ /* 0x000f280000300800 */
[----:B-1----:R-:W2:Y:S04]  /*22a80*/  LDL.LU R13, [R1+0x28] ;  /* 0x00002800010d7983 */ /* 0x002ea80000300800 */
[----:B------:R-:W-:Y:S04]  /*22a90*/  @P1 STG.E.U16 desc[UR36][R6.64+0x10], R14 ;  /* 0x0000100e06001986 */ /* 0x000fe8000c101524 */
[----:B------:R0:W-:Y:S04]  /*22aa0*/  @P5 STG.E.U16 desc[UR36][R4.64+0x10], R10 ;  /* 0x0000100a04005986 */ /* 0x0001e8000c101524 */
[----:B0-----:R-:W2:Y:S01]  /*22ab0*/  LDL.LU R10, [R1+0x24] ;  /* 0x00002400010a7983 */ /* 0x001ea20000300800 */
[----:B------:R-:W-:-:S02]  /*22ac0*/  ISETP.GT.AND P0, PT, R0, 0x9, P2 ;  /* 0x000000090000780c */ /* 0x000fc40001704270 */
[C---:B------:R-:W-:Y:S02]  /*22ad0*/  ISETP.GT.AND P1, PT, R0.reuse, 0x10, P3 ;  /* 0x000000100000780c */ /* 0x040fe40001f24270 */
[C---:B------:R-:W-:Y:S02]  /*22ae0*/  ISETP.GT.AND P4, PT, R0.reuse, 0x11, P3 ;  /* 0x000000110000780c */ /* 0x040fe40001f84270 */
[----:B------:R-:W-:Y:S01]  /*22af0*/  ISETP.GT.AND P5, PT, R0, 0x10, P2 ;  /* 0x000000100000780c */ /* 0x000fe200017a4270 */
[-C--:B---3--:R-:W-:Y:S01]  /*22b00*/  FMUL R11, R11, R2.reuse ;  /* 0x000000020b0b7220 */ /* 0x088fe20000400000 */
[----:B----4-:R-:W-:-:S04]  /*22b10*/  FMUL R12, R12, R2 ;  /* 0x000000020c0c7220 */ /* 0x010fc80000400000 */
[----:B------:R-:W-:Y:S01]  /*22b20*/  F2FP.BF16.F32.PACK_AB R11, RZ, R11 ;  /* 0x0000000bff0b723e */ /* 0x000fe200000010ff */
[----:B--2---:R-:W-:Y:S01]  /*22b30*/  FMUL R13, R13, R2 ;  /* 0x000000020d0d7220 */ /* 0x004fe20000400000 */
[----:B------:R-:W-:-:S04]  /*22b40*/  F2FP.BF16.F32.PACK_AB R12, RZ, R12 ;  /* 0x0000000cff0c723e */ /* 0x000fc800000010ff */
[----:B------:R-:W-:Y:S02]  /*22b50*/  PRMT R14, R12, 0x7610, R14 ;  /* 0x000076100c0e7816 */ /* 0x000fe4000000000e */
[----:B------:R-:W-:Y:S02]  /*22b60*/  PRMT R12, R11, 0x7610, R12 ;  /* 0x000076100b0c7816 */ /* 0x000fe4000000000c */
[----:B------:R-:W-:Y:S01]  /*22b70*/  F2FP.BF16.F32.PACK_AB R11, RZ, R13 ;  /* 0x0000000dff0b723e */ /* 0x000fe200000010ff */
[----:B------:R-:W-:Y:S03]  /*22b80*/  @P0 STG.E.U16 desc[UR36][R4.64+0x12], R14 ;  /* 0x0000120e04000986 */ /* 0x000fe6000c101524 */
[----:B------:R-:W-:Y:S01]  /*22b90*/  PRMT R13, R11, 0x7610, R13 ;  /* 0x000076100b0d7816 */ /* 0x000fe2000000000d */
[----:B------:R0:W-:Y:S01]  /*22ba0*/  @P1 STG.E.U16 desc[UR36][R6.64+0x20], R12 ;  /* 0x0000200c06001986 */ /* 0x0001e2000c101524 */
[----:B------:R-:W-:-:S05]  /*22bb0*/  FMUL R10, R10, R2 ;  /* 0x000000020a0a7220 */ /* 0x000fca0000400000 */
[----:B------:R-:W-:Y:S01]  /*22bc0*/  F2FP.BF16.F32.PACK_AB R10, RZ, R10 ;  /* 0x0000000aff0a723e */ /* 0x000fe200000010ff */
[----:B0-----:R-:W2:Y:S04]  /*22bd0*/  LDL.LU R12, [R1+0x2c] ;  /* 0x00002c00010c7983 */ /* 0x001ea80000300800 */
[----:B------:R-:W3:Y:S04]  /*22be0*/  LDL.LU R11, [R1+0x30] ;  /* 0x00003000010b7983 */ /* 0x000ee80000300800 */
[----:B------:R0:W-:Y:S04]  /*22bf0*/  @P4 STG.E.U16 desc[UR36][R6.64+0x22], R10 ;  /* 0x0000220a06004986 */ /* 0x0001e8000c101524 */
[----:B------:R1:W-:Y:S04]  /*22c00*/  @P5 STG.E.U16 desc[UR36][R4.64+0x20], R13 ;  /* 0x0000200d04005986 */ /* 0x0003e8000c101524 */
[----:B0-----:R-:W4:Y:S04]  /*22c10*/  LDL.LU R10, [R1+0x34] ;  /* 0x00003400010a7983 */ /* 0x001f280000300800 */
[----:B-1----:R-:W4:Y:S01]  /*22c20*/  LDL.LU R13, [R1+0x38] ;  /* 0x00003800010d7983 */ /* 0x002f220000300800 */
[----:B------:R-:W-:-:S02]  /*22c30*/  ISETP.GT.AND P0, PT, R0, 0x11, P2 ;  /* 0x000000110000780c */ /* 0x000fc40001704270 */
[C---:B------:R-:W-:Y:S02]  /*22c40*/  ISETP.GT.AND P1, PT, R0.reuse, 0x18, P3 ;  /* 0x000000180000780c */ /* 0x040fe40001f24270 */
[C---:B------:R-:W-:Y:S02]  /*22c50*/  ISETP.GT.AND P4, PT, R0.reuse, 0x19, P3 ;  /* 0x000000190000780c */ /* 0x040fe40001f84270 */
[----:B------:R-:W-:Y:S01]  /*22c60*/  ISETP.GT.AND P5, PT, R0, 0x18, P2 ;  /* 0x000000180000780c */ /* 0x000fe200017a4270 */
[-C--:B--2---:R-:W-:Y:S01]  /*22c70*/  FMUL R12, R12, R2.reuse ;  /* 0x000000020c0c7220 */ /* 0x084fe20000400000 */
[----:B---3--:R-:W-:-:S04]  /*22c80*/  FMUL R11, R11, R2 ;  /* 0x000000020b0b7220 */ /* 0x008fc80000400000 */
[----:B------:R-:W-:Y:S02]  /*22c90*/  F2FP.BF16.F32.PACK_AB R12, RZ, R12 ;  /* 0x0000000cff0c723e */ /* 0x000fe400000010ff */
[----:B------:R-:W-:Y:S02]  /*22ca0*/  F2FP.BF16.F32.PACK_AB R11, RZ, R11 ;  /* 0x0000000bff0b723e */ /* 0x000fe400000010ff */
[----:B------:R-:W-:Y:S02]  /*22cb0*/  PRMT R14, R12, 0x7610, R14 ;  /* 0x000076100c0e7816 */ /* 0x000fe4000000000e */
[----:B------:R-:W-:-:S03]  /*22cc0*/  PRMT R12, R11, 0x7610, R12 ;  /* 0x000076100b0c7816 */ /* 0x000fc6000000000c */
[----:B------:R-:W-:Y:S01]  /*22cd0*/  @P0 STG.E.U16 desc[UR36][R4.64+0x22], R14 ;  /* 0x0000220e04000986 */ /* 0x000fe2000c101524 */
[-C--:B----4-:R-:W-:Y:S01]  /*22ce0*/  FMUL R10, R10, R2.reuse ;  /* 0x000000020a0a7220 */ /* 0x090fe20000400000 */
[----:B------:R-:W-:-:S04]  /*22cf0*/  FMUL R13, R13, R2 ;  /* 0x000000020d0d7220 */ /* 0x000fc80000400000 */
[----:B------:R-:W-:Y:S02]  /*22d00*/  F2FP.BF16.F32.PACK_AB R10, RZ, R10 ;  /* 0x0000000aff0a723e */ /* 0x000fe400000010ff */
[----:B------:R-:W-:Y:S01]  /*22d10*/  F2FP.BF16.F32.PACK_AB R11, RZ, R13 ;  /* 0x0000000dff0b723e */ /* 0x000fe200000010ff */
[----:B------:R0:W-:Y:S03]  /*22d20*/  @P1 STG.E.U16 desc[UR36][R6.64+0x30], R12 ;  /* 0x0000300c06001986 */ /* 0x0001e6000c101524 */
[----:B------:R-:W-:Y:S01]  /*22d30*/  PRMT R13, R11, 0x7610, R13 ;  /* 0x000076100b0d7816 */ /* 0x000fe2000000000d */
[----:B------:R1:W-:Y:S04]  /*22d40*/  @P4 STG.E.U16 desc[UR36][R6.64+0x32], R10 ;  /* 0x0000320a06004986 */ /* 0x0003e8000c101524 */
[----:B0-----:R-:W2:Y:S04]  /*22d50*/  LDL.LU R12, [R1+0x3c] ;  /* 0x00003c00010c7983 */ /* 0x001ea80000300800 */
[----:B------:R-:W3:Y:S04]  /*22d60*/  LDL.LU R11, [R1+0x40] ;  /* 0x00004000010b7983 */ /* 0x000ee80000300800 */
[----:B-1----:R-:W4:Y:S04]  /*22d70*/  LDL.LU R10, [R1+0x44] ;  /* 0x00004400010a7983 */ /* 0x002f280000300800 */
[----:B------:R0:W-:Y:S04]  /*22d80*/  @P5 STG.E.U16 desc[UR36][R4.64+0x30], R13 ;  /* 0x0000300d04005986 */ /* 0x0001e8000c101524 */
[----:B0-----:R-:W4:Y:S01]  /*22d90*/  LDL.LU R13, [R1+0x48] ;  /* 0x00004800010d7983 */ /* 0x001f220000300800 */
[----:B------:R-:W-:-:S02]  /*22da0*/  ISETP.GT.AND P0, PT, R0, 0x19, P2 ;  /* 0x000000190000780c */ /* 0x000fc40001704270 */
[C---:B------:R-:W-:Y:S02]  /*22db0*/  ISETP.GT.AND P1, PT, R0.reuse, 0x20, P3 ;  /* 0x000000200000780c */ /* 0x040fe40001f24270 */
[C---:B------:R-:W-:Y:S02]  /*22dc0*/  ISETP.GT.AND P4, PT, R0.reuse, 0x21, P3 ;  /* 0x000000210000780c */ /* 0x040fe40001f84270 */
[----:B------:R-:W-:Y:S01]  /*22dd0*/  ISETP.GT.AND P5, PT, R0, 0x20, P2 ;  /* 0x000000200000780c */ /* 0x000fe200017a4270 */
[-C--:B--2---:R-:W-:Y:S01]  /*22de0*/  FMUL R12, R12, R2.reuse ;  /* 0x000000020c0c7220 */ /* 0x084fe20000400000 */
[----:B---3--:R-:W-:-:S04]  /*22df0*/  FMUL R11, R11, R2 ;  /* 0x000000020b0b7220 */ /* 0x008fc80000400000 */
[----:B------:R-:W-:Y:S02]  /*22e00*/  F2FP.BF16.F32.PACK_AB R12, RZ, R12 ;  /* 0x0000000cff0c723e */ /* 0x000fe400000010ff */
[----:B------:R-:W-:Y:S01]  /*22e10*/  F2FP.BF16.F32.PACK_AB R11, RZ, R11 ;  /* 0x0000000bff0b723e */ /* 0x000fe200000010ff */
[----:B----4-:R-:W-:Y:S01]  /*22e20*/  FMUL R10, R10, R2 ;  /* 0x000000020a0a7220 */ /* 0x010fe20000400000 */
[----:B------:R-:W-:Y:S02]  /*22e30*/  PRMT R14, R12, 0x7610, R14 ;  /* 0x000076100c0e7816 */ /* 0x000fe4000000000e */
[----:B------:R-:W-:Y:S02]  /*22e40*/  PRMT R12, R11, 0x7610, R12 ;  /* 0x000076100b0c7816 */ /* 0x000fe4000000000c */
[----:B------:R-:W-:Y:S01]  /*22e50*/  F2FP.BF16.F32.PACK_AB R10, RZ, R10 ;  /* 0x0000000aff0a723e */ /* 0x000fe200000010ff */
[----:B------:R-:W-:Y:S01]  /*22e60*/  @P0 STG.E.U16 desc[UR36][R4.64+0x32], R14 ;  /* 0x0000320e04000986 */ /* 0x000fe2000c101524 */
[----:B------:R-:W-:-:S03]  /*22e70*/  FMUL R13, R13, R2 ;  /* 0x000000020d0d7220 */ /* 0x000fc60000400000 */
[----:B------:R0:W-:Y:S02]  /*22e80*/  @P1 STG.E.U16 desc[UR36][R6.64+0x40], R12 ;  /* 0x0000400c06001986 */ /* 0x0001e4000c101524 */
[----:B------:R-:W-:-:S04]  /*22e90*/  F2FP.BF16.F32.PACK_AB R11, RZ, R13 ;  /* 0x0000000dff0b723e */ /* 0x000fc800000010ff */
[----:B------:R-:W-:Y:S01]  /*22ea0*/  PRMT R13, R11, 0x7610, R13 ;  /* 0x000076100b0d7816 */ /* 0x000fe2000000000d */
        /* <DEDUP_REMOVED lines=54> */
[----:B------:R-:W-:Y:S01]  /*23210*/  ISETP.GT.AND P4, PT, R0, 0x39, P3 ;  /* 0x000000390000780c */ /* 0x000fe20001f84270 */
[-C--:B--2---:R-:W-:Y:S01]  /*23220*/  FMUL R12, R12, R2.reuse ;  /* 0x000000020c0c7220 */ /* 0x084fe20000400000 */
[----:B---3--:R-:W-:-:S04]  /*23230*/  FMUL R11, R11, R2 ;  /* 0x000000020b0b7220 */ /* 0x008fc80000400000 */
[----:B------:R-:W-:Y:S02]  /*23240*/  F2FP.BF16.F32.PACK_AB R12, RZ, R12 ;  /* 0x0000000cff0c723e */ /* 0x000fe400000010ff */
[----:B------:R-:W-:Y:S02]  /*23250*/  F2FP.BF16.F32.PACK_AB R11, RZ, R11 ;  /* 0x0000000bff0b723e */ /* 0x000fe400000010ff */
[----:B------:R-:W-:Y:S02]  /*23260*/  PRMT R14, R12, 0x7610, R14 ;  /* 0x000076100c0e7816 */ /* 0x000fe4000000000e */
[----:B------:R-:W-:Y:S01]  /*23270*/  PRMT R12, R11, 0x7610, R12 ;  /* 0x000076100b0c7816 */ /* 0x000fe2000000000c */
[-C--:B----4-:R-:W-:Y:S01]  /*23280*/  FMUL R10, R10, R2.reuse ;  /* 0x000000020a0a7220 */ /* 0x090fe20000400000 */
[----:B------:R-:W-:-:S04]  /*23290*/  FMUL R13, R13, R2 ;  /* 0x000000020d0d7220 */ /* 0x000fc80000400000 */
[----:B------:R-:W-:Y:S01]  /*232a0*/  F2FP.BF16.F32.PACK_AB R10, RZ, R10 ;  /* 0x0000000aff0a723e */ /* 0x000fe200000010ff */
[----:B------:R0:W-:Y:S01]  /*232b0*/  @P0 STG.E.U16 desc[UR36][R4.64+0x62], R14 ;  /* 0x0000620e04000986 */ /* 0x0001e2000c101524 */
[----:B------:R-:W-:-:S03]  /*232c0*/  F2FP.BF16.F32.PACK_AB R11, RZ, R13 ;  /* 0x0000000dff0b723e */ /* 0x000fc600000010ff */
[----:B------:R1:W-:Y:S04]  /*232d0*/  @P1 STG.E.U16 desc[UR36][R6.64+0x70], R12 ;  /* 0x0000700c06001986 */ /* 0x0003e8000c101524 */
[----:B------:R-:W2:Y:S04]  /*232e0*/  LDL.LU R13, [R1+0x88] ;  /* 0x00008800010d7983 */ /* 0x000ea80000300800 */
[----:B0-----:R-:W3:Y:S01]  /*232f0*/  LDL.LU R14, [R1+0x9c] ;  /* 0x00009c00010e7983 */ /* 0x001ee20000300800 */
[----:B-1----:R-:W-:-:S03]  /*23300*/  PRMT R12, R11, 0x7610, R12 ;  /* 0x000076100b0c7816 */ /* 0x002fc6000000000c */
[----:B------:R0:W-:Y:S04]  /*23310*/  @P4 STG.E.U16 desc[UR36][R6.64+0x72], R10 ;  /* 0x0000720a06004986 */ /* 0x0001e8000c101524 */
[----:B------:R-:W4:Y:S04]  /*23320*/  LDL.LU R11, [R1+0x7c] ;  /* 0x00007c00010b7983 */ /* 0x000f280000300800 */
[----:B0-----:R-:W2:Y:S01]  /*23330*/  LDL.LU R10, [R1+0x80] ;  /* 0x00008000010a7983 */ /* 0x001ea20000300800 */
[C---:B------:R-:W-:Y:S02]  /*23340*/  ISETP.GT.AND P5, PT, R0.reuse, 0x38, P2 ;  /* 0x000000380000780c */ /* 0x040fe400017a4270 */
[----:B------:R-:W-:-:S02]  /*23350*/  ISETP.GT.AND P0, PT, R0, 0x39, P2 ;  /* 0x000000390000780c */ /* 0x000fc40001704270 */
[----:B------:R-:W-:-:S09]  /*23360*/  ISETP.GT.AND P1, PT, R0, 0x40, P3 ;  /* 0x000000400000780c */ /* 0x000fd20001f24270 */
[----:B------:R0:W-:Y:S04]  /*23370*/  @P5 STG.E.U16 desc[UR36][R4.64+0x70], R12 ;  /* 0x0000700c04005986 */ /* 0x0001e8000c101524 */
[----:B0-----:R-:W3:Y:S01]  /*23380*/  LDL.LU R12, [R1+0x84] ;  /* 0x00008400010c7983 */ /* 0x001ee20000300800 */
[-C--:B----4-:R-:W-:Y:S01]  /*23390*/  FMUL R11, R11, R2.reuse ;  /* 0x000000020b0b7220 */ /* 0x090fe20000400000 */
[----:B--2---:R-:W-:-:S04]  /*233a0*/  FMUL R10, R10, R2 ;  /* 0x000000020a0a7220 */ /* 0x004fc80000400000 */
[----:B------:R-:W-:Y:S02]  /*233b0*/  F2FP.BF16.F32.PACK_AB R11, RZ, R11 ;  /* 0x0000000bff0b723e */ /* 0x000fe400000010ff */
[----:B------:R-:W-:-:S03]  /*233c0*/  F2FP.BF16.F32.PACK_AB R10, RZ, R10 ;  /* 0x0000000aff0a723e */ /* 0x000fc600000010ff */
[----:B------:R0:W-:Y:S04]  /*233d0*/  @P0 STG.E.U16 desc[UR36][R4.64+0x72], R11 ;  /* 0x0000720b04000986 */ /* 0x0001e8000c101524 */
[----:B------:R1:W-:Y:S04]  /*233e0*/  @P1 STG.E.U16 desc[UR36][R6.64+0x80], R10 ;  /* 0x0000800a06001986 */ /* 0x0003e8000c101524 */
[----:B0-----:R-:W2:Y:S04]  /*233f0*/  LDL.LU R11, [R1+0x90] ;  /* 0x00009000010b7983 */ /* 0x001ea80000300800 */
[----:B-1----:R-:W4:Y:S01]  /*23400*/  LDL.LU R10, [R1+0x8c] ;  /* 0x00008c00010a7983 */ /* 0x002f220000300800 */
[----:B------:R-:W-:-:S02]  /*23410*/  ISETP.GT.AND P4, PT, R0, 0x41, P3 ;  /* 0x000000410000780c */ /* 0x000fc40001f84270 */
[----:B------:R-:W-:Y:S01]  /*23420*/  ISETP.GT.AND P5, PT, R0, 0x40, P2 ;  /* 0x000000400000780c */ /* 0x000fe200017a4270 */
[-C--:B---3--:R-:W-:Y:S01]  /*23430*/  FMUL R12, R12, R2.reuse ;  /* 0x000000020c0c7220 */ /* 0x088fe20000400000 */
[----:B------:R-:W-:Y:S01]  /*23440*/  ISETP.GT.AND P0, PT, R0, 0x41, P2 ;  /* 0x000000410000780c */ /* 0x000fe20001704270 */
[----:B------:R-:W-:-:S03]  /*23450*/  FMUL R13, R13, R2 ;  /* 0x000000020d0d7220 */ /* 0x000fc60000400000 */
[----:B------:R-:W-:Y:S02]  /*23460*/  F2FP.BF16.F32.PACK_AB R12, RZ, R12 ;  /* 0x0000000cff0c723e */ /* 0x000fe400000010ff */
[----:B------:R-:W-:-:S03]  /*23470*/  F2FP.BF16.F32.PACK_AB R13, RZ, R13 ;  /* 0x0000000dff0d723e */ /* 0x000fc600000010ff */
[----:B------:R0:W-:Y:S04]  /*23480*/  @P4 STG.E.U16 desc[UR36][R6.64+0x82], R12 ;  /* 0x0000820c06004986 */ /* 0x0001e8000c101524 */
[----:B------:R1:W-:Y:S04]  /*23490*/  @P5 STG.E.U16 desc[UR36][R4.64+0x80], R13 ;  /* 0x0000800d04005986 */ /* 0x0003e8000c101524 */
[----:B0-----:R-:W3:Y:S04]  /*234a0*/  LDL.LU R12, [R1+0x94] ;  /* 0x00009400010c7983 */ /* 0x001ee80000300800 */
[----:B-1----:R-:W3:Y:S01]  /*234b0*/  LDL.LU R13, [R1+0x98] ;  /* 0x00009800010d7983 */ /* 0x002ee20000300800 */
[----:B----4-:R-:W-:-:S05]  /*234c0*/  FMUL R10, R10, R2 ;  /* 0x000000020a0a7220 */ /* 0x010fca0000400000 */
[----:B------:R-:W-:-:S05]  /*234d0*/  F2FP.BF16.F32.PACK_AB R10, RZ, R10 ;  /* 0x0000000aff0a723e */ /* 0x000fca00000010ff */
[----:B------:R0:W-:Y:S04]  /*234e0*/  @P0 STG.E.U16 desc[UR36][R4.64+0x82], R10 ;  /* 0x0000820a04000986 */ /* 0x0001e8000c101524 */
[----:B0-----:R-:W4:Y:S01]  /*234f0*/  LDL.LU R10, [R1+0xa4] ;  /* 0x0000a400010a7983 */ /* 0x001f220000300800 */
[----:B------:R-:W-:Y:S01]  /*23500*/  ISETP.GT.AND P1, PT, R0, 0x48, P3 ;  /* 0x000000480000780c */ /* 0x000fe20001f24270 */
[----:B--2---:R-:W-:-:S05]  /*23510*/  FMUL R11, R11, R2 ;  /* 0x000000020b0b7220 */ /* 0x004fca0000400000 */
[----:B------:R-:W-:-:S07]  /*23520*/  F2FP.BF16.F32.PACK_AB R11, RZ, R11 ;  /* 0x0000000bff0b723e */ /* 0x000fce00000010ff */
[----:B------:R0:W-:Y:S04]  /*23530*/  @P1 STG.E.U16 desc[UR36][R6.64+0x90], R11 ;  /* 0x0000900b06001986 */ /* 0x0001e8000c101524 */
[----:B0-----:R-:W2:Y:S01]  /*23540*/  LDL.LU R11, [R1+0xa8] ;  /* 0x0000a800010b7983 */ /* 0x001ea20000300800 */
[----:B----4-:R-:W-:-:S05]  /*23550*/  FMUL R10, R10, R2 ;  /* 0x000000020a0a7220 */ /* 0x010fca0000400000 */
[----:B------:R-:W-:-:S04]  /*23560*/  F2FP.BF16.F32.PACK_AB R10, RZ, R10 ;  /* 0x0000000aff0a723e */ /* 0x000fc800000010ff */
[----:B------:R-:W-:Y:S02]  /*23570*/  PRMT R18, R10, 0x7610, R18 ;  /* 0x000076100a127816 */ /* 0x000fe40000000012 */
[----:B------:R-:W4:Y:S01]  /*23580*/  LDL.LU R10, [R1+0xac] ;  /* 0x0000ac00010a7983 */ /* 0x000f220000300800 */
[----:B------:R-:W-:Y:S01]  /*23590*/  ISETP.GT.AND P4, PT, R0, 0x49, P3 ;  /* 0x000000490000780c */ /* 0x000fe20001f84270 */
[-C--:B---3--:R-:W-:Y:S01]  /*235a0*/  FMUL R12, R12, R2.reuse ;  /* 0x000000020c0c7220 */ /* 0x088fe20000400000 */
[C---:B------:R-:W-:Y:S01]  /*235b0*/  ISETP.GT.AND P5, PT, R0.reuse, 0x48, P2 ;  /* 0x000000480000780c */ /* 0x040fe200017a4270 */
[-C--:B------:R-:W-:Y:S01]  /*235c0*/  FMUL R13, R13, R2.reuse ;  /* 0x000000020d0d7220 */ /* 0x080fe20000400000 */
[C---:B------:R-:W-:Y:S02]  /*235d0*/  ISETP.GT.AND P0, PT, R0.reuse, 0x49, P2 ;  /* 0x000000490000780c */ /* 0x040fe40001704270 */
[----:B------:R-:W-:Y:S01]  /*235e0*/  ISETP.GT.AND P1, PT, R0, 0x50, P3 ;  /* 0x000000500000780c */ /* 0x000fe20001f24270 */
[----:B------:R-:W-:Y:S01]  /*235f0*/  FMUL R14, R14, R2 ;  /* 0x000000020e0e7220 */ /* 0x000fe20000400000 */
[----:B------:R-:W-:Y:S01]  /*23600*/  F2FP.BF16.F32.PACK_AB R12, RZ, R12 ;  /* 0x0000000cff0c723e */ /* 0x000fe200000010ff */
[-C--:B--2---:R-:W-:Y:S01]  /*23610*/  FMUL R11, R11, R2.reuse ;  /* 0x000000020b0b7220 */ /* 0x084fe20000400000 */
[----:B------:R-:W-:Y:S01]  /*23620*/  FMUL R15, R15, R2 ;  /* 0x000000020f0f7220 */ /* 0x000fe20000400000 */
[----:B------:R-:W-:-:S03]  /*23630*/  F2FP.BF16.F32.PACK_AB R13, RZ, R13 ;  /* 0x0000000dff0d723e */ /* 0x000fc600000010ff */
[----:B------:R-:W-:Y:S01]  /*23640*/  F2FP.BF16.F32.PACK_AB R11, RZ, R11 ;  /* 0x0000000bff0b723e */ /* 0x000fe200000010ff */
[----:B------:R-:W-:Y:S01]  /*23650*/  @P4 STG.E.U16 desc[UR36][R6.64+0x92], R12 ;  /* 0x0000920c06004986 */ /* 0x000fe2000c101524 */
[----:B------:R-:W-:Y:S02]  /*23660*/  F2FP.BF16.F32.PACK_AB R14, RZ, R14 ;  /* 0x0000000eff0e723e */ /* 0x000fe400000010ff */
[----:B------:R-:W-:Y:S01]  /*23670*/  PRMT R19, R11, 0x7610, R19 ;  /* 0x000076100b137816 */ /* 0x000fe20000000013 */
[----:B------:R-:W-:Y:S01]  /*23680*/  FMUL R11, R235, R2 ;  /* 0x00000002eb0b7220 */ /* 0x000fe20000400000 */
[C---:B------:R-:W-:Y:S01]  /*23690*/  ISETP.GT.AND P4, PT, R0.reuse, 0x51, P3 ;  /* 0x000000510000780c */ /* 0x040fe20001f84270 */
[----:B------:R0:W-:Y:S01]  /*236a0*/  @P5 STG.E.U16 desc[UR36][R4.64+0x90], R13 ;  /* 0x0000900d04005986 */ /* 0x0001e2000c101524 */
[----:B------:R-:W-:Y:S02]  /*236b0*/  F2FP.BF16.F32.PACK_AB R15, RZ, R15 ;  /* 0x0000000fff0f723e */ /* 0x000fe400000010ff */
[C---:B------:R-:W-:Y:S01]  /*236c0*/  ISETP.GT.AND P5, PT, R0.reuse, 0x50, P2 ;  /* 0x000000500000780c */ /* 0x040fe200017a4270 */
[----:B------:R-:W-:Y:S01]  /*236d0*/  @P0 STG.E.U16 desc[UR36][R4.64+0x92], R14 ;  /* 0x0000920e04000986 */ /* 0x000fe2000c101524 */
[----:B------:R-:W-:-:S03]  /*236e0*/  ISETP.GT.AND P0, PT, R0, 0x51, P2 ;  /* 0x000000510000780c */ /* 0x000fc60001704270 */
[----:B------:R-:W-:Y:S01]  /*236f0*/  @P1 STG.E.U16 desc[UR36][R6.64+0xa0], R15 ;  /* 0x0000a00f06001986 */ /* 0x000fe2000c101524 */
[----:B------:R-:W-:Y:S02]  /*23700*/  ISETP.GT.AND P1, PT, R0, 0x58, P3 ;  /* 0x000000580000780c */ /* 0x000fe40001f24270 */
[----:B0-----:R-:W-:Y:S01]  /*23710*/  F2FP.BF16.F32.PACK_AB R13, RZ, R11 ;  /* 0x0000000bff0d723e */ /* 0x001fe200000010ff */
[----:B------:R-:W-:Y:S01]  /*23720*/  FMUL R11, R232, R2 ;  /* 0x00000002e80b7220 */ /* 0x000fe20000400000 */
[----:B------:R0:W-:Y:S04]  /*23730*/  @P4 STG.E.U16 desc[UR36][R6.64+0xa2], R18 ;  /* 0x0000a21206004986 */ /* 0x0001e8000c101524 */
[----:B------:R-:W-:Y:S01]  /*23740*/  F2FP.BF16.F32.PACK_AB R11, RZ, R11 ;  /* 0x0000000bff0b723e */ /* 0x000fe200000010ff */
[----:B------:R-:W-:Y:S01]  /*23750*/  @P5 STG.E.U16 desc[UR36][R4.64+0xa0], R19 ;  /* 0x0000a01304005986 */ /* 0x000fe2000c101524 */
[----:B------:R-:W-:-:S02]  /*23760*/  ISETP.GT.AND P4, PT, R0, 0x59, P3 ;  /* 0x000000590000780c */ /* 0x000fc40001f84270 */
[----:B------:R-:W-:Y:S02]  /*23770*/  ISETP.GT.AND P5, PT, R0, 0x58, P2 ;  /* 0x000000580000780c */ /* 0x000fe400017a4270 */
[----:B0-----:R-:W-:Y:S01]  /*23780*/  PRMT R18, R11, 0x7610, R18 ;  /* 0x000076100b127816 */ /* 0x001fe20000000012 */
[-C--:B------:R-:W-:Y:S01]  /*23790*/  FMUL R11, R234, R2.reuse ;  /* 0x00000002ea0b7220 */ /* 0x080fe20000400000 */
[----:B----4-:R-:W-:-:S05]  /*237a0*/  FMUL R10, R10, R2 ;  /* 0x000000020a0a7220 */ /* 0x010fca0000400000 */
[----:B------:R-:W-:Y:S01]  /*237b0*/  F2FP.BF16.F32.PACK_AB R12, RZ, R10 ;  /* 0x0000000aff0c723e */ /* 0x000fe200000010ff */
[----:B------:R-:W-:-:S05]  /*237c0*/  FMUL R10, R231, R2 ;  /* 0x00000002e70a7220 */ /* 0x000fca0000400000 */
[----:B------:R-:W-:Y:S02]  /*237d0*/  F2FP.BF16.F32.PACK_AB R10, RZ, R10 ;  /* 0x0000000aff0a723e */ /* 0x000fe400000010ff */
[----:B------:R-:W-:Y:S02]  /*237e0*/  PRMT R14, R12, 0x7610, R14 ;  /* 0x000076100c0e7816 */ /* 0x000fe4000000000e */
[----:B------:R-:W-:Y:S01]  /*237f0*/  PRMT R15, R10, 0x7610, R15 ;  /* 0x000076100a0f7816 */ /* 0x000fe2000000000f */
[----:B------:R-:W-:Y:S02]  /*23800*/  FMUL R10, R233, R2 ;  /* 0x00000002e90a7220 */ /* 0x000fe40000400000 */
[----:B------:R-:W-:Y:S03]  /*23810*/  @P0 STG.E.U16 desc[UR36][R4.64+0xa2], R14 ;  /* 0x0000a20e04000986 */ /* 0x000fe6000c101524 */
[----:B------:R-:W-:Y:S01]  /*23820*/  F2FP.BF16.F32.PACK_AB R12, RZ, R10 ;  /* 0x0000000aff0c723e */ /* 0x000fe200000010ff */
[----:B------:R0:W-:Y:S01]  /*23830*/  @P1 STG.E.U16 desc[UR36][R6.64+0xb0], R13 ;  /* 0x0000b00d06001986 */ /* 0x0001e2000c101524 */
[----:B------:R-:W-:Y:S01]  /*23840*/  FMUL R10, R227, R2 ;  /* 0x00000002e30a7220 */ /* 0x000fe20000400000 */
[----:B------:R-:W-:-:S02]  /*23850*/  ISETP.GT.AND P0, PT, R0, 0x59, P2 ;  /* 0x000000590000780c */ /* 0x000fc40001704270 */
[----:B------:R-:W-:Y:S02]  /*23860*/  ISETP.GT.AND P1, PT, R0, 0x60, P3 ;  /* 0x000000600000780c */ /* 0x000fe40001f24270 */
[----:B------:R-:W-:Y:S02]  /*23870*/  F2FP.BF16.F32.PACK_AB R10, RZ, R10 ;  /* 0x0000000aff0a723e */ /* 0x000fe400000010ff */
[----:B0-----:R-:W-:Y:S01]  /*23880*/  F2FP.BF16.F32.PACK_AB R13, RZ, R11 ;  /* 0x0000000bff0d723e */ /* 0x001fe200000010ff */
[----:B------:R-:W-:Y:S01]  /*23890*/  FMUL R11, R228, R2 ;  /* 0x00000002e40b7220 */ /* 0x000fe20000400000 */
[----:B------:R0:W-:Y:S01]  /*238a0*/  @P4 STG.E.U16 desc[UR36][R6.64+0xb2], R15 ;  /* 0x0000b20f06004986 */ /* 0x0001e2000c101524 */
[----:B------:R-:W-:-:S03]  /*238b0*/  PRMT R14, R12, 0x7610, R14 ;  /* 0x000076100c0e7816 */ /* 0x000fc6000000000e */
[----:B------:R-:W-:Y:S01]  /*238c0*/  F2FP.BF16.F32.PACK_AB R11, RZ, R11 ;  /* 0x0000000bff0b723e */ /* 0x000fe200000010ff */
[----:B------:R1:W-:Y:S01]  /*238d0*/  @P5 STG.E.U16 desc[UR36][R4.64+0xb0], R18 ;  /* 0x0000b01204005986 */ /* 0x0003e2000c101524 */
[C---:B------:R-:W-:Y:S02]  /*238e0*/  ISETP.GT.AND P4, PT, R0.reuse, 0x61, P3 ;  /* 0x000000610000780c */ /* 0x040fe40001f84270 */
[----:B------:R-:W-:Y:S02]  /*238f0*/  ISETP.GT.AND P5, PT, R0, 0x60, P2 ;  /* 0x000000600000780c */ /* 0x000fe400017a4270 */
[----:B0-----:R-:W-:Y:S01]  /*23900*/  PRMT R15, R10, 0x7610, R15 ;  /* 0x000076100a0f7816 */ /* 0x001fe2000000000f */
[-C--:B------:R-:W-:Y:S01]  /*23910*/  FMUL R10, R229, R2.reuse ;  /* 0x00000002e50a7220 */ /* 0x080fe20000400000 */
[----:B-1----:R-:W-:Y:S01]  /*23920*/  PRMT R18, R11, 0x7610, R18 ;  /* 0x000076100b127816 */ /* 0x002fe20000000012 */
[----:B------:R-:W-:Y:S01]  /*23930*/  FMUL R11, R230, R2 ;  /* 0x00000002e60b7220 */ /* 0x000fe20000400000 */
[----:B------:R-:W-:Y:S02]  /*23940*/  @P0 STG.E.U16 desc[UR36][R4.64+0xb2], R14 ;  /* 0x0000b20e04000986 */ /* 0x000fe4000c101524 */
[----:B------:R-:W-:Y:S01]  /*23950*/  F2FP.BF16.F32.PACK_AB R12, RZ, R10 ;  /* 0x0000000aff0c723e */ /* 0x000fe200000010ff */
[----:B------:R-:W-:Y:S01]  /*23960*/  FMUL R10, R223, R2 ;  /* 0x00000002df0a7220 */ /* 0x000fe20000400000 */
[----:B------:R0:W-:Y:S01]  /*23970*/  @P1 STG.E.U16 desc[UR36][R6.64+0xc0], R13 ;  /* 0x0000c00d06001986 */ /* 0x0001e2000c101524 */
        /* <DEDUP_REMOVED lines=189> */
[C---:B------:R-:W-:Y:S01]  /*24550*/  ISETP.GT.AND P0, PT, R0.reuse, 0xb1, P2 ;  /* 0x000000b10000780c */ /* 0x040fe20001704270 */
[----:B------:R0:W-:Y:S01]  /*24560*/  @P1 STG.E.U16 desc[UR36][R6.64+0x160], R13 ;  /* 0x0001600d06001986 */ /* 0x0001e2000c101524 */
[----:B------:R-:W-:-:S02]  /*24570*/  ISETP.GT.AND P1, PT, R0, 0xb8, P3 ;  /* 0x000000b80000780c */ /* 0x000fc40001f24270 */
[----:B------:R-:W-:Y:S01]  /*24580*/  F2FP.BF16.F32.PACK_AB R10, RZ, R10 ;  /* 0x0000000aff0a723e */ /* 0x000fe200000010ff */
[----:B------:R1:W-:Y:S01]  /*24590*/  @P4 STG.E.U16 desc[UR36][R6.64+0x162], R15 ;  /* 0x0001620f06004986 */ /* 0x0003e2000c101524 */
[----:B0-----:R-:W-:Y:S01]  /*245a0*/  F2FP.BF16.F32.PACK_AB R13, RZ, R11 ;  /* 0x0000000bff0d723e */ /* 0x001fe200000010ff */
[-C--:B------:R-:W-:Y:S01]  /*245b0*/  FMUL R11, R184, R2.reuse ;  /* 0x00000002b80b7220 */ /* 0x080fe20000400000 */
[----:B------:R-:W-:Y:S01]  /*245c0*/  PRMT R14, R12, 0x7610, R14 ;  /* 0x000076100c0e7816 */ /* 0x000fe2000000000e */
[----:B------:R0:W-:Y:S01]  /*245d0*/  @P5 STG.E.U16 desc[UR36][R4.64+0x160], R18 ;  /* 0x0001601204005986 */ /* 0x0001e2000c101524 */
[----:B-1----:R-:W-:Y:S02]  /*245e0*/  PRMT R15, R10, 0x7610, R15 ;  /* 0x000076100a0f7816 */ /* 0x002fe4000000000f */
[----:B------:R-:W-:Y:S01]  /*245f0*/  F2FP.BF16.F32.PACK_AB R11, RZ, R11 ;  /* 0x0000000bff0b723e */ /* 0x000fe200000010ff */
[----:B------:R-:W-:Y:S01]  /*24600*/  FMUL R10, R185, R2 ;  /* 0x00000002b90a7220 */ /* 0x000fe20000400000 */
[C---:B------:R-:W-:Y:S01]  /*24610*/  ISETP.GT.AND P4, PT, R0.reuse, 0xb9, P3 ;  /* 0x000000b90000780c */ /* 0x040fe20001f84270 */
[----:B------:R-:W-:Y:S01]  /*24620*/  @P0 STG.E.U16 desc[UR36][R4.64+0x162], R14 ;  /* 0x0001620e04000986 */ /* 0x000fe2000c101524 */
[----:B------:R-:W-:-:S02]  /*24630*/  ISETP.GT.AND P5, PT, R0, 0xb8, P2 ;  /* 0x000000b80000780c */ /* 0x000fc400017a4270 */
[----:B0-----:R-:W-:Y:S01]  /*24640*/  PRMT R18, R11, 0x7610, R18 ;  /* 0x000076100b127816 */ /* 0x001fe20000000012 */
[----:B------:R-:W-:Y:S01]  /*24650*/  FMUL R11, R186, R2 ;  /* 0x00000002ba0b7220 */ /* 0x000fe20000400000 */
[----:B------:R0:W-:Y:S01]  /*24660*/  @P1 STG.E.U16 desc[UR36][R6.64+0x170], R13 ;  /* 0x0001700d06001986 */ /* 0x0001e2000c101524 */
[C---:B------:R-:W-:Y:S02]  /*24670*/  ISETP.GT.AND P0, PT, R0.reuse, 0xb9, P2 ;  /* 0x000000b90000780c */ /* 0x040fe40001704270 */
[----:B------:R-:W-:Y:S01]  /*24680*/  F2FP.BF16.F32.PACK_AB R12, RZ, R10 ;  /* 0x0000000aff0c723e */ /* 0x000fe200000010ff */
[-C--:B------:R-:W-:Y:S01]  /*24690*/  FMUL R10, R179, R2.reuse ;  /* 0x00000002b30a7220 */ /* 0x080fe20000400000 */
[----:B------:R-:W-:Y:S02]  /*246a0*/  ISETP.GT.AND P1, PT, R0, 0xc0, P3 ;  /* 0x000000c00000780c */ /* 0x000fe40001f24270 */
[----:B------:R1:W-:Y:S01]  /*246b0*/  @P4 STG.E.U16 desc[UR36][R6.64+0x172], R15 ;  /* 0x0001720f06004986 */ /* 0x0003e2000c101524 */
[----:B0-----:R-:W-:Y:S01]  /*246c0*/  F2FP.BF16.F32.PACK_AB R13, RZ, R11 ;  /* 0x0000000bff0d723e */ /* 0x001fe200000010ff */
[----:B------:R-:W-:Y:S01]  /*246d0*/  FMUL R11, R180, R2 ;  /* 0x00000002b40b7220 */ /* 0x000fe20000400000 */
[----:B------:R-:W-:-:S02]  /*246e0*/  F2FP.BF16.F32.PACK_AB R10, RZ, R10 ;  /* 0x0000000aff0a723e */ /* 0x000fc400000010ff */
[----:B------:R-:W-:Y:S02]  /*246f0*/  PRMT R14, R12, 0x7610, R14 ;  /* 0x000076100c0e7816 */ /* 0x000fe4000000000e */
[----:B------:R-:W-:Y:S02]  /*24700*/  F2FP.BF16.F32.PACK_AB R11, RZ, R11 ;  /* 0x0000000bff0b723e */ /* 0x000fe400000010ff */
[----:B------:R-:W-:Y:S01]  /*24710*/  ISETP.GT.AND P4, PT, R0, 0xc1, P3 ;  /* 0x000000c10000780c */ /* 0x000fe20001f84270 */
[----:B------:R0:W-:Y:S01]  /*24720*/  @P5 STG.E.U16 desc[UR36][R4.64+0x170], R18 ;  /* 0x0001701204005986 */ /* 0x0001e2000c101524 */
[----:B-1----:R-:W-:Y:S01]  /*24730*/  PRMT R15, R10, 0x7610, R15 ;  /* 0x000076100a0f7816 */ /* 0x002fe2000000000f */
[----:B------:R-:W-:Y:S01]  /*24740*/  FMUL R10, R181, R2 ;  /* 0x00000002b50a7220 */ /* 0x000fe20000400000 */
[C---:B------:R-:W-:Y:S01]  /*24750*/  ISETP.GT.AND P5, PT, R0.reuse, 0xc0, P2 ;  /* 0x000000c00000780c */ /* 0x040fe200017a4270 */
[----:B------:R-:W-:Y:S01]  /*24760*/  @P0 STG.E.U16 desc[UR36][R4.64+0x172], R14 ;  /* 0x0001720e04000986 */ /* 0x000fe2000c101524 */
[----:B------:R-:W-:-:S03]  /*24770*/  ISETP.GT.AND P0, PT, R0, 0xc1, P2 ;  /* 0x000000c10000780c */ /* 0x000fc60001704270 */
[----:B------:R1:W-:Y:S01]  /*24780*/  @P1 STG.E.U16 desc[UR36][R6.64+0x180], R13 ;  /* 0x0001800d06001986 */ /* 0x0003e2000c101524 */
[----:B------:R-:W-:Y:S02]  /*24790*/  ISETP.GT.AND P1, PT, R0, 0xc8, P3 ;  /* 0x000000c80000780c */ /* 0x000fe40001f24270 */
[----:B0-----:R-:W-:Y:S01]  /*247a0*/  PRMT R18, R11, 0x7610, R18 ;  /* 0x000076100b127816 */ /* 0x001fe20000000012 */
[----:B------:R-:W-:Y:S01]  /*247b0*/  FMUL R11, R182, R2 ;  /* 0x00000002b60b7220 */ /* 0x000fe20000400000 */
[----:B------:R-:W-:Y:S01]  /*247c0*/  F2FP.BF16.F32.PACK_AB R12, RZ, R10 ;  /* 0x0000000aff0c723e */ /* 0x000fe200000010ff */
[-C--:B------:R-:W-:Y:S01]  /*247d0*/  FMUL R10, R175, R2.reuse ;  /* 0x00000002af0a7220 */ /* 0x080fe20000400000 */
[----:B------:R0:W-:Y:S02]  /*247e0*/  @P4 STG.E.U16 desc[UR36][R6.64+0x182], R15 ;  /* 0x0001820f06004986 */ /* 0x0001e4000c101524 */
[----:B-1----:R-:W-:Y:S01]  /*247f0*/  F2FP.BF16.F32.PACK_AB R13, RZ, R11 ;  /* 0x0000000bff0d723e */ /* 0x002fe200000010ff */
[----:B------:R-:W-:Y:S01]  /*24800*/  FMUL R11, R176, R2 ;  /* 0x00000002b00b7220 */ /* 0x000fe20000400000 */
[----:B------:R-:W-:-:S02]  /*24810*/  F2FP.BF16.F32.PACK_AB R10, RZ, R10 ;  /* 0x0000000aff0a723e */ /* 0x000fc400000010ff */
[----:B------:R-:W-:Y:S02]  /*24820*/  PRMT R14, R12, 0x7610, R14 ;  /* 0x000076100c0e7816 */ /* 0x000fe4000000000e */
[----:B------:R-:W-:Y:S02]  /*24830*/  ISETP.GT.AND P4, PT, R0, 0xc9, P3 ;  /* 0x000000c90000780c */ /* 0x000fe40001f84270 */
[----:B------:R-:W-:Y:S01]  /*24840*/  F2FP.BF16.F32.PACK_AB R11, RZ, R11 ;  /* 0x0000000bff0b723e */ /* 0x000fe200000010ff */
[----:B------:R1:W-:Y:S01]  /*24850*/  @P5 STG.E.U16 desc[UR36][R4.64+0x180], R18 ;  /* 0x0001801204005986 */ /* 0x0003e2000c101524 */
[----:B0-----:R-:W-:Y:S01]  /*24860*/  PRMT R15, R10, 0x7610, R15 ;  /* 0x000076100a0f7816 */ /* 0x001fe2000000000f */
[----:B------:R-:W-:Y:S01]  /*24870*/  FMUL R10, R177, R2 ;  /* 0x00000002b10a7220 */ /* 0x000fe20000400000 */
[C---:B------:R-:W-:Y:S01]  /*24880*/  ISETP.GT.AND P5, PT, R0.reuse, 0xc8, P2 ;  /* 0x000000c80000780c */ /* 0x040fe200017a4270 */
[----:B------:R-:W-:Y:S01]  /*24890*/  @P0 STG.E.U16 desc[UR36][R4.64+0x182], R14 ;  /* 0x0001820e04000986 */ /* 0x000fe2000c101524 */
[----:B------:R-:W-:-:S03]  /*248a0*/  ISETP.GT.AND P0, PT, R0, 0xc9, P2 ;  /* 0x000000c90000780c */ /* 0x000fc60001704270 */
[----:B------:R0:W-:Y:S01]  /*248b0*/  @P1 STG.E.U16 desc[UR36][R6.64+0x190], R13 ;  /* 0x0001900d06001986 */ /* 0x0001e2000c101524 */
[----:B------:R-:W-:Y:S02]  /*248c0*/  ISETP.GT.AND P1, PT, R0, 0xd0, P3 ;  /* 0x000000d00000780c */ /* 0x000fe40001f24270 */
[----:B-1----:R-:W-:Y:S01]  /*248d0*/  PRMT R18, R11, 0x7610, R18 ;  /* 0x000076100b127816 */ /* 0x002fe20000000012 */
[----:B------:R-:W-:Y:S01]  /*248e0*/  FMUL R11, R178, R2 ;  /* 0x00000002b20b7220 */ /* 0x000fe20000400000 */
[----:B------:R-:W-:Y:S01]  /*248f0*/  F2FP.BF16.F32.PACK_AB R12, RZ, R10 ;  /* 0x0000000aff0c723e */ /* 0x000fe200000010ff */
[-C--:B------:R-:W-:Y:S01]  /*24900*/  FMUL R10, R171, R2.reuse ;  /* 0x00000002ab0a7220 */ /* 0x080fe20000400000 */
[----:B------:R1:W-:Y:S01]  /*24910*/  @P4 STG.E.U16 desc[UR36][R6.64+0x192], R15 ;  /* 0x0001920f06004986 */ /* 0x0003e2000c101524 */
[----:B------:R-:W-:Y:S02]  /*24920*/  ISETP.GT.AND P4, PT, R0, 0xd1, P3 ;  /* 0x000000d10000780c */ /* 0x000fe40001f84270 */
[----:B0-----:R-:W-:Y:S01]  /*24930*/  F2FP.BF16.F32.PACK_AB R13, RZ, R11 ;  /* 0x0000000bff0d723e */ /* 0x001fe200000010ff */
[----:B------:R-:W-:Y:S01]  /*24940*/  FMUL R11, R172, R2 ;  /* 0x00000002ac0b7220 */ /* 0x000fe20000400000 */
[----:B------:R-:W-:Y:S01]  /*24950*/  PRMT R14, R12, 0x7610, R14 ;  /* 0x000076100c0e7816 */ /* 0x000fe2000000000e */
[----:B------:R0:W-:Y:S01]  /*24960*/  @P5 STG.E.U16 desc[UR36][R4.64+0x190], R18 ;  /* 0x0001901204005986 */ /* 0x0001e2000c101524 */
[----:B------:R-:W-:-:S02]  /*24970*/  F2FP.BF16.F32.PACK_AB R10, RZ, R10 ;  /* 0x0000000aff0a723e */ /* 0x000fc400000010ff */
[----:B------:R-:W-:Y:S01]  /*24980*/  F2FP.BF16.F32.PACK_AB R11, RZ, R11 ;  /* 0x0000000bff0b723e */ /* 0x000fe200000010ff */
[----:B------:R-:W-:Y:S01]  /*24990*/  @P0 STG.E.U16 desc[UR36][R4.64+0x192], R14 ;  /* 0x0001920e04000986 */ /* 0x000fe2000c101524 */
[----:B------:R-:W-:Y:S02]  /*249a0*/  ISETP.GT.AND P5, PT, R0, 0xd0, P2 ;  /* 0x000000d00000780c */ /* 0x000fe400017a4270 */
[----:B-1----:R-:W-:Y:S01]  /*249b0*/  PRMT R15, R10, 0x7610, R15 ;  /* 0x000076100a0f7816 */ /* 0x002fe2000000000f */
[----:B------:R1:W-:Y:S01]  /*249c0*/  @P1 STG.E.U16 desc[UR36][R6.64+0x1a0], R13 ;  /* 0x0001a00d06001986 */ /* 0x0003e2000c101524 */
[----:B------:R-:W-:Y:S01]  /*249d0*/  ISETP.GT.AND P1, PT, R0, 0xd1, P2 ;  /* 0x000000d10000780c */ /* 0x000fe20001724270 */
[-C--:B------:R-:W-:Y:S01]  /*249e0*/  FMUL R10, R173, R2.reuse ;  /* 0x00000002ad0a7220 */ /* 0x080fe20000400000 */
[----:B0-----:R-:W-:Y:S01]  /*249f0*/  PRMT R18, R11, 0x7610, R18 ;  /* 0x000076100b127816 */ /* 0x001fe20000000012 */
[-C--:B------:R-:W-:Y:S01]  /*24a00*/  FMUL R11, R174, R2.reuse ;  /* 0x00000002ae0b7220 */ /* 0x080fe20000400000 */
[----:B------:R0:W-:Y:S01]  /*24a10*/  @P4 STG.E.U16 desc[UR36][R6.64+0x1a2], R15 ;  /* 0x0001a20f06004986 */ /* 0x0001e2000c101524 */
[----:B------:R-:W-:Y:S01]  /*24a20*/  FMUL R12, R167, R2 ;  /* 0x00000002a70c7220 */ /* 0x000fe20000400000 */
[----:B------:R-:W-:-:S02]  /*24a30*/  ISETP.GT.AND P4, PT, R0, 0xd8, P3 ;  /* 0x000000d80000780c */ /* 0x000fc40001f84270 */
[----:B------:R-:W-:Y:S02]  /*24a40*/  F2FP.BF16.F32.PACK_AB R11, RZ, R11 ;  /* 0x0000000bff0b723e */ /* 0x000fe400000010ff */
[----:B-1----:R-:W-:Y:S01]  /*24a50*/  F2FP.BF16.F32.PACK_AB R13, RZ, R10 ;  /* 0x0000000aff0d723e */ /* 0x002fe200000010ff */
[----:B------:R-:W-:Y:S01]  /*24a60*/  FMUL R10, R168, R2 ;  /* 0x00000002a80a7220 */ /* 0x000fe20000400000 */
[----:B------:R1:W-:Y:S01]  /*24a70*/  @P5 STG.E.U16 desc[UR36][R4.64+0x1a0], R18 ;  /* 0x0001a01204005986 */ /* 0x0003e2000c101524 */
[----:B------:R-:W-:Y:S02]  /*24a80*/  PRMT R14, R11, 0x7610, R14 ;  /* 0x000076100b0e7816 */ /* 0x000fe4000000000e */
[----:B------:R-:W-:Y:S01]  /*24a90*/  ISETP.GT.AND P5, PT, R0, 0xd9, P3 ;  /* 0x000000d90000780c */ /* 0x000fe20001fa4270 */
[----:B------:R2:W-:Y:S01]  /*24aa0*/  @P1 STG.E.U16 desc[UR36][R4.64+0x1a2], R13 ;  /* 0x0001a20d04001986 */ /* 0x0005e2000c101524 */
[----:B------:R-:W-:Y:S01]  /*24ab0*/  F2FP.BF16.F32.PACK_AB R11, RZ, R10 ;  /* 0x0000000aff0b723e */ /* 0x000fe200000010ff */
[----:B------:R-:W-:Y:S01]  /*24ac0*/  FMUL R10, R169, R2 ;  /* 0x00000002a90a7220 */ /* 0x000fe20000400000 */
[----:B------:R-:W-:-:S02]  /*24ad0*/  F2FP.BF16.F32.PACK_AB R12, RZ, R12 ;  /* 0x0000000cff0c723e */ /* 0x000fc400000010ff */
[C---:B------:R-:W-:Y:S02]  /*24ae0*/  ISETP.GT.AND P0, PT, R0.reuse, 0xd8, P2 ;  /* 0x000000d80000780c */ /* 0x040fe40001704270 */
[C---:B------:R-:W-:Y:S02]  /*24af0*/  ISETP.GT.AND P1, PT, R0.reuse, 0xd9, P2 ;  /* 0x000000d90000780c */ /* 0x040fe40001724270 */
[----:B------:R-:W-:Y:S02]  /*24b00*/  ISETP.GT.AND P6, PT, R0, 0xe0, P3 ;  /* 0x000000e00000780c */ /* 0x000fe40001fc4270 */
[----:B0-----:R-:W-:Y:S02]  /*24b10*/  PRMT R15, R12, 0x7610, R15 ;  /* 0x000076100c0f7816 */ /* 0x001fe4000000000f */
[----:B-1----:R-:W-:Y:S01]  /*24b20*/  PRMT R18, R11, 0x7610, R18 ;  /* 0x000076100b127816 */ /* 0x002fe20000000012 */
[----:B------:R-:W-:Y:S01]  /*24b30*/  FMUL R11, R170, R2 ;  /* 0x00000002aa0b7220 */ /* 0x000fe20000400000 */
[----:B------:R-:W-:Y:S01]  /*24b40*/  F2FP.BF16.F32.PACK_AB R12, RZ, R10 ;  /* 0x0000000aff0c723e */ /* 0x000fe200000010ff */
[----:B------:R0:W-:Y:S01]  /*24b50*/  @P4 STG.E.U16 desc[UR36][R6.64+0x1b0], R14 ;  /* 0x0001b00e06004986 */ /* 0x0001e2000c101524 */
[----:B------:R-:W-:-:S02]  /*24b60*/  FMUL R10, R163, R2 ;  /* 0x00000002a30a7220 */ /* 0x000fc40000400000 */
[----:B--2---:R-:W-:Y:S01]  /*24b70*/  F2FP.BF16.F32.PACK_AB R13, RZ, R11 ;  /* 0x0000000bff0d723e */ /* 0x004fe200000010ff */
[----:B------:R1:W-:Y:S01]  /*24b80*/  @P5 STG.E.U16 desc[UR36][R6.64+0x1b2], R15 ;  /* 0x0001b20f06005986 */ /* 0x0003e2000c101524 */
[----:B------:R-:W-:Y:S01]  /*24b90*/  FMUL R11, R164, R2 ;  /* 0x00000002a40b7220 */ /* 0x000fe20000400000 */
[----:B------:R-:W-:Y:S02]  /*24ba0*/  ISETP.GT.AND P4, PT, R0, 0xe1, P3 ;  /* 0x000000e10000780c */ /* 0x000fe40001f84270 */
[----:B------:R-:W-:Y:S01]  /*24bb0*/  @P0 STG.E.U16 desc[UR36][R4.64+0x1b0], R18 ;  /* 0x0001b01204000986 */ /* 0x000fe2000c101524 */
[----:B0-----:R-:W-:Y:S02]  /*24bc0*/  PRMT R14, R12, 0x7610, R14 ;  /* 0x000076100c0e7816 */ /* 0x001fe4000000000e */
[----:B------:R-:W-:Y:S01]  /*24bd0*/  F2FP.BF16.F32.PACK_AB R12, RZ, R10 ;  /* 0x0000000aff0c723e */ /* 0x000fe200000010ff */
[----:B------:R-:W-:Y:S01]  /*24be0*/  FMUL R10, R165, R2 ;  /* 0x00000002a50a7220 */ /* 0x000fe20000400000 */
[C---:B------:R-:W-:Y:S01]  /*24bf0*/  ISETP.GT.AND P5, PT, R0.reuse, 0xe0, P2 ;  /* 0x000000e00000780c */ /* 0x040fe200017a4270 */
[----:B------:R-:W-:Y:S04]  /*24c00*/  @P1 STG.E.U16 desc[UR36][R4.64+0x1b2], R14 ;  /* 0x0001b20e04001986 */ /* 0x000fe8000c101524 */
[----:B------:R-:W-:Y:S01]  /*24c10*/  @P6 STG.E.U16 desc[UR36][R6.64+0x1c0], R13 ;  /* 0x0001c00d06006986 */ /* 0x000fe2000c101524 */
[----:B------:R-:W-:-:S02]  /*24c20*/  ISETP.GT.AND P6, PT, R0, 0xe1, P2 ;  /* 0x000000e10000780c */ /* 0x000fc400017c4270 */
[----:B------:R-:W-:Y:S02]  /*24c30*/  F2FP.BF16.F32.PACK_AB R11, RZ, R11 ;  /* 0x0000000bff0b723e */ /* 0x000fe400000010ff */
[----:B------:R-:W-:Y:S02]  /*24c40*/  F2FP.BF16.F32.PACK_AB R10, RZ, R10 ;  /* 0x0000000aff0a723e */ /* 0x000fe400000010ff */
[----:B-1----:R-:W-:Y:S02]  /*24c50*/  PRMT R15, R11, 0x7610, R15 ;  /* 0x000076100b0f7816 */ /* 0x002fe4000000000f */
[----:B------:R-:W-:Y:S01]  /*24c60*/  PRMT R21, R10, 0x7610, R21 ;  /* 0x000076100a157816 */ /* 0x000fe20000000015 */
[----:B------:R-:W-:Y:S01]  /*24c70*/  @P4 STG.E.U16 desc[UR36][R6.64+0x1c2], R12 ;  /* 0x0001c20c06004986 */ /* 0x000fe2000c101524 */
[-C--:B------:R-:W-:Y:S01]  /*24c80*/  FMUL R10, R159, R2.reuse ;  /* 0x000000029f0a7220 */ /* 0x080fe20000400000 */
[----:B------:R-:W-:Y:S01]  /*24c90*/  FMUL R11, R160, R2 ;  /* 0x00000002a00b7220 */ /* 0x000fe20000400000 */
[C---:B------:R-:W-:Y:S01]  /*24ca0*/  ISETP.GT.AND P4, PT, R0.reuse, 0xe8, P3 ;  /* 0x000000e80000780c */ /* 0x040fe20001f84270 */
[----:B------:R-:W-:Y:S01]  /*24cb0*/  @P5 STG.E.U16 desc[UR36][R4.64+0x1c0], R15 ;  /* 0x0001c00f04005986 */ /* 0x000fe2000c101524 */
[----:B------:R-:W-:-:S03]  /*24cc0*/  ISETP.GT.AND P5, PT, R0, 0xe9, P3 ;  /* 0x000000e90000780c */ /* 0x000fc60001fa4270 */
[----:B------:R0:W-:Y:S01]  /*24cd0*/  @P6 STG.E.U16 desc[UR36][R4.64+0x1c2], R21 ;  /* 0x0001c21504006986 */ /* 0x0001e2000c101524 */
[----:B------:R-:W-:Y:S02]  /*24ce0*/  ISETP.GT.AND P6, PT, R0, 0xe8, P2 ;  /* 0x000000e80000780c */ /* 0x000fe400017c4270 */
[C---:B------:R-:W-:Y:S02]  /*24cf0*/  ISETP.GT.AND P1, PT, R3.reuse, 0x180, PT ;  /* 0x000001800300780c */ /* 0x040fe40003f24270 */
[----:B------:R-:W-:Y:S01]  /*24d00*/  ISETP.GT.AND P0, PT, R3, 0x188, PT ;  /* 0x000001880300780c */ /* 0x000fe20003f04270 */
[----:B------:R-:W-:Y:S01]  /*24d10*/  FMUL R3, R166, R2 ;  /* 0x00000002a6037220 */ /* 0x000fe20000400000 */
[----:B------:R-:W-:Y:S02]  /*24d20*/  F2FP.BF16.F32.PACK_AB R10, RZ, R10 ;  /* 0x0000000aff0a723e */ /* 0x000fe400000010ff */
[----:B------:R-:W-:Y:S02]  /*24d30*/  F2FP.BF16.F32.PACK_AB R11, RZ, R11 ;  /* 0x0000000bff0b723e */ /* 0x000fe400000010ff */
[----:B------:R-:W-:-:S02]  /*24d40*/  F2FP.BF16.F32.PACK_AB R20, RZ, R3 ;  /* 0x00000003ff14723e */ /* 0x000fc400000010ff */
[----:B0-----:R-:W-:Y:S02]  /*24d50*/  PRMT R21, R10, 0x7610, R21 ;  /* 0x000076100a157816 */ /* 0x001fe40000000015 */
[----:B------:R-:W-:Y:S01]  /*24d60*/  PRMT R22, R11, 0x7610, R22 ;  /* 0x000076100b167816 */ /* 0x000fe20000000016 */
[----:B------:R0:W-:Y:S01]  /*24d70*/  @P4 STG.E.U16 desc[UR36][R6.64+0x1d0], R20 ;  /* 0x0001d01406004986 */ /* 0x0001e2000c101524 */
[----:B------:R-:W-:-:S03]  /*24d80*/  FMUL R19, R162, R2 ;  /* 0x00000002a2137220 */ /* 0x000fc60000400000 */
[----:B------:R-:W-:Y:S01]  /*24d90*/  @P5 STG.E.U16 desc[UR36][R6.64+0x1d2], R21 ;  /* 0x0001d21506005986 */ /* 0x000fe2000c101524 */
[----:B------:R-:W-:-:S03]  /*24da0*/  ISETP.GT.AND P4, PT, R0, 0xf0, P3 ;  /* 0x000000f00000780c */ /* 0x000fc60001f84270 */
[----:B------:R-:W-:Y:S01]  /*24db0*/  @P6 STG.E.U16 desc[UR36][R4.64+0x1d0], R22 ;  /* 0x0001d01604006986 */ /* 0x000fe2000c101524 */
[C---:B------:R-:W-:Y:S01]  /*24dc0*/  ISETP.GT.AND P6, PT, R0.reuse, 0xe9, P2 ;  /* 0x000000e90000780c */ /* 0x040fe200017c4270 */
[-C--:B------:R-:W-:Y:S01]  /*24dd0*/  FMUL R18, R161, R2.reuse ;  /* 0x00000002a1127220 */ /* 0x080fe20000400000 */
[----:B------:R-:W-:Y:S02]  /*24de0*/  ISETP.GT.AND P5, PT, R0, 0xf1, P3 ;  /* 0x000000f10000780c */ /* 0x000fe40001fa4270 */
[----:B------:R-:W-:Y:S01]  /*24df0*/  F2FP.BF16.F32.PACK_AB R19, RZ, R19 ;  /* 0x00000013ff13723e */ /* 0x000fe200000010ff */
[----:B------:R-:W-:Y:S01]  /*24e00*/  FMUL R14, R154, R2 ;  /* 0x000000029a0e7220 */ /* 0x000fe20000400000 */
[----:B------:R-:W-:Y:S02]  /*24e10*/  F2FP.BF16.F32.PACK_AB R18, RZ, R18 ;  /* 0x00000012ff12723e */ /* 0x000fe400000010ff */
[----:B0-----:R-:W-:Y:S02]  /*24e20*/  PRMT R20, R19, 0x7610, R20 ;  /* 0x0000761013147816 */ /* 0x001fe40000000014 */
[----:B------:R-:W-:-:S03]  /*24e30*/  F2FP.BF16.F32.PACK_AB R14, RZ, R14 ;  /* 0x0000000eff0e723e */ /* 0x000fc600000010ff */
[----:B------:R-:W-:Y:S01]  /*24e40*/  @P6 STG.E.U16 desc[UR36][R4.64+0x1d2], R18 ;  /* 0x0001d21204006986 */ /* 0x000fe2000c101524 */
[----:B------:R-:W-:-:S03]  /*24e50*/  ISETP.GT.AND P6, PT, R0, 0xf0, P2 ;  /* 0x000000f00000780c */ /* 0x000fc600017c4270 */
[----:B------:R-:W-:Y:S01]  /*24e60*/  @P4 STG.E.U16 desc[UR36][R6.64+0x1e0], R20 ;  /* 0x0001e01406004986 */ /* 0x000fe2000c101524 */
[C---:B------:R-:W-:Y:S01]  /*24e70*/  ISETP.GT.AND P4, PT, R0.reuse, 0xf1, P2 ;  /* 0x000000f10000780c */ /* 0x040fe20001784270 */
[-C--:B------:R-:W-:Y:S01]  /*24e80*/  FMUL R13, R155, R2.reuse ;  /* 0x000000029b0d7220 */ /* 0x080fe20000400000 */
[-C--:B------:R-:W-:Y:S01]  /*24e90*/  FMUL R15, R157, R2.reuse ;  /* 0x000000029d0f7220 */ /* 0x080fe20000400000 */
[----:B------:R-:W-:Y:S01]  /*24ea0*/  @P5 STG.E.U16 desc[UR36][R6.64+0x1e2], R14 ;  /* 0x0001e20e06005986 */ /* 0x000fe2000c101524 */
[----:B------:R-:W-:Y:S01]  /*24eb0*/  ISETP.GT.AND P5, PT, R0, 0xf8, P3 ;  /* 0x000000f80000780c */ /* 0x000fe20001fa4270 */
[-C--:B------:R-:W-:Y:S01]  /*24ec0*/  FMUL R12, R158, R2.reuse ;  /* 0x000000029e0c7220 */ /* 0x080fe20000400000 */
[----:B------:R-:W-:Y:S02]  /*24ed0*/  F2FP.BF16.F32.PACK_AB R13, RZ, R13 ;  /* 0x0000000dff0d723e */ /* 0x000fe400000010ff */
[----:B------:R-:W-:Y:S02]  /*24ee0*/  F2FP.BF16.F32.PACK_AB R15, RZ, R15 ;  /* 0x0000000fff0f723e */ /* 0x000fe400000010ff */
[----:B------:R-:W-:Y:S01]  /*24ef0*/  ISETP.GT.AND P3, PT, R0, 0xf9, P3 ;  /* 0x000000f90000780c */ /* 0x000fe20001f64270 */
[----:B------:R-:W-:Y:S01]  /*24f00*/  FMUL R3, R23, R2 ;  /* 0x0000000217037220 */ /* 0x000fe20000400000 */
[----:B------:R-:W-:Y:S01]  /*24f10*/  F2FP.BF16.F32.PACK_AB R12, RZ, R12 ;  /* 0x0000000cff0c723e */ /* 0x000fe200000010ff */
[----:B------:R0:W-:Y:S01]  /*24f20*/  @P6 STG.E.U16 desc[UR36][R4.64+0x1e0], R13 ;  /* 0x0001e00d04006986 */ /* 0x0001e2000c101524 */
[-C--:B------:R-:W-:Y:S01]  /*24f30*/  FMUL R10, R152, R2.reuse ;  /* 0x00000002980a7220 */ /* 0x080fe20000400000 */
[----:B------:R-:W-:-:S02]  /*24f40*/  FMUL R11, R153, R2 ;  /* 0x00000002990b7220 */ /* 0x000fc40000400000 */
[----:B------:R-:W-:Y:S01]  /*24f50*/  @P4 STG.E.U16 desc[UR36][R4.64+0x1e2], R15 ;  /* 0x0001e20f04004986 */ /* 0x000fe2000c101524 */
[C---:B------:R-:W-:Y:S02]  /*24f60*/  ISETP.GT.AND P4, PT, R0.reuse, 0xf8, P2 ;  /* 0x000000f80000780c */ /* 0x040fe40001784270 */
[C---:B------:R-:W-:Y:S01]  /*24f70*/  ISETP.GT.AND P2, PT, R0.reuse, 0xf9, P2 ;  /* 0x000000f90000780c */ /* 0x040fe20001744270 */
[----:B------:R-:W-:Y:S01]  /*24f80*/  @P5 STG.E.U16 desc[UR36][R6.64+0x1f0], R12 ;  /* 0x0001f00c06005986 */ /* 0x000fe2000c101524 */
[----:B------:R-:W-:Y:S02]  /*24f90*/  F2FP.BF16.F32.PACK_AB R3, RZ, R3 ;  /* 0x00000003ff03723e */ /* 0x000fe400000010ff */
[----:B------:R-:W-:Y:S02]  /*24fa0*/  ISETP.GT.AND P5, PT, R0, RZ, P1 ;  /* 0x000000ff0000720c */ /* 0x000fe40000fa4270 */
[----:B------:R-:W-:Y:S02]  /*24fb0*/  F2FP.BF16.F32.PACK_AB R10, RZ, R10 ;  /* 0x0000000aff0a723e */ /* 0x000fe400000010ff */
[----:B------:R-:W-:Y:S01]  /*24fc0*/  F2FP.BF16.F32.PACK_AB R11, RZ, R11 ;  /* 0x0000000bff0b723e */ /* 0x000fe200000010ff */
[----:B------:R-:W-:Y:S01]  /*24fd0*/  IMAD.U32 R19, RZ, RZ, UR6 ;  /* 0x00000006ff137e24 */ /* 0x000fe2000f8e00ff */
[----:B0-----:R-:W-:Y:S01]  /*24fe0*/  PRMT R13, R10, 0x7610, R13 ;  /* 0x000076100a0d7816 */ /* 0x001fe2000000000d */
[----:B------:R0:W-:Y:S01]  /*24ff0*/  @P3 STG.E.U16 desc[UR36][R6.64+0x1f2], R3 ;  /* 0x0001f20306003986 */ /* 0x0001e2000c101524 */
[----:B------:R-:W-:Y:S01]  /*25000*/  UIMAD UR10, UR7, 0x300, URZ ;  /* 0x00000300070a78a4 */ /* 0x000fe2000f8e023f */
[----:B------:R-:W-:Y:S01]  /*25010*/  FMUL R24, R24, R2 ;  /* 0x0000000218187220 */ /* 0x000fe20000400000 */
[----:B------:R-:W-:Y:S01]  /*25020*/  IMAD.WIDE.U32 R8, R19, 0x300, R8 ;  /* 0x0000030013087825 */ /* 0x000fe200078e0008 */
[----:B------:R-:W-:Y:S01]  /*25030*/  @P4 STG.E.U16 desc[UR36][R4.64+0x1f0], R13 ;  /* 0x0001f00d04004986 */ /* 0x000fe2000c101524 */
[----:B0-----:R-:W-:-:S02]  /*25040*/  PRMT R7, R11, 0x7610, R7 ;  /* 0x000076100b077816 */ /* 0x001fc40000000007 */
[----:B------:R-:W-:Y:S01]  /*25050*/  VIADD R11, R9, UR10 ;  /* 0x0000000a090b7c36 */ /* 0x000fe20008000000 */
[----:B------:R-:W-:Y:S01]  /*25060*/  F2FP.BF16.F32.PACK_AB R24, RZ, R24 ;  /* 0x00000018ff18723e */ /* 0x000fe200000010ff */
[----:B------:R-:W-:Y:S01]  /*25070*/  @P5 IMAD.MOV.U32 R10, RZ, RZ, R8 ;  /* 0x000000ffff0a5224 */ /* 0x000fe200078e0008 */
[----:B------:R-:W-:Y:S01]  /*25080*/  @P2 STG.E.U16 desc[UR36][R4.64+0x1f2], R7 ;  /* 0x0001f20704002986 */ /* 0x000fe2000c101524 */
[C---:B------:R-:W-:Y:S02]  /*25090*/  ISETP.GT.AND P2, PT, R0.reuse, 0x1, P1 ;  /* 0x000000010000780c */ /* 0x040fe40000f44270 */
[C---:B------:R-:W-:Y:S01]  /*250a0*/  ISETP.GT.AND P4, PT, R0.reuse, RZ, P0 ;  /* 0x000000ff0000720c */ /* 0x040fe20000784270 */
[----:B------:R0:W-:Y:S01]  /*250b0*/  @P5 STG.E.U16 desc[UR36][R10.64], R24 ;  /* 0x000000180a005986 */ /* 0x0001e2000c101524 */
[----:B------:R-:W-:Y:S01]  /*250c0*/  ISETP.GT.AND P5, PT, R0, 0x1, P0 ;  /* 0x000000010000780c */ /* 0x000fe200007a4270 */
[-C--:B------:R-:W-:Y:S01]  /*250d0*/  FMUL R25, R25, R2.reuse ;  /* 0x0000000219197220 */ /* 0x080fe20000400000 */
[-C--:B------:R-:W-:Y:S01]  /*250e0*/  FMUL R26, R26, R2.reuse ;  /* 0x000000021a1a7220 */ /* 0x080fe20000400000 */
[----:B------:R-:W-:Y:S01]  /*250f0*/  FMUL R27, R27, R2 ;  /* 0x000000021b1b7220 */ /* 0x000fe20000400000 */
[----:B------:R-:W-:-:S02]  /*25100*/  IADD3 R6, P6, R8, UR5, RZ ;  /* 0x0000000508067c10 */ /* 0x000fc4000ffde0ff */
[----:B------:R-:W-:Y:S02]  /*25110*/  F2FP.BF16.F32.PACK_AB R25, RZ, R25 ;  /* 0x00000019ff19723e */ /* 0x000fe400000010ff */
[----:B------:R-:W-:Y:S02]  /*25120*/  ISETP.GT.AND P3, PT, R0, 0x8, P1 ;  /* 0x000000080000780c */ /* 0x000fe40000f64270 */
[----:B------:R-:W-:Y:S01]  /*25130*/  F2FP.BF16.F32.PACK_AB R26, RZ, R26 ;  /* 0x0000001aff1a723e */ /* 0x000fe200000010ff */
[----:B0-----:R-:W-:Y:S01]  /*25140*/  @P2 IMAD.MOV.U32 R10, RZ, RZ, R8 ;  /* 0x000000ffff0a2224 */ /* 0x001fe200078e0008 */
[----:B------:R-:W-:Y:S01]  /*25150*/  IADD3.X R7, R11, UR4, RZ, P6, !PT ;  /* 0x000000040b077c10 */ /* 0x000fe2000b7fe4ff */
[----:B------:R-:W-:Y:S01]  /*25160*/  FMUL R28, R28, R2 ;  /* 0x000000021c1c7220 */ /* 0x000fe20000400000 */
[----:B------:R-:W-:Y:S02]  /*25170*/  F2FP.BF16.F32.PACK_AB R27, RZ, R27 ;  /* 0x0000001bff1b723e */ /* 0x000fe400000010ff */
[----:B------:R-:W-:Y:S01]  /*25180*/  @P2 STG.E.U16 desc[UR36][R10.64+0x2], R25 ;  /* 0x000002190a002986 */ /* 0x000fe2000c101524 */
[----:B------:R-:W-:Y:S01]  /*25190*/  VIADD R9, R9, UR10 ;  /* 0x0000000a09097c36 */ /* 0x000fe20008000000 */
[----:B------:R-:W-:-:S02]  /*251a0*/  F2FP.BF16.F32.PACK_AB R28, RZ, R28 ;  /* 0x0000001cff1c723e */ /* 0x000fc400000010ff */
[----:B------:R-:W-:Y:S04]  /*251b0*/  @P4 STG.E.U16 desc[UR36][R6.64], R26 ;  /* 0x0000001a06004986 */ /* 0x000fe8000c101524 */
[----:B------:R0:W-:Y:S01]  /*251c0*/  @P5 STG.E.U16 desc[UR36][R6.64+0x2], R27 ;  /* 0x0000021b06005986 */ /* 0x0001e2000c101524 */
[----:B------:R-:W-:-:S03]  /*251d0*/  ISETP.GT.AND P5, PT, R0, 0x9, P1 ;  /* 0x000000090000780c */ /* 0x000fc60000fa4270 */
[----:B------:R-:W-:Y:S01]  /*251e0*/  @P3 STG.E.U16 desc[UR36][R8.64+0x10], R28 ;  /* 0x0000101c08003986 */ /* 0x000fe2000c101524 */
[----:B------:R-:W-:Y:S01]  /*251f0*/  ISETP.GT.AND P3, PT, R0, 0x8, P0 ;  /* 0x000000080000780c */ /* 0x000fe20000764270 */
[-C--:B------:R-:W-:Y:S01]  /*25200*/  FMUL R29, R29, R2.reuse ;  /* 0x000000021d1d7220 */ /* 0x080fe20000400000 */
[----:B------:R-:W-:Y:S01]  /*25210*/  FMUL R30, R30, R2 ;  /* 0x000000021e1e7220 */ /* 0x000fe20000400000 */
[----:B------:R-:W-:Y:S02]  /*25220*/  IADD3 R4, P6, R8, UR5, RZ ;  /* 0x0000000508047c10 */ /* 0x000fe4000ffde0ff */
[----:B------:R-:W-:Y:S02]  /*25230*/  ISETP.GT.AND P2, PT, R0, 0x10, P1 ;  /* 0x000000100000780c */ /* 0x000fe40000f44270 */
[----:B------:R-:W-:Y:S02]  /*25240*/  F2FP.BF16.F32.PACK_AB R29, RZ, R29 ;  /* 0x0000001dff1d723e */ /* 0x000fe400000010ff */
[----:B0-----:R-:W-:Y:S01]  /*25250*/  @P5 IMAD.MOV.U32 R6, RZ, RZ, R8 ;  /* 0x000000ffff065224 */ /* 0x001fe200078e0008 */
[----:B------:R-:W-:Y:S01]  /*25260*/  F2FP.BF16.F32.PACK_AB R30, RZ, R30 ;  /* 0x0000001eff1e723e */ /* 0x000fe200000010ff */
[----:B------:R-:W-:Y:S01]  /*25270*/  @P5 IMAD.MOV.U32 R7, RZ, RZ, R9 ;  /* 0x000000ffff075224 */ /* 0x000fe200078e0009 */
[----:B------:R-:W-:-:S02]  /*25280*/  IADD3.X R5, R9, UR4, RZ, P6, !PT ;  /* 0x0000000409057c10 */ /* 0x000fc4000b7fe4ff */
[----:B------:R-:W-:Y:S02]  /*25290*/  ISETP.GT.AND P4, PT, R0, 0x9, P0 ;  /* 0x000000090000780c */ /* 0x000fe40000784270 */
[----:B------:R0:W-:Y:S01]  /*252a0*/  @P5 STG.E.U16 desc[UR36][R6.64+0x12], R29 ;  /* 0x0000121d06005986 */ /* 0x0001e2000c101524 */
[----:B------:R-:W-:-:S03]  /*252b0*/  FMUL R31, R31, R2 ;  /* 0x000000021f1f7220 */ /* 0x000fc60000400000 */
[----:B------:R-:W-:Y:S01]  /*252c0*/  @P3 STG.E.U16 desc[UR36][R4.64+0x10], R30 ;  /* 0x0000101e04003986 */ /* 0x000fe2000c101524 */
[----:B------:R-:W-:Y:S01]  /*252d0*/  ISETP.GT.AND P3, PT, R0, 0x11, P1 ;  /* 0x000000110000780c */ /* 0x000fe20000f64270 */
[-C--:B------:R-:W-:Y:S01]  /*252e0*/  FMUL R32, R32, R2.reuse ;  /* 0x0000000220207220 */ /* 0x080fe20000400000 */
[----:B------:R-:W-:Y:S01]  /*252f0*/  F2FP.BF16.F32.PACK_AB R31, RZ, R31 ;  /* 0x0000001fff1f723e */ /* 0x000fe200000010ff */
[----:B------:R-:W-:-:S03]  /*25300*/  FMUL R33, R33, R2 ;  /* 0x0000000221217220 */ /* 0x000fc60000400000 */
[----:B------:R-:W-:Y:S01]  /*25310*/  F2FP.BF16.F32.PACK_AB R32, RZ, R32 ;  /* 0x00000020ff20723e */ /* 0x000fe200000010ff */
[----:B0-----:R-:W-:Y:S02]  /*25320*/  @P2 IMAD.MOV.U32 R6, RZ, RZ, R8 ;  /* 0x000000ffff062224 */ /* 0x001fe400078e0008 */
[----:B------:R-:W-:Y:S01]  /*25330*/  @P2 IMAD.MOV.U32 R7, RZ, RZ, R9 ;  /* 0x000000ffff072224 */ /* 0x000fe200078e0009 */
[----:B------:R-:W-:Y:S01]  /*25340*/  @P4 STG.E.U16 desc[UR36][R4.64+0x12], R31 ;  /* 0x0000121f04004986 */ /* 0x000fe2000c101524 */
[----:B------:R-:W-:-:S03]  /*25350*/  F2FP.BF16.F32.PACK_AB R33, RZ, R33 ;  /* 0x00000021ff21723e */ /* 0x000fc600000010ff */
[----:B------:R0:W-:Y:S01]  /*25360*/  @P2 STG.E.U16 desc[UR36][R6.64+0x20], R32 ;  /* 0x0000202006002986 */ /* 0x0001e2000c101524 */
[C---:B------:R-:W-:Y:S02]  /*25370*/  ISETP.GT.AND P2, PT, R0.reuse, 0x18, P1 ;  /* 0x000000180000780c */ /* 0x040fe40000f44270 */
[C---:B------:R-:W-:Y:S02]  /*25380*/  ISETP.GT.AND P4, PT, R0.reuse, 0x10, P0 ;  /* 0x000000100000780c */ /* 0x040fe40000784270 */
[----:B------:R-:W-:Y:S01]  /*25390*/  ISETP.GT.AND P5, PT, R0, 0x11, P0 ;  /* 0x000000110000780c */ /* 0x000fe200007a4270 */
[-C--:B------:R-:W-:Y:S01]  /*253a0*/  FMUL R34, R34, R2.reuse ;  /* 0x0000000222227220 */ /* 0x080fe20000400000 */
[----:B0-----:R-:W-:Y:S02]  /*253b0*/  @P3 IMAD.MOV.U32 R6, RZ, RZ, R8 ;  /* 0x000000ffff063224 */ /* 0x001fe400078e0008 */
[----:B------:R-:W-:Y:S02]  /*253c0*/  @P3 IMAD.MOV.U32 R7, RZ, RZ, R9 ;  /* 0x000000ffff073224 */ /* 0x000fe400078e0009 */
[-C--:B------:R-:W-:Y:S01]  /*253d0*/  FMUL R35, R35, R2.reuse ;  /* 0x0000000223237220 */ /* 0x080fe20000400000 */
[----:B------:R-:W-:-:S02]  /*253e0*/  FMUL R36, R36, R2 ;  /* 0x0000000224247220 */ /* 0x000fc40000400000 */
[----:B------:R0:W-:Y:S01]  /*253f0*/  @P3 STG.E.U16 desc[UR36][R6.64+0x22], R33 ;  /* 0x0000222106003986 */ /* 0x0001e2000c101524 */
[----:B------:R-:W-:Y:S02]  /*25400*/  ISETP.GT.AND P3, PT, R0, 0x19, P1 ;  /* 0x000000190000780c */ /* 0x000fe40000f64270 */
[----:B------:R-:W-:Y:S02]  /*25410*/  F2FP.BF16.F32.PACK_AB R34, RZ, R34 ;  /* 0x00000022ff22723e */ /* 0x000fe400000010ff */
[----:B------:R-:W-:Y:S01]  /*25420*/  F2FP.BF16.F32.PACK_AB R35, RZ, R35 ;  /* 0x00000023ff23723e */ /* 0x000fe200000010ff */
[----:B------:R-:W-:Y:S01]  /*25430*/  FMUL R37, R37, R2 ;  /* 0x0000000225257220 */ /* 0x000fe20000400000 */
[----:B------:R-:W-:Y:S01]  /*25440*/  F2FP.BF16.F32.PACK_AB R36, RZ, R36 ;  /* 0x00000024ff24723e */ /* 0x000fe200000010ff */
[----:B------:R-:W-:Y:S01]  /*25450*/  @P4 STG.E.U16 desc[UR36][R4.64+0x20], R34 ;  /* 0x0000202204004986 */ /* 0x000fe2000c101524 */
        /* <DEDUP_REMOVED lines=494> */
[C---:B------:R-:W-:Y:S02]  /*27340*/  ISETP.GT.AND P3, PT, R0.reuse, 0xe1, P1 ;  /* 0x000000e10000780c */ /* 0x040fe40000f64270 */
        /* <DEDUP_REMOVED lines=8> */
[----:B------:R-:W-:Y:S01]  /*273d0*/  ISETP.GT.AND P4, PT, R0, 0xe0, P0 ;  /* 0x000000e00000780c */ /* 0x000fe20000784270 */
[----:B------:R-:W-:Y:S01]  /*273e0*/  FMUL R138, R138, R2 ;  /* 0x000000028a8a7220 */ /* 0x000fe20000400000 */
[----:B------:R-:W-:Y:S01]  /*273f0*/  F2FP.BF16.F32.PACK_AB R137, RZ, R137 ;  /* 0x00000089ff89723e */ /* 0x000fe200000010ff */
[----:B------:R0:W-:Y:S01]  /*27400*/  @P2 STG.E.U16 desc[UR36][R6.64+0x1c0], R136 ;  /* 0x0001c08806002986 */ /* 0x0001e2000c101524 */
[----:B------:R-:W-:-:S02]  /*27410*/  ISETP.GT.AND P2, PT, R0, 0xe8, P1 ;  /* 0x000000e80000780c */ /* 0x000fc40000f44270 */
[----:B------:R-:W-:Y:S01]  /*27420*/  ISETP.GT.AND P5, PT, R0, 0xe1, P0 ;  /* 0x000000e10000780c */ /* 0x000fe200007a4270 */
[----:B------:R-:W-:Y:S01]  /*27430*/  FMUL R139, R139, R2 ;  /* 0x000000028b8b7220 */ /* 0x000fe20000400000 */
[----:B------:R-:W-:Y:S01]  /*27440*/  F2FP.BF16.F32.PACK_AB R138, RZ, R138 ;  /* 0x0000008aff8a723e */ /* 0x000fe200000010ff */
[----:B0-----:R-:W-:Y:S02]  /*27450*/  @P3 IMAD.MOV.U32 R6, RZ, RZ, R8 ;  /* 0x000000ffff063224 */ /* 0x001fe400078e0008 */
[----:B------:R-:W-:Y:S02]  /*27460*/  @P3 IMAD.MOV.U32 R7, RZ, RZ, R9 ;  /* 0x000000ffff073224 */ /* 0x000fe400078e0009 */
[----:B------:R-:W-:-:S03]  /*27470*/  FMUL R140, R140, R2 ;  /* 0x000000028c8c7220 */ /* 0x000fc60000400000 */
[----:B------:R0:W-:Y:S01]  /*27480*/  @P3 STG.E.U16 desc[UR36][R6.64+0x1c2], R137 ;  /* 0x0001c28906003986 */ /* 0x0001e2000c101524 */
[C---:B------:R-:W-:Y:S02]  /*27490*/  ISETP.GT.AND P3, PT, R0.reuse, 0xe9, P1 ;  /* 0x000000e90000780c */ /* 0x040fe40000f64270 */
[----:B------:R-:W-:Y:S01]  /*274a0*/  F2FP.BF16.F32.PACK_AB R139, RZ, R139 ;  /* 0x0000008bff8b723e */ /* 0x000fe200000010ff */
[----:B------:R-:W-:Y:S01]  /*274b0*/  @P4 STG.E.U16 desc[UR36][R4.64+0x1c0], R138 ;  /* 0x0001c08a04004986 */ /* 0x000fe2000c101524 */
[C---:B------:R-:W-:Y:S01]  /*274c0*/  ISETP.GT.AND P4, PT, R0.reuse, 0xf0, P1 ;  /* 0x000000f00000780c */ /* 0x040fe20000f84270 */
[----:B------:R-:W-:Y:S01]  /*274d0*/  FMUL R141, R141, R2 ;  /* 0x000000028d8d7220 */ /* 0x000fe20000400000 */
[----:B------:R-:W-:Y:S01]  /*274e0*/  F2FP.BF16.F32.PACK_AB R140, RZ, R140 ;  /* 0x0000008cff8c723e */ /* 0x000fe200000010ff */
[----:B------:R-:W-:Y:S01]  /*274f0*/  @P5 STG.E.U16 desc[UR36][R4.64+0x1c2], R139 ;  /* 0x0001c28b04005986 */ /* 0x000fe2000c101524 */
[----:B------:R-:W-:Y:S01]  /*27500*/  ISETP.GT.AND P5, PT, R0, 0xe8, P0 ;  /* 0x000000e80000780c */ /* 0x000fe200007a4270 */
[----:B0-----:R-:W-:-:S02]  /*27510*/  @P2 IMAD.MOV.U32 R6, RZ, RZ, R8 ;  /* 0x000000ffff062224 */ /* 0x001fc400078e0008 */
[----:B------:R-:W-:Y:S01]  /*27520*/  @P2 IMAD.MOV.U32 R7, RZ, RZ, R9 ;  /* 0x000000ffff072224 */ /* 0x000fe200078e0009 */
[----:B------:R-:W-:Y:S01]  /*27530*/  ISETP.GT.AND P6, PT, R0, 0xe9, P0 ;  /* 0x000000e90000780c */ /* 0x000fe200007c4270 */
[-C--:B------:R-:W-:Y:S01]  /*27540*/  FMUL R142, R142, R2.reuse ;  /* 0x000000028e8e7220 */ /* 0x080fe20000400000 */
[-C--:B------:R-:W-:Y:S01]  /*27550*/  FMUL R143, R143, R2.reuse ;  /* 0x000000028f8f7220 */ /* 0x080fe20000400000 */
[----:B------:R-:W-:Y:S01]  /*27560*/  F2FP.BF16.F32.PACK_AB R141, RZ, R141 ;  /* 0x0000008dff8d723e */ /* 0x000fe200000010ff */
[----:B------:R0:W-:Y:S01]  /*27570*/  @P2 STG.E.U16 desc[UR36][R6.64+0x1d0], R140 ;  /* 0x0001d08c06002986 */ /* 0x0001e2000c101524 */
[----:B------:R-:W-:Y:S01]  /*27580*/  FMUL R144, R144, R2 ;  /* 0x0000000290907220 */ /* 0x000fe20000400000 */
[----:B------:R-:W-:Y:S02]  /*27590*/  F2FP.BF16.F32.PACK_AB R142, RZ, R142 ;  /* 0x0000008eff8e723e */ /* 0x000fe400000010ff */
[----:B------:R-:W-:Y:S02]  /*275a0*/  F2FP.BF16.F32.PACK_AB R143, RZ, R143 ;  /* 0x0000008fff8f723e */ /* 0x000fe400000010ff */
[----:B------:R-:W-:Y:S01]  /*275b0*/  F2FP.BF16.F32.PACK_AB R144, RZ, R144 ;  /* 0x00000090ff90723e */ /* 0x000fe200000010ff */
[----:B0-----:R-:W-:-:S02]  /*275c0*/  @P3 IMAD.MOV.U32 R6, RZ, RZ, R8 ;  /* 0x000000ffff063224 */ /* 0x001fc400078e0008 */
[----:B------:R-:W-:Y:S01]  /*275d0*/  @P3 IMAD.MOV.U32 R7, RZ, RZ, R9 ;  /* 0x000000ffff073224 */ /* 0x000fe200078e0009 */
[----:B------:R-:W-:-:S04]  /*275e0*/  ISETP.GT.AND P2, PT, R0, 0xf1, P1 ;  /* 0x000000f10000780c */ /* 0x000fc80000f44270 */
[----:B------:R0:W-:Y:S01]  /*275f0*/  @P3 STG.E.U16 desc[UR36][R6.64+0x1d2], R141 ;  /* 0x0001d28d06003986 */ /* 0x0001e2000c101524 */
[----:B------:R-:W-:-:S03]  /*27600*/  ISETP.GT.AND P3, PT, R0, 0xf8, P1 ;  /* 0x000000f80000780c */ /* 0x000fc60000f64270 */
[----:B------:R-:W-:Y:S01]  /*27610*/  @P5 STG.E.U16 desc[UR36][R4.64+0x1d0], R142 ;  /* 0x0001d08e04005986 */ /* 0x000fe2000c101524 */
[----:B------:R-:W-:-:S03]  /*27620*/  ISETP.GT.AND P1, PT, R0, 0xf9, P1 ;  /* 0x000000f90000780c */ /* 0x000fc60000f24270 */
[----:B------:R-:W-:Y:S01]  /*27630*/  @P6 STG.E.U16 desc[UR36][R4.64+0x1d2], R143 ;  /* 0x0001d28f04006986 */ /* 0x000fe2000c101524 */
[--C-:B0-----:R-:W-:Y:S02]  /*27640*/  @P4 IMAD.MOV.U32 R6, RZ, RZ, R8.reuse ;  /* 0x000000ffff064224 */ /* 0x101fe400078e0008 */
[--C-:B------:R-:W-:Y:S01]  /*27650*/  @P4 IMAD.MOV.U32 R7, RZ, RZ, R9.reuse ;  /* 0x000000ffff074224 */ /* 0x100fe200078e0009 */
[C---:B------:R-:W-:Y:S02]  /*27660*/  ISETP.GT.AND P6, PT, R0.reuse, 0xf0, P0 ;  /* 0x000000f00000780c */ /* 0x040fe400007c4270 */
[C---:B------:R-:W-:Y:S02]  /*27670*/  ISETP.GT.AND P5, PT, R0.reuse, 0xf1, P0 ;  /* 0x000000f10000780c */ /* 0x040fe400007a4270 */
[----:B------:R0:W-:Y:S01]  /*27680*/  @P4 STG.E.U16 desc[UR36][R6.64+0x1e0], R144 ;  /* 0x0001e09006004986 */ /* 0x0001e2000c101524 */
        /* <DEDUP_REMOVED lines=8> */
[----:B------:R-:W-:Y:S01]  /*27710*/  F2FP.BF16.F32.PACK_AB R145, RZ, R145 ;  /* 0x00000091ff91723e */ /* 0x000fe200000010ff */
[----:B------:R-:W-:Y:S01]  /*27720*/  FMUL R151, R151, R2 ;  /* 0x0000000297977220 */ /* 0x000fe20000400000 */
[--C-:B0-----:R-:W-:Y:S01]  /*27730*/  @P2 IMAD.MOV.U32 R6, RZ, RZ, R8.reuse ;  /* 0x000000ffff062224 */ /* 0x101fe200078e0008 */
[----:B------:R-:W-:Y:S01]  /*27740*/  F2FP.BF16.F32.PACK_AB R146, RZ, R146 ;  /* 0x00000092ff92723e */ /* 0x000fe200000010ff */
[--C-:B------:R-:W-:Y:S01]  /*27750*/  @P2 IMAD.MOV.U32 R7, RZ, RZ, R9.reuse ;  /* 0x000000ffff072224 */ /* 0x100fe200078e0009 */
[----:B------:R-:W-:Y:S01]  /*27760*/  F2FP.BF16.F32.PACK_AB R147, RZ, R147 ;  /* 0x00000093ff93723e */ /* 0x000fe200000010ff */
[----:B------:R-:W-:Y:S01]  /*27770*/  @P1 IMAD.MOV.U32 R10, RZ, RZ, R8 ;  /* 0x000000ffff0a1224 */ /* 0x000fe200078e0008 */
[----:B------:R-:W-:Y:S01]  /*27780*/  F2FP.BF16.F32.PACK_AB R148, RZ, R148 ;  /* 0x00000094ff94723e */ /* 0x000fe200000010ff */
[----:B------:R-:W-:Y:S01]  /*27790*/  @P1 IMAD.MOV.U32 R11, RZ, RZ, R9 ;  /* 0x000000ffff0b1224 */ /* 0x000fe200078e0009 */
[----:B------:R-:W-:Y:S01]  /*277a0*/  F2FP.BF16.F32.PACK_AB R149, RZ, R149 ;  /* 0x00000095ff95723e */ /* 0x000fe200000010ff */
[----:B------:R0:W-:Y:S01]  /*277b0*/  @P2 STG.E.U16 desc[UR36][R6.64+0x1e2], R145 ;  /* 0x0001e29106002986 */ /* 0x0001e2000c101524 */
[----:B------:R-:W-:-:S02]  /*277c0*/  F2FP.BF16.F32.PACK_AB R150, RZ, R150 ;  /* 0x00000096ff96723e */ /* 0x000fc400000010ff */
[----:B------:R-:W-:Y:S01]  /*277d0*/  F2FP.BF16.F32.PACK_AB R151, RZ, R151 ;  /* 0x00000097ff97723e */ /* 0x000fe200000010ff */
[----:B------:R1:W-:Y:S04]  /*277e0*/  @P6 STG.E.U16 desc[UR36][R4.64+0x1e0], R146 ;  /* 0x0001e09204006986 */ /* 0x0003e8000c101524 */
[----:B------:R1:W-:Y:S01]  /*277f0*/  @P5 STG.E.U16 desc[UR36][R4.64+0x1e2], R147 ;  /* 0x0001e29304005986 */ /* 0x0003e2000c101524 */
[----:B0-----:R-:W-:Y:S02]  /*27800*/  @P0 IMAD.MOV.U32 R6, RZ, RZ, R4 ;  /* 0x000000ffff060224 */ /* 0x001fe400078e0004 */
[----:B------:R-:W-:Y:S01]  /*27810*/  @P0 IMAD.MOV.U32 R7, RZ, RZ, R5 ;  /* 0x000000ffff070224 */ /* 0x000fe200078e0005 */
[----:B------:R1:W-:Y:S04]  /*27820*/  @P3 STG.E.U16 desc[UR36][R8.64+0x1f0], R148 ;  /* 0x0001f09408003986 */ /* 0x0003e8000c101524 */
[----:B------:R1:W-:Y:S04]  /*27830*/  @P1 STG.E.U16 desc[UR36][R10.64+0x1f2], R149 ;  /* 0x0001f2950a001986 */ /* 0x0003e8000c101524 */
[----:B------:R1:W-:Y:S04]  /*27840*/  @P4 STG.E.U16 desc[UR36][R4.64+0x1f0], R150 ;  /* 0x0001f09604004986 */ /* 0x0003e8000c101524 */
[----:B------:R1:W-:Y:S02]  /*27850*/  @P0 STG.E.U16 desc[UR36][R6.64+0x1f2], R151 ;  /* 0x0001f29706000986 */ /* 0x0003e4000c101524 */
.L_x_1049:
[----:B------:R-:W-:Y:S05]  /*27860*/  BSYNC B0 ;  /* 0x0000000000007941 */ /* 0x000fea0003800000 */
.L_x_33:
[----:B01----:R-:W2:Y:S04]  /*27870*/  LDL.LU R5, [R1+0x600] ;  /* 0x0006000001057983 */ /* 0x003ea80000300800 */
[----:B------:R-:W2:Y:S01]  /*27880*/  LDL.LU R4, [R1+0x604] ;  /* 0x0006040001047983 */ /* 0x000ea20000300800 */
[----:B------:R-:W-:Y:S01]  /*27890*/  ULDC UR4, c[0x0][0xc] ;  /* 0x0000030000047ab9 */ /* 0x000fe20000000800 */
[----:B------:R-:W-:Y:S01]  /*278a0*/  ULDC UR5, c[0x0][0x10] ;  /* 0x0000040000057ab9 */ /* 0x000fe20000000800 */
[----:B-----5:R-:W2:Y:S01]  /*278b0*/  LDC R3, c[0x0][0x14] ;  /* 0x00000500ff037b82 */ /* 0x020ea20000000800 */
[----:B------:R-:W-:Y:S01]  /*278c0*/  UIMAD.WIDE.U32 UR4, UR4, UR5, URZ ;  /* 0x00000005040472a5 */ /* 0x000fe2000f8e003f */
[----:B----4-:R-:W-:Y:S01]  /*278d0*/  PRMT R0, RZ, 0x7610, R0 ;  /* 0x00007610ff007816 */ /* 0x010fe20000000000 */
[----:B------:R-:W-:Y:S01]  /*278e0*/  UMOV UR42, 0xffffffff ;  /* 0xffffffff002a7882 */ /* 0x000fe20000000000 */
[----:B------:R-:W-:-:S03]  /*278f0*/  UMOV UR43, 0xffffffff ;  /* 0xffffffff002b7882 */ /* 0x000fc60000000000 */
[----:B--2---:R-:W-:-:S04]  /*27900*/  IMAD.WIDE.U32 R4, R3, UR4, R4 ;  /* 0x0000000403047c25 */ /* 0x004fc8000f8e0004 */
[----:B------:R-:W-:Y:S01]  /*27910*/  IMAD R3, R3, UR5, RZ ;  /* 0x0000000503037c24 */ /* 0x000fe2000f8e02ff */
[----:B------:R-:W-:Y:S01]  /*27920*/  ULDC.64 UR4, c[0x0][0x650] ;  /* 0x0001940000047ab9 */ /* 0x000fe20000000a00 */
[----:B------:R-:W-:Y:S01]  /*27930*/  IMAD.MOV.U32 R7, RZ, RZ, R4 ;  /* 0x000000ffff077224 */ /* 0x000fe200078e0004 */
[----:B------:R-:W-:Y:S01]  /*27940*/  ISETP.GE.U32.AND P0, PT, R4, UR4, PT ;  /* 0x0000000404007c0c */ /* 0x000fe2000bf06070 */
[----:B------:R-:W-:-:S05]  /*27950*/  IMAD.IADD R6, R5, 0x1, R3 ;  /* 0x0000000105067824 */ /* 0x000fca00078e0203 */
[----:B------:R0:W-:Y:S01]  /*27960*/  STL [R1+0x600], R6 ;  /* 0x0006000601007387 */ /* 0x0001e20000100800 */
[----:B------:R-:W-:-:S03]  /*27970*/  ISETP.GE.U32.AND.EX P0, PT, R6, UR5, PT, P0 ;  /* 0x0000000506007c0c */ /* 0x000fc6000bf06100 */
[----:B------:R0:W-:Y:S10]  /*27980*/  STL [R1+0x604], R7 ;  /* 0x0006040701007387 */ /* 0x0001f40000100800 */
[----:B0-----:R-:W-:Y:S05]  /*27990*/  @P0 BRA `(.L_x_1050) ;  /* 0x0000000400880947 */ /* 0x001fea0003800000 */
[----:B------:R-:W0:Y:S01]  /*279a0*/  S2UR UR6, SR_CTAID.X ;  /* 0x00000000000679c3 */ /* 0x000e220000002500 */
[----:B------:R-:W-:Y:S01]  /*279b0*/  ULDC.64 UR12, c[0x0][0x628] ;  /* 0x00018a00000c7ab9 */ /* 0x000fe20000000a00 */
[----:B------:R-:W-:Y:S01]  /*279c0*/  ULDC UR4, c[0x0][0x150] ;  /* 0x0000540000047ab9 */ /* 0x000fe20000000800 */
[----:B------:R-:W-:Y:S01]  /*279d0*/  ISETP.NE.U32.AND P0, PT, RZ, UR12, PT ;  /* 0x0000000cff007c0c */ /* 0x000fe2000bf05070 */
[----:B------:R-:W-:Y:S01]  /*279e0*/  ULDC UR15, c[0x0][0x630] ;  /* 0x00018c00000f7ab9 */ /* 0x000fe20000000800 */
[C---:B------:R-:W-:Y:S01]  /*279f0*/  R2UR UR16, R7.reuse ;  /* 0x00000000071072ca */ /* 0x040fe200000e0000 */
[----:B------:R-:W-:Y:S01]  /*27a00*/  ULDC UR19, c[0x0][0x154] ;  /* 0x0000550000137ab9 */ /* 0x000fe20000000800 */
[----:B------:R-:W-:Y:S01]  /*27a10*/  ISETP.NE.AND.EX P0, PT, RZ, UR13, PT, P0 ;  /* 0x0000000dff007c0c */ /* 0x000fe2000bf05300 */
[----:B------:R-:W1:Y:S01]  /*27a20*/  S2UR UR18, SR_CTAID.Y ;  /* 0x00000000001279c3 */ /* 0x000e620000002600 */
[----:B------:R-:W-:Y:S02]  /*27a30*/  R2UR UR17, R6 ;  /* 0x00000000061172ca */ /* 0x000fe400000e0000 */
[----:B------:R-:W-:-:S02]  /*27a40*/  R2UR UR10, R7 ;  /* 0x00000000070a72ca */ /* 0x000fc400000e0000 */
[----:B------:R-:W-:Y:S02]  /*27a50*/  R2UR UR11, R6 ;  /* 0x00000000060b72ca */ /* 0x000fe400000e0000 */
[----:B0-----:R-:W-:-:S05]  /*27a60*/  I2FP.F32.U32 R0, UR6 ;  /* 0x0000000600007c45 */ /* 0x001fca0008201000 */
[----:B------:R-:W-:-:S04]  /*27a70*/  FMUL R0, R0, UR4 ;  /* 0x0000000400007c20 */ /* 0x000fc80008400000 */
[----:B------:R0:W2:Y:S01]  /*27a80*/  F2I.U32.TRUNC.NTZ R3, R0 ;  /* 0x0000000000037305 */ /* 0x0000a2000020f000 */
[----:B-1----:R-:W-:Y:S05]  /*27a90*/  @!P0 BRA `(.L_x_1051) ;  /* 0x0000000000308947 */ /* 0x002fea0003800000 */
        /* <DEDUP_REMOVED lines=12> */
.L_x_1051:
[----:B------:R-:W-:Y:S01]  /*27b60*/  USHF.R.U64 UR43, UR10, UR15, UR11 ;  /* 0x0000000f0a2b7299 */ /* 0x000fe2000800120b */
[----:B0-----:R-:W-:Y:S01]  /*27b70*/  I2FP.F32.U32 R0, UR18 ;  /* 0x0000001200007c45 */ /* 0x001fe20008201000 */
[----:B------:R-:W-:Y:S02]  /*27b80*/  USHF.R.U32.HI UR4, URZ, UR15, UR11 ;  /* 0x0000000f3f047299 */ /* 0x000fe4000801160b */
[----:B------:R-:W-:Y:S02]  /*27b90*/  UIADD3 UR10, UP0, URZ, -UR43, URZ ;  /* 0x8000002b3f0a7290 */ /* 0x000fe4000ff1e03f */
[----:B------:R-:W-:Y:S01]  /*27ba0*/  FMUL R0, R0, UR19 ;  /* 0x0000001300007c20 */ /* 0x000fe20008400000 */
[----:B------:R-:W-:Y:S01]  /*27bb0*/  ULDC.64 UR12, c[0x0][0x620] ;  /* 0x00018800000c7ab9 */ /* 0x000fe20000000a00 */
[----:B------:R-:W-:Y:S01]  /*27bc0*/  UIADD3.X UR4, URZ, ~UR4, URZ, UP0, !UPT ;  /* 0x800000043f047290 */ /* 0x000fe200087fe43f */
[----:B------:R-:W-:Y:S01]  /*27bd0*/  UMOV UR8, UR16 ;  /* 0x0000001000087c82 */ /* 0x000fe20008000000 */
[----:B------:R-:W-:-:S02]  /*27be0*/  UMOV UR9, UR17 ;  /* 0x0000001100097c82 */ /* 0x000fc40008000000 */
[----:B------:R-:W-:Y:S01]  /*27bf0*/  UIMAD UR4, UR4, UR12, URZ ;  /* 0x0000000c040472a4 */ /* 0x000fe2000f8e023f */
[----:B------:R-:W0:Y:S01]  /*27c00*/  F2I.U32.TRUNC.NTZ R0, R0 ;  /* 0x0000000000007305 */ /* 0x000e22000020f000 */
[----:B------:R-:W-:Y:S01]  /*27c10*/  UIMAD.WIDE.U32 UR8, UR10, UR12, UR8 ;  /* 0x0000000c0a0872a5 */ /* 0x000fe2000f8e0008 */
[----:B--2---:R-:W-:Y:S01]  /*27c20*/  R2UR UR12, R3 ;  /* 0x00000000030c72ca */ /* 0x004fe200000e0000 */
[----:B------:R-:W-:Y:S01]  /*27c30*/  UIMAD UR10, UR10, UR13, UR4 ;  /* 0x0000000d0a0a72a4 */ /* 0x000fe2000f8e0204 */
[----:B------:R-:W-:Y:S01]  /*27c40*/  ULDC UR11, c[0x0][0x618] ;  /* 0x00018600000b7ab9 */ /* 0x000fe20000000800 */
[----:B------:R-:W-:Y:S02]  /*27c50*/  ULDC UR21, c[0x0][0x658] ;  /* 0x0001960000157ab9 */ /* 0x000fe40000000800 */
[----:B------:R-:W-:Y:S01]  /*27c60*/  UIADD3 UR9, UR9, UR10, URZ ;  /* 0x0000000a09097290 */ /* 0x000fe2000fffe03f */
[----:B------:R-:W-:Y:S01]  /*27c70*/  UMOV UR15, 0xffffffff ;  /* 0xffffffff000f7882 */ /* 0x000fe20000000000 */
[----:B------:R-:W-:Y:S01]  /*27c80*/  ULDC.64 UR4, c[0x0][0x640] ;  /* 0x0001900000047ab9 */ /* 0x000fe20000000a00 */
[----:B------:R-:W-:Y:S01]  /*27c90*/  USHF.L.U32 UR15, UR15, UR21, URZ ;  /* 0x000000150f0f7299 */ /* 0x000fe2000800063f */
[----:B------:R-:W-:Y:S01]  /*27ca0*/  ISETP.NE.U32.AND P0, PT, RZ, UR4, PT ;  /* 0x00000004ff007c0c */ /* 0x000fe2000bf05070 */
[----:B------:R-:W-:-:S02]  /*27cb0*/  USHF.R.U64 UR16, UR8, UR11, UR9 ;  /* 0x0000000b08107299 */ /* 0x000fc40008001209 */
[----:B------:R-:W-:Y:S01]  /*27cc0*/  USHF.R.U32.HI UR8, URZ, UR11, UR9 ;  /* 0x0000000b3f087299 */ /* 0x000fe20008011609 */
[----:B0-----:R-:W-:Y:S01]  /*27cd0*/  R2UR UR14, R0 ;  /* 0x00000000000e72ca */ /* 0x001fe200000e0000 */
[----:B------:R-:W-:Y:S01]  /*27ce0*/  ULDC UR17, c[0x0][0x608] ;  /* 0x0001820000117ab9 */ /* 0x000fe20000000800 */
[----:B------:R-:W-:Y:S01]  /*27cf0*/  ULOP3.LUT UR41, URZ, UR15, URZ, 0x33, !UPT ;  /* 0x0000000f3f297292 */ /* 0x000fe2000f8e333f */
[----:B------:R-:W-:Y:S01]  /*27d00*/  ISETP.NE.AND.EX P0, PT, RZ, UR5, PT, P0 ;  /* 0x00000005ff007c0c */ /* 0x000fe2000bf05300 */
[----:B------:R-:W-:Y:S02]  /*27d10*/  USHF.R.U64 UR15, UR16, UR17, UR8 ;  /* 0x00000011100f7299 */ /* 0x000fe40008001208 */
[----:B------:R-:W-:Y:S02]  /*27d20*/  USHF.R.U32.HI UR8, URZ, UR17, UR8 ;  /* 0x000000113f087299 */ /* 0x000fe40008011608 */
[----:B------:R-:W-:Y:S02]  /*27d30*/  UIADD3 UR12, -UR12, URZ, URZ ;  /* 0x0000003f0c0c7290 */ /* 0x000fe4000fffe13f */
[----:B------:R-:W-:Y:S01]  /*27d40*/  USHF.R.U64 UR17, UR15, UR21, UR8 ;  /* 0x000000150f117299 */ /* 0x000fe20008001208 */
[----:B------:R-:W-:Y:S01]  /*27d50*/  UMOV UR19, 0x1 ;  /* 0x0000000100137882 */ /* 0x000fe20000000000 */
[----:B------:R-:W-:Y:S01]  /*27d60*/  ULDC UR13, c[0x0][0x144] ;  /* 0x00005100000d7ab9 */ /* 0x000fe20000000800 */
[----:B------:R-:W-:Y:S01]  /*27d70*/  ULDC UR7, c[0x0][0x600] ;  /* 0x0001800000077ab9 */ /* 0x000fe20000000800 */
[----:B------:R-:W-:-:S02]  /*27d80*/  USHF.L.U32 UR24, UR19, UR21, URZ ;  /* 0x0000001513187299 */ /* 0x000fc4000800063f */
[----:B------:R-:W-:Y:S02]  /*27d90*/  USHF.R.U32.HI UR8, URZ, UR21, UR8 ;  /* 0x000000153f087299 */ /* 0x000fe40008011608 */
[----:B------:R-:W-:Y:S02]  /*27da0*/  UIMAD UR21, UR13, UR12, UR6 ;  /* 0x0000000c0d1572a4 */ /* 0x000fe4000f8e0206 */
[----:B------:R-:W-:Y:S02]  /*27db0*/  UIADD3 UR20, UR7, -0x1, URZ ;  /* 0xffffffff07147890 */ /* 0x000fe4000fffe03f */
[----:B------:R-:W-:Y:S01]  /*27dc0*/  UIADD3 UR19, -UR14, URZ, URZ ;  /* 0x0000003f0e137290 */ /* 0x000fe2000fffe13f */
[----:B------:R-:W-:Y:S01]  /*27dd0*/  ULDC UR25, c[0x0][0x148] ;  /* 0x0000520000197ab9 */ /* 0x000fe20000000800 */
[----:B------:R-:W-:Y:S01]  /*27de0*/  ULDC UR22, c[0x0][0x648] ;  /* 0x0001920000167ab9 */ /* 0x000fe20000000800 */
[----:B------:R-:W-:Y:S01]  /*27df0*/  ULDC UR23, c[0x0][0x638] ;  /* 0x00018e0000177ab9 */ /* 0x000fe20000000800 */
        /* <DEDUP_REMOVED lines=14> */
.L_x_1052:
[----:B------:R-:W-:Y:S01]  /*27ee0*/  UISETP.NE.AND UP0, UPT, UR46, URZ, UPT ;  /* 0x0000003f2e00728c */ /* 0x000fe2000bf05270 */
[----:B------:R-:W-:Y:S01]  /*27ef0*/  IMAD.MOV.U32 R0, RZ, RZ, 0x1 ;  /* 0x00000001ff007424 */ /* 0x000fe200078e00ff */
[----:B------:R-:W-:Y:S02]  /*27f00*/  USHF.R.U64 UR4, UR6, UR22, UR8 ;  /* 0x0000001606047299 */ /* 0x000fe40008001208 */
[----:B------:R-:W-:Y:S02]  /*27f10*/  ULOP3.LUT UR41, UR15, UR41, URZ, 0xc0, !UPT ;  /* 0x000000290f297292 */ /* 0x000fe4000f8ec03f */
[----:B------:R-:W-:Y:S02]  /*27f20*/  UIADD3 UR5, -UR4, URZ, URZ ;  /* 0x0000003f04057290 */ /* 0x000fe4000fffe13f */
[----:B------:R-:W-:Y:S02]  /*27f30*/  UIMAD UR41, UR24, UR4, UR41 ;  /* 0x00000004182972a4 */ /* 0x000fe4000f8e0229 */
[----:B------:R-:W-:-:S02]  /*27f40*/  ULOP3.LUT UR16, UR16, UR20, URZ, 0xc0, !UPT ;  /* 0x0000001410107292 */ /* 0x000fc4000f8ec03f */
[----:B------:R-:W-:Y:S02]  /*27f50*/  @UP0 UIMAD UR21, UR25, UR19, UR18 ;  /* 0x00000013191502a4 */ /* 0x000fe4000f8e0212 */
[----:B------:R-:W-:-:S03]  /*27f60*/  UIMAD UR4, UR5, UR23, UR17 ;  /* 0x00000017050472a4 */ /* 0x000fc6000f8e0211 */
[----:B------:R-:W-:Y:S01]  /*27f70*/  ULDC UR5, c[0x0][0x610] ;  /* 0x0001840000057ab9 */ /* 0x000fe20000000800 */
[----:B------:R-:W-:Y:S02]  /*27f80*/  UIMAD UR4, UR4, UR7, UR16 ;  /* 0x00000007040472a4 */ /* 0x000fe4000f8e0210 */
[----:B------:R-:W-:-:S04]  /*27f90*/  UIMAD UR41, UR41, UR5, UR21 ;  /* 0x00000005292972a4 */ /* 0x000fc8000f8e0215 */
[----:B------:R-:W-:Y:S02]  /*27fa0*/  USEL UR42, UR4, UR41, !UP0 ;  /* 0x00000029042a7287 */ /* 0x000fe4000c000000 */
[----:B------:R-:W-:-:S12]  /*27fb0*/  USEL UR41, UR41, UR4, !UP0 ;  /* 0x0000000429297287 */ /* 0x000fd8000c000000 */
.L_x_1050:
[----:B------:R-:W-:-:S13]  /*27fc0*/  LOP3.LUT P0, RZ, R0, 0xff, RZ, 0xc0, !PT ;  /* 0x000000ff00ff7812 */ /* 0x000fda000780c0ff */
[----:B------:R-:W-:Y:S05]  /*27fd0*/  @P0 BRA `(.L_x_1053) ;  /* 0xfffffd9400280947 */ /* 0x000fea000383ffff */
[----:B------:R-:W-:Y:S05]  /*27fe0*/  EXIT ;  /* 0x000000000000794d */ /* 0x000fea0003800000 */
.L_x_8:
[----:B------:R-:W2:Y:S01]  /*27ff0*/  LDL R4, [R1+0x604] ;  /* 0x0006040001047983 */ /* 0x000ea20000100800 */
[----:B------:R-:W-:-:S03]  /*28000*/  ULDC.64 UR4, c[0x0][0x650] ;  /* 0x0001940000047ab9 */ /* 0x000fc60000000a00 */
[----:B------:R-:W3:Y:S01]  /*28010*/  LDL R2, [R1+0x600] ;  /* 0x0006000001027983 */ /* 0x000ee20000100800 */
[----:B------:R-:W-:Y:S01]  /*28020*/  PRMT R0, RZ, 0x7610, R0 ;  /* 0x00007610ff007816 */ /* 0x000fe20000000000 */
[----:B------:R-:W-:Y:S02]  /*28030*/  IMAD.MOV.U32 R5, RZ, RZ, -0x1 ;  /* 0xffffffffff057424 */ /* 0x000fe400078e00ff */
[----:B------:R-:W-:Y:S02]  /*28040*/  IMAD.MOV.U32 R3, RZ, RZ, -0x1 ;  /* 0xffffffffff037424 */ /* 0x000fe400078e00ff */
[----:B------:R-:W-:Y:S01]  /*28050*/  IMAD.MOV.U32 R11, RZ, RZ, -0x1 ;  /* 0xffffffffff0b7424 */ /* 0x000fe200078e00ff */
[----:B--2---:R-:W-:-:S04]  /*28060*/  ISETP.GE.U32.AND P0, PT, R4, UR4, PT ;  /* 0x0000000404007c0c */ /* 0x004fc8000bf06070 */
[----:B---3--:R-:W-:-:S13]  /*28070*/  ISETP.GE.U32.AND.EX P0, PT, R2, UR5, PT, P0 ;  /* 0x0000000502007c0c */ /* 0x008fda000bf06100 */
        /* <DEDUP_REMOVED lines=21> */
.L_x_1055:
[----:B------:R-:W-:Y:S01]  /*281d0*/  USHF.R.U64 UR4, UR14, UR19, UR15 ;  /* 0x000000130e047299 */ /* 0x000fe2000800120f */
[----:B------:R-:W-:Y:S01]  /*281e0*/  R2UR UR7, R2 ;  /* 0x00000000020772ca */ /* 0x000fe200000e0000 */
[----:B------:R-:W-:Y:S02]  /*281f0*/  USHF.R.U32.HI UR5, URZ, UR19, UR15 ;  /* 0x000000133f057299 */ /* 0x000fe4000801160f */
[----:B------:R-:W-:Y:S01]  /*28200*/  UIADD3 UR13, UP0, URZ, -UR4, URZ ;  /* 0x800000043f0d7290 */ /* 0x000fe2000ff1e03f */
[----:B------:R-:W-:Y:S01]  /*28210*/  ULDC.64 UR14, c[0x0][0x620] ;  /* 0x00018800000e7ab9 */ /* 0x000fe20000000a00 */
[----:B------:R-:W-:Y:S02]  /*28220*/  UMOV UR6, UR20 ;  /* 0x0000001400067c82 */ /* 0x000fe40008000000 */
[----:B------:R-:W-:Y:S02]  /*28230*/  UIADD3.X UR5, URZ, ~UR5, URZ, UP0, !UPT ;  /* 0x800000053f057290 */ /* 0x000fe400087fe43f */
[----:B------:R-:W-:-:S02]  /*28240*/  UISETP.NE.AND UP1, UPT, UR46, URZ, UPT ;  /* 0x0000003f2e00728c */ /* 0x000fc4000bf25270 */
[----:B------:R-:W-:Y:S02]  /*28250*/  UIMAD UR5, UR5, UR14, URZ ;  /* 0x0000000e050572a4 */ /* 0x000fe4000f8e023f */
[----:B------:R-:W-:Y:S02]  /*28260*/  UIMAD.WIDE.U32 UR6, UR13, UR14, UR6 ;  /* 0x0000000e0d0672a5 */ /* 0x000fe4000f8e0006 */
[----:B------:R-:W-:Y:S01]  /*28270*/  UIMAD UR5, UR13, UR15, UR5 ;  /* 0x0000000f0d0572a4 */ /* 0x000fe2000f8e0205 */
[----:B------:R-:W-:Y:S02]  /*28280*/  ULDC UR14, c[0x0][0x608] ;  /* 0x00018200000e7ab9 */ /* 0x000fe40000000800 */
[----:B------:R-:W-:Y:S01]  /*28290*/  ULDC UR13, c[0x0][0x618] ;  /* 0x00018600000d7ab9 */ /* 0x000fe20000000800 */
[----:B------:R-:W-:Y:S01]  /*282a0*/  UIADD3 UR5, UR7, UR5, URZ ;  /* 0x0000000507057290 */ /* 0x000fe2000fffe03f */
[----:B------:R-:W-:Y:S01]  /*282b0*/  ULDC UR22, c[0x0][0x658] ;  /* 0x0001960000167ab9 */ /* 0x000fe20000000800 */
[----:B------:R-:W-:-:S02]  /*282c0*/  @UP1 UIMAD UR8, UR11, UR12, UR10 ;  /* 0x0000000c0b0812a4 */ /* 0x000fc4000f8e020a */
[----:B------:R-:W-:Y:S02]  /*282d0*/  USHF.R.U64 UR17, UR6, UR13, UR5 ;  /* 0x0000000d06117299 */ /* 0x000fe40008001205 */
[----:B------:R-:W-:Y:S01]  /*282e0*/  USHF.R.U32.HI UR5, URZ, UR13, UR5 ;  /* 0x0000000d3f057299 */ /* 0x000fe20008011605 */
[----:B------:R-:W-:Y:S01]  /*282f0*/  ULDC.64 UR6, c[0x0][0x640] ;  /* 0x0001900000067ab9 */ /* 0x000fe20000000a00 */
[----:B------:R-:W-:Y:S01]  /*28300*/  UMOV UR10, 0xffffffff ;  /* 0xffffffff000a7882 */ /* 0x000fe20000000000 */
[----:B------:R-:W-:Y:S01]  /*28310*/  ISETP.NE.U32.AND P0, PT, RZ, UR6, PT ;  /* 0x00000006ff007c0c */ /* 0x000fe2000bf05070 */
[----:B------:R-:W-:Y:S02]  /*28320*/  USHF.R.U64 UR18, UR17, UR14, UR5 ;  /* 0x0000000e11127299 */ /* 0x000fe40008001205 */
[----:B------:R-:W-:Y:S01]  /*28330*/  USHF.R.U32.HI UR5, URZ, UR14, UR5 ;  /* 0x0000000e3f057299 */ /* 0x000fe20008011605 */
[----:B------:R-:W-:Y:S01]  /*28340*/  ISETP.NE.AND.EX P0, PT, RZ, UR7, PT, P0 ;  /* 0x00000007ff007c0c */ /* 0x000fe2000bf05300 */
[----:B------:R-:W-:-:S02]  /*28350*/  USHF.L.U32 UR11, UR10, UR22, URZ ;  /* 0x000000160a0b7299 */ /* 0x000fc4000800063f */
[----:B------:R-:W-:Y:S01]  /*28360*/  USHF.R.U64 UR19, UR18, UR22, UR5 ;  /* 0x0000001612137299 */ /* 0x000fe20008001205 */
[----:B------:R-:W-:Y:S01]  /*28370*/  ULDC UR20, c[0x0][0x600] ;  /* 0x0001800000147ab9 */ /* 0x000fe20000000800 */
[----:B------:R-:W-:Y:S02]  /*28380*/  USHF.R.U32.HI UR10, URZ, UR22, UR5 ;  /* 0x000000163f0a7299 */ /* 0x000fe40008011605 */
[----:B------:R-:W-:Y:S02]  /*28390*/  UIADD3 UR21, UR20, -0x1, URZ ;  /* 0xffffffff14157890 */ /* 0x000fe4000fffe03f */
[----:B------:R-:W-:Y:S01]  /*283a0*/  ULOP3.LUT UR26, URZ, UR11, URZ, 0x33, !UPT ;  /* 0x0000000b3f1a7292 */ /* 0x000fe2000f8e333f */
        /* <DEDUP_REMOVED lines=17> */
.L_x_1056:
[----:B------:R-:W-:Y:S01]  /*284c0*/  USHF.R.U64 UR6, UR5, UR23, UR10 ;  /* 0x0000001705067299 */ /* 0x000fe2000800120a */
[----:B------:R-:W-:Y:S01]  /*284d0*/  IMAD.MOV.U32 R0, RZ, RZ, 0x1 ;  /* 0x00000001ff007424 */ /* 0x000fe200078e00ff */
[----:B------:R-:W-:Y:S01]  /*284e0*/  USHF.L.U32 UR25, UR25, UR22, URZ ;  /* 0x0000001619197299 */ /* 0x000fe2000800063f */
[----:B------:R-:W-:Y:S01]  /*284f0*/  IMAD.U32 R11, RZ, RZ, UR4 ;  /* 0x00000004ff0b7e24 */ /* 0x000fe2000f8e00ff */
[----:B------:R-:W-:Y:S02]  /*28500*/  ULOP3.LUT UR5, UR18, UR26, URZ, 0xc0, !UPT ;  /* 0x0000001a12057292 */ /* 0x000fe4000f8ec03f */
[----:B------:R-:W-:Y:S02]  /*28510*/  UIADD3 UR7, -UR6, URZ, URZ ;  /* 0x0000003f06077290 */ /* 0x000fe4000fffe13f */
[----:B------:R-:W-:Y:S02]  /*28520*/  UIMAD UR6, UR25, UR6, UR5 ;  /* 0x00000006190672a4 */ /* 0x000fe4000f8e0205 */
[----:B------:R-:W-:-:S02]  /*28530*/  ULOP3.LUT UR17, UR17, UR21, URZ, 0xc0, !UPT ;  /* 0x0000001511117292 */ /* 0x000fc4000f8ec03f */
[----:B------:R-:W-:Y:S02]  /*28540*/  UIMAD UR5, UR7, UR24, UR19 ;  /* 0x00000018070572a4 */ /* 0x000fe4000f8e0213 */
[----:B------:R-:W-:Y:S01]  /*28550*/  UISETP.NE.AND UP0, UPT, UR46, URZ, UPT ;  /* 0x0000003f2e00728c */ /* 0x000fe2000bf05270 */
[----:B------:R-:W-:Y:S01]  /*28560*/  ULDC UR7, c[0x0][0x610] ;  /* 0x0001840000077ab9 */ /* 0x000fe20000000800 */
[----:B------:R-:W-:Y:S02]  /*28570*/  UIMAD UR5, UR5, UR20, UR17 ;  /* 0x00000014050572a4 */ /* 0x000fe4000f8e0211 */
[----:B------:R-:W-:-:S04]  /*28580*/  UIMAD UR8, UR6, UR7, UR8 ;  /* 0x00000007060872a4 */ /* 0x000fc8000f8e0208 */
[----:B------:R-:W-:Y:S02]  /*28590*/  USEL UR6, UR5, UR8, !UP0 ;  /* 0x0000000805067287 */ /* 0x000fe4000c000000 */
[----:B------:R-:W-:-:S04]  /*285a0*/  USEL UR8, UR8, UR5, !UP0 ;  /* 0x0000000508087287 */ /* 0x000fc8000c000000 */
[----:B------:R-:W-:Y:S02]  /*285b0*/  IMAD.U32 R3, RZ, RZ, UR6 ;  /* 0x00000006ff037e24 */ /* 0x000fe4000f8e00ff */
[----:B------:R-:W-:-:S07]  /*285c0*/  IMAD.U32 R5, RZ, RZ, UR8 ;  /* 0x00000008ff057e24 */ /* 0x000fce000f8e00ff */
.L_x_1054:
[----:B------:R-:W-:-:S08]  /*285d0*/  NOP ;  /* 0x0000000000007918 */ /* 0x000fd00000000000 */
[----:B0-----:R-:W0:-:S00]  /*285e0*/  USETMAXREG.DEALLOC.CTAPOOL 0x18 ;  /* 0x00000018000079c8 */ /* 0x001e0000080e0500 */
[----:B------:R-:W-:-:S13]  /*285f0*/  ISETP.NE.AND P0, PT, RZ, UR9, PT ;  /* 0x00000009ff007c0c */ /* 0x000fda000bf05270 */
[----:B------:R-:W-:Y:S05]  /*28600*/  @P0 EXIT ;  /* 0x000000000000094d */ /* 0x000fea0003800000 */
[----:B0-----:R-:W-:Y:S01]  /*28610*/  LOP3.LUT P0, RZ, R0, 0xff, RZ, 0xc0, !PT ;  /* 0x000000ff00ff7812 */ /* 0x001fe2000780c0ff */
[----:B------:R-:W-:Y:S02]  /*28620*/  IMAD.MOV.U32 R6, RZ, RZ, 0x1 ;  /* 0x00000001ff067424 */ /* 0x000fe400078e00ff */
[----:B------:R-:W-:-:S10]  /*28630*/  IMAD.MOV.U32 R7, RZ, RZ, RZ ;  /* 0x000000ffff077224 */ /* 0x000fd400078e00ff */
[----:B------:R-:W-:Y:S05]  /*28640*/  @!P0 BRA `(.L_x_1057) ;  /* 0x0000000c00708947 */ /* 0x000fea0003800000 */
[----:B------:R-:W0:Y:S01]  /*28650*/  LDC R0, c[0x0][0x28c] ;  /* 0x0000a300ff007b82 */ /* 0x000e220000000800 */
[----:B------:R-:W1:Y:S01]  /*28660*/  S2R R9, SR_CgaCtaId ;  /* 0x0000000000097919 */ /* 0x000e620000008800 */
[----:B------:R-:W-:Y:S01]  /*28670*/  ULDC UR5, c[0x0][0x658] ;  /* 0x0001960000057ab9 */ /* 0x000fe20000000800 */
[----:B------:R-:W-:Y:S01]  /*28680*/  UMOV UR7, 0xffffffff ;  /* 0xffffffff00077882 */ /* 0x000fe20000000000 */
[----:B------:R-:W-:Y:S01]  /*28690*/  ULDC UR6, c[0x0][0xc] ;  /* 0x0000030000067ab9 */ /* 0x000fe20000000800 */
[----:B------:R-:W-:Y:S01]  /*286a0*/  USHF.L.U32 UR9, UR7, UR5, URZ ;  /* 0x0000000507097299 */ /* 0x000fe2000800063f */
[----:B------:R-:W-:Y:S01]  /*286b0*/  BSSY B0, `(.L_x_1057) ;  /* 0x00000d5000007945 */ /* 0x000fe20003800000 */
[----:B------:R-:W-:Y:S01]  /*286c0*/  UMOV UR8, 0x1 ;  /* 0x0000000100087882 */ /* 0x000fe20000000000 */
[----:B------:R-:W-:Y:S01]  /*286d0*/  ULDC UR7, c[0x0][0x10] ;  /* 0x0000040000077ab9 */ /* 0x000fe20000000800 */
[----:B------:R-:W-:Y:S01]  /*286e0*/  USHF.L.U32 UR5, UR8, UR5, URZ ;  /* 0x0000000508057299 */ /* 0x000fe2000800063f */
[----:B------:R-:W-:Y:S01]  /*286f0*/  IMAD.MOV.U32 R8, RZ, RZ, 0x1 ;  /* 0x00000001ff087424 */ /* 0x000fe200078e00ff */
[----:B------:R-:W-:Y:S01]  /*28700*/  UIMAD.WIDE.U32 UR6, UR6, UR7, URZ ;  /* 0x00000007060672a5 */ /* 0x000fe2000f8e003f */
[----:B------:R-:W-:Y:S01]  /*28710*/  IMAD.MOV.U32 R6, RZ, RZ, 0x1 ;  /* 0x00000001ff067424 */ /* 0x000fe200078e00ff */
[----:B------:R-:W-:Y:S01]  /*28720*/  ULDC UR8, c[0x0][0x14] ;  /* 0x0000050000087ab9 */ /* 0x000fe20000000800 */
[----:B------:R-:W-:Y:S01]  /*28730*/  ULDC UR4, c[0x0][0x600] ;  /* 0x0001800000047ab9 */ /* 0x000fe20000000800 */
[----:B------:R-:W-:-:S02]  /*28740*/  UIMAD.WIDE.U32 UR20, UR6, UR8, URZ ;  /* 0x00000008061472a5 */ /* 0x000fc4000f8e003f */
[----:B------:R-:W-:Y:S02]  /*28750*/  UIMAD UR7, UR7, UR8, URZ ;  /* 0x00000008070772a4 */ /* 0x000fe4000f8e023f */
[----:B------:R-:W-:Y:S02]  /*28760*/  ULOP3.LUT UR24, UR40, 0x2, URZ, 0xfc, !UPT ;  /* 0x0000000228187892 */ /* 0x000fe4000f8efc3f */
[----:B------:R-:W-:Y:S02]  /*28770*/  UIADD3 UR4, UR4, -0x1, URZ ;  /* 0xffffffff04047890 */ /* 0x000fe4000fffe03f */
[----:B------:R-:W-:Y:S01]  /*28780*/  ULOP3.LUT UR6, URZ, UR9, URZ, 0x33, !UPT ;  /* 0x000000093f067292 */ /* 0x000fe2000f8e333f */
[----:B0-----:R-:W-:Y:S01]  /*28790*/  VIADD R0, R0, 0xf ;  /* 0x0000000f00007836 */ /* 0x001fe20000000000 */
[----:B------:R-:W-:Y:S01]  /*287a0*/  UIADD3 UR7, UR21, UR7, URZ ;  /* 0x0000000715077290 */ /* 0x000fe2000fffe03f */
[----:B------:R-:W-:-:S03]  /*287b0*/  ULDC.64 UR22, c[0x0][0x198] ;  /* 0x0000660000167ab9 */ /* 0x000fc60000000a00 */
[----:B------:R-:W-:-:S04]  /*287c0*/  SHF.R.S32.HI R7, RZ, 0x1f, R0 ;  /* 0x0000001fff077819 */ /* 0x000fc80000011400 */
[----:B------:R-:W-:Y:S01]  /*287d0*/  LEA.HI R0, R7, R0, RZ, 0x4 ;  /* 0x0000000007007211 */ /* 0x000fe200078f20ff */
[C---:B-1----:R-:W-:Y:S02]  /*287e0*/  IMAD.SHL.U32 R16, R9.reuse, 0x80, RZ ;  /* 0x0000008009107824 */ /* 0x042fe400078e00ff */
[----:B------:R-:W-:Y:S01]  /*287f0*/  IMAD.SHL.U32 R9, R9, 0x800, RZ ;  /* 0x0000080009097824 */ /* 0x000fe200078e00ff */
[----:B------:R-:W-:Y:S01]  /*28800*/  SHF.R.S32.HI R0, RZ, 0x4, R0 ;  /* 0x00000004ff007819 */ /* 0x000fe20000011400 */
[----:B------:R-:W-:Y:S01]  /*28810*/  IMAD.MOV.U32 R7, RZ, RZ, RZ ;  /* 0x000000ffff077224 */ /* 0x000fe200078e00ff */
[----:B------:R-:W-:Y:S02]  /*28820*/  LOP3.LUT R16, R16, 0x80, RZ, 0xc0, !PT ;  /* 0x0000008010107812 */ /* 0x000fe400078ec0ff */
[----:B------:R-:W-:Y:S01]  /*28830*/  LOP3.LUT R9, R9, 0x800, RZ, 0xc0, !PT ;  /* 0x0000080009097812 */ /* 0x000fe200078ec0ff */
[----:B------:R-:W-:-:S07]  /*28840*/  VIADD R17, R0, 0x1 ;  /* 0x0000000100117836 */ /* 0x000fce0000000000 */
.L_x_1068:
[----:B------:R-:W-:-:S03]  /*28850*/  UMOV UR8, 0xffffffff ;  /* 0xffffffff00087882 */ /* 0x000fc60000000000 */
[----:B------:R-:W-:Y:S05]  /*28860*/  BRA.DIV UR8, `(.L_x_1058) ;  /* 0x00000012088c7947 */ /* 0x000fea000b800000 */
[----:B------:R-:W-:-:S13]  /*28870*/  ELECT P6, URZ, PT ;  /* 0x00000000003f782f */ /* 0x000fda00038c0000 */
.L_x_1084:
[----:B------:R-:W0:Y:S01]  /*28880*/  LDC R2, c[0x0][0x28c] ;  /* 0x0000a300ff027b82 */ /* 0x000e220000000800 */
[----:B------:R-:W-:Y:S01]  /*28890*/  BSSY B1, `(.L_x_1059) ;  /* 0x000003a000017945 */ /* 0x000fe20003800000 */
[----:B0-----:R-:W-:-:S13]  /*288a0*/  ISETP.LT.OR P6, PT, R2, 0x1, !P6 ;  /* 0x000000010200780c */ /* 0x001fda00077c1670 */
[----:B------:R-:W-:Y:S05]  /*288b0*/  @P6 BRA `(.L_x_1060) ;  /* 0x0000000000dc6947 */ /* 0x000fea0003800000 */
[----:B------:R-:W-:Y:S02]  /*288c0*/  IMAD R2, R3, 0x100, R16 ;  /* 0x0000010003027824 */ /* 0x000fe400078e0210 */
[----:B------:R-:W-:Y:S02]  /*288d0*/  IMAD.SHL.U32 R5, R5, 0x200, RZ ;  /* 0x0000020005057824 */ /* 0x000fe400078e00ff */
[----:B------:R-:W-:Y:S02]  /*288e0*/  IMAD.MOV.U32 R12, RZ, RZ, RZ ;  /* 0x000000ffff0c7224 */ /* 0x000fe400078e00ff */
[----:B------:R-:W-:Y:S02]  /*288f0*/  IMAD.MOV.U32 R4, RZ, RZ, R17 ;  /* 0x000000ffff047224 */ /* 0x000fe400078e0011 */
[----:B------:R-:W-:Y:S02]  /*28900*/  IMAD.MOV.U32 R3, RZ, RZ, R6 ;  /* 0x000000ffff037224 */ /* 0x000fe400078e0006 */
[----:B------:R-:W-:-:S07]  /*28910*/  IMAD.MOV.U32 R13, RZ, RZ, R7 ;  /* 0x000000ffff0d7224 */ /* 0x000fce00078e0007 */
.L_x_1063:
[----:B------:R-:W0:Y:S01]  /*28920*/  S2R R15, SR_CgaCtaId ;  /* 0x00000000000f7919 */ /* 0x000e220000008800 */
[----:B------:R-:W-:Y:S02]  /*28930*/  MOV R10, 0x400 ;  /* 0x00000400000a7802 */ /* 0x000fe40000000f00 */
[----:B------:R-:W-:Y:S02]  /*28940*/  SHF.L.U32 R14, R3, 0x1f, RZ ;  /* 0x0000001f030e7819 */ /* 0x000fe400000006ff */
[----:B0-----:R-:W-:-:S05]  /*28950*/  LEA R10, R15, R10, 0x18 ;  /* 0x0000000a0f0a7211 */ /* 0x001fca00078ec0ff */
[----:B------:R-:W-:-:S04]  /*28960*/  IMAD R15, R13, 0x8, R10 ;  /* 0x000000080d0f7824 */ /* 0x000fc800078e020a */
[----:B------:R-:W0:Y:S02]  /*28970*/  SYNCS.PHASECHK.TRANS64.TRYWAIT P0, [R15+URZ+0x48], R14 ;  /* 0x0000480e0f0075a7 */ /* 0x000e24000800017f */
[----:B0-----:R-:W-:Y:S05]  /*28980*/  @!P0 BRA `(.L_x_1061) ;  /* 0x0000001000648947 */ /* 0x001fea0003800000 */
.L_x_1085:
[----:B------:R-:W1:Y:S01]  /*28990*/  S2R R18, SR_TID.X ;  /* 0x0000000000127919 */ /* 0x000e620000002100 */
[----:B------:R-:W-:-:S04]  /*289a0*/  UPRMT UR8, UR24, 0x9910, URZ ;  /* 0x0000991018087896 */ /* 0x000fc8000800003f */
[----:B------:R-:W-:Y:S01]  /*289b0*/  UISETP.NE.AND UP0, UPT, UR8, 0x2, UPT ;  /* 0x000000020800788c */ /* 0x000fe2000bf05270 */
[----:B-1----:R-:W-:-:S13]  /*289c0*/  LOP3.LUT P0, RZ, R18, 0x7f, RZ, 0xc0, !PT ;  /* 0x0000007f12ff7812 */ /* 0x002fda000780c0ff */
[----:B0-----:R-:W0:Y:S02]  /*289d0*/  @!P0 LDC R14, c[0x0][0x500] ;  /* 0x00014000ff0e8b82 */ /* 0x001e240000000800 */
[----:B0-----:R0:W-:Y:S01]  /*289e0*/  @!P0 SYNCS.ARRIVE.TRANS64 RZ, [R15+URZ], R14 ;  /* 0x0000000e0fff89a7 */ /* 0x0011e2000800003f */
[----:B------:R-:W-:-:S13]  /*289f0*/  PLOP3.LUT P0, PT, PT, PT, UP0, 0x80, 0x0 ;  /* 0x000000000000781c */ /* 0x000fda0003f0f008 */
[----:B0-----:R-:W-:Y:S05]  /*28a00*/  @P0 BRA `(.L_x_1062) ;  /* 0x0000000000040947 */ /* 0x001fea0003800000 */
[----:B------:R-:W-:Y:S01]  /*28a10*/  BPT.TRAP 0x1 ;  /* 0x000000040000795c */ /* 0x000fe20000300000 */
.L_x_1062:
[----:B------:R-:W-:Y:S01]  /*28a20*/  R2UR UR9, R15 ;  /* 0x000000000f0972ca */ /* 0x000fe200000e0000 */
[----:B------:R-:W-:Y:S01]  /*28a30*/  IMAD R15, R13, 0x1000, R9 ;  /* 0x000010000d0f7824 */ /* 0x000fe200078e0209 */
[----:B------:R-:W-:Y:S01]  /*28a40*/  R2UR UR18, R5 ;  /* 0x00000000051272ca */ /* 0x000fe200000e0000 */
[--C-:B------:R-:W-:Y:S01]  /*28a50*/  IMAD R14, R13, 0x4000, R10.reuse ;  /* 0x000040000d0e7824 */ /* 0x100fe200078e020a */
[----:B------:R-:W-:Y:S01]  /*28a60*/  UIADD3 UR14, UP0, UR22, 0xf0, URZ ;  /* 0x000000f0160e7890 */ /* 0x000fe2000ff1e03f */
[----:B------:R-:W-:Y:S01]  /*28a70*/  IMAD R15, R15, 0x2, R10 ;  /* 0x000000020f0f7824 */ /* 0x000fe200078e020a */
[----:B------:R-:W-:Y:S01]  /*28a80*/  R2UR UR10, R12 ;  /* 0x000000000c0a72ca */ /* 0x000fe200000e0000 */
[----:B------:R-:W-:Y:S01]  /*28a90*/  VIADD R4, R4, 0xffffffff ;  /* 0xffffffff04047836 */ /* 0x000fe20000000000 */
[----:B------:R-:W-:Y:S01]  /*28aa0*/  R2UR UR8, R14 ;  /* 0x000000000e0872ca */ /* 0x000fe200000e0000 */
[----:B------:R-:W-:Y:S01]  /*28ab0*/  UIADD3 UR26, UP1, UR22, 0x1f0, URZ ;  /* 0x000001f0161a7890 */ /* 0x000fe2000ff3e03f */
[----:B------:R-:W-:Y:S01]  /*28ac0*/  R2UR UR11, R15 ;  /* 0x000000000f0b72ca */ /* 0x000fe200000e0000 */
[----:B------:R-:W-:Y:S01]  /*28ad0*/  UIADD3.X UR15, URZ, UR23, URZ, UP0, !UPT ;  /* 0x000000173f0f7290 */ /* 0x000fe200087fe43f */
[----:B------:R-:W-:Y:S01]  /*28ae0*/  R2UR UR12, R11 ;  /* 0x000000000b0c72ca */ /* 0x000fe200000e0000 */
[----:B------:R-:W-:Y:S01]  /*28af0*/  VIADD R13, R13, 0x1 ;  /* 0x000000010d0d7836 */ /* 0x000fe20000000000 */
[----:B------:R-:W-:Y:S01]  /*28b00*/  R2UR UR19, R2 ;  /* 0x00000000021372ca */ /* 0x000fe200000e0000 */
[----:B------:R-:W-:Y:S01]  /*28b10*/  UIADD3.X UR27, URZ, UR23, URZ, UP1, !UPT ;  /* 0x000000173f1b7290 */ /* 0x000fe20008ffe43f */
[----:B------:R-:W-:Y:S01]  /*28b20*/  ISETP.GT.AND P1, PT, R4, 0x1, PT ;  /* 0x000000010400780c */ /* 0x000fe20003f24270 */
[----:B------:R-:W-:Y:S01]  /*28b30*/  UMOV UR16, 0x0 ;  /* 0x0000000000107882 */ /* 0x000fe20000000000 */
[----:B------:R-:W-:Y:S01]  /*28b40*/  UMOV UR17, 0x10000000 ;  /* 0x1000000000117882 */ /* 0x000fe20000000000 */
[----:B------:R-:W-:Y:S01]  /*28b50*/  ISETP.NE.AND P0, PT, R13, 0x9, PT ;  /* 0x000000090d00780c */ /* 0x000fe20003f05270 */
[----:B------:R-:W-:Y:S01]  /*28b60*/  UMOV UR25, 0x30000 ;  /* 0x0003000000197882 */ /* 0x000fe20000000000 */
[----:B------:R-:W-:Y:S01]  /*28b70*/  UIADD3 UR8, UR8, 0x180, URZ ;  /* 0x0000018008087890 */ /* 0x000fe2000fffe03f */
[----:B------:R-:W-:Y:S01]  /*28b80*/  VIADD R12, R12, 0x10 ;  /* 0x000000100c0c7836 */ /* 0x000fe20000000000 */
[----:B------:R-:W-:Y:S01]  /*28b90*/  UIADD3 UR13, UR11, 0x24180, URZ ;  /* 0x000241800b0d7890 */ /* 0x000fe2000fffe03f */
[----:B------:R-:W-:-:S02]  /*28ba0*/  SEL R10, RZ, 0x1, P0 ;  /* 0x00000001ff0a7807 */ /* 0x000fc40000000000 */
[----:B------:R-:W-:Y:S01]  /*28bb0*/  UMOV UR11, UR18 ;  /* 0x00000012000b7c82 */ /* 0x000fe20008000000 */
[----:B------:R-:W-:Y:S02]  /*28bc0*/  SEL R13, R13, RZ, P0 ;  /* 0x000000ff0d0d7207 */ /* 0x000fe40000000000 */
[----:B------:R-:W-:Y:S01]  /*28bd0*/  LOP3.LUT R3, R3, R10, RZ, 0x3c, !PT ;  /* 0x0000000a03037212 */ /* 0x000fe200078e3cff */
[----:B------:R0:W-:Y:S02]  /*28be0*/  UTMALDG.3D [UR8], [UR14], desc[UR16] ;  /* 0x000010080e0075b4 */ /* 0x0001e40008011000 */
[----:B0-----:R-:W-:Y:S01]  /*28bf0*/  UMOV UR8, UR13 ;  /* 0x0000000d00087c82 */ /* 0x001fe20008000000 */
[----:B------:R-:W-:Y:S02]  /*28c00*/  UMOV UR11, UR19 ;  /* 0x00000013000b7c82 */ /* 0x000fe40008000000 */
[----:B------:R0:W-:Y:S02]  /*28c10*/  UTMALDG.3D.MULTICAST [UR8], [UR26], UR25, desc[UR16] ;  /* 0x000010081a0073b4 */ /* 0x0001e40008011819 */
[----:B0-----:R-:W-:Y:S05]  /*28c20*/  @P1 BRA `(.L_x_1063) ;  /* 0xfffffffc003c1947 */ /* 0x001fea000383ffff */
.L_x_1060:
[----:B------:R-:W-:Y:S05]  /*28c30*/  BSYNC B1 ;  /* 0x0000000000017941 */ /* 0x000fea0003800000 */
.L_x_1059:
[----:B------:R-:W2:Y:S01]  /*28c40*/  LDL.LU R15, [R1+0x600] ;  /* 0x00060000010f7983 */ /* 0x000ea20000300800 */
[----:B------:R-:W-:Y:S01]  /*28c50*/  LOP3.LUT P0, RZ, R8, 0xff, RZ, 0xc0, !PT ;  /* 0x000000ff08ff7812 */ /* 0x000fe2000780c0ff */
[C---:B------:R-:W-:Y:S01]  /*28c60*/  IMAD.IADD R4, R0.reuse, 0x1, R7 ;  /* 0x0000000100047824 */ /* 0x040fe200078e0207 */
[----:B------:R-:W-:Y:S01]  /*28c70*/  ULDC.64 UR8, c[0x0][0x650] ;  /* 0x0001940000087ab9 */ /* 0x000fe20000000a00 */
[----:B------:R-:W3:Y:S01]  /*28c80*/  LDL.LU R14, [R1+0x604] ;  /* 0x00060400010e7983 */ /* 0x000ee20000300800 */
[----:B------:R-:W-:Y:S01]  /*28c90*/  ISETP.GE.U32.AND P1, PT, R0, 0x9, PT ;  /* 0x000000090000780c */ /* 0x000fe20003f26070 */
[----:B------:R-:W-:Y:S01]  /*28ca0*/  BSSY B1, `(.L_x_1064) ;  /* 0x0000073000017945 */ /* 0x000fe20003800000 */
[----:B------:R-:W-:Y:S01]  /*28cb0*/  IMAD.MOV.U32 R11, RZ, RZ, -0x1 ;  /* 0xffffffffff0b7424 */ /* 0x000fe200078e00ff */
[----:B------:R-:W-:-:S06]  /*28cc0*/  PRMT R8, RZ, 0x7610, R8 ;  /* 0x00007610ff087816 */ /* 0x000fcc0000000008 */
[----:B------:R-:W0:Y:S01]  /*28cd0*/  @P0 S2R R3, SR_CgaCtaId ;  /* 0x0000000000030919 */ /* 0x000e220000008800 */
[----:B------:R-:W-:-:S04]  /*28ce0*/  @P0 MOV R2, 0x400 ;  /* 0x0000040000020802 */ /* 0x000fc80000000f00 */
[----:B0-----:R-:W-:-:S04]  /*28cf0*/  @P0 LEA R2, R3, R2, 0x18 ;  /* 0x0000000203020211 */ /* 0x001fc800078ec0ff */
[----:B------:R0:W-:Y:S01]  /*28d00*/  @P0 SYNCS.ARRIVE.TRANS64.A1T0 RZ, [R2+URZ+0xa8], RZ ;  /* 0x0000a8ff02ff09a7 */ /* 0x0001e2000810003f */
[----:B------:R-:W-:-:S04]  /*28d10*/  ISETP.GT.U32.AND P0, PT, R4, 0x8, PT ;  /* 0x000000080400780c */ /* 0x000fc80003f04070 */
[----:B------:R-:W-:Y:S01]  /*28d20*/  ISETP.LT.U32.AND P0, PT, R0, 0x9, P0 ;  /* 0x000000090000780c */ /* 0x000fe20000701070 */
[----:B0-----:R-:W-:-:S05]  /*28d30*/  IMAD.WIDE.U32 R2, R4, 0x38e38e39, RZ ;  /* 0x38e38e3904027825 */ /* 0x001fca00078e00ff */
[----:B------:R-:W-:Y:S02]  /*28d40*/  SHF.R.U32.HI R5, RZ, 0x1, R3 ;  /* 0x00000001ff057819 */ /* 0x000fe40000011603 */
[----:B------:R-:W-:Y:S02]  /*28d50*/  SEL R3, RZ, 0x1, !P0 ;  /* 0x00000001ff037807 */ /* 0x000fe40004000000 */
[----:B------:R-:W-:Y:S01]  /*28d60*/  PRMT R2, RZ, 0x7610, R2 ;  /* 0x00007610ff027816 */ /* 0x000fe20000000002 */
[----:B------:R-:W-:Y:S01]  /*28d70*/  IMAD R7, R5, -0x9, R4 ;  /* 0xfffffff705077824 */ /* 0x000fe200078e0204 */
[----:B------:R-:W-:Y:S01]  /*28d80*/  LOP3.LUT R6, R6, R3, RZ, 0x3c, !PT ;  /* 0x0000000306067212 */ /* 0x000fe200078e3cff */
[----:B------:R-:W-:-:S03]  /*28d90*/  IMAD.MOV.U32 R3, RZ, RZ, -0x1 ;  /* 0xffffffffff037424 */ /* 0x000fc600078e00ff */
[----:B------:R-:W-:Y:S01]  /*28da0*/  @P1 LOP3.LUT R6, R6, 0x1, R5, 0x78, !PT ;  /* 0x0000000106061812 */ /* 0x000fe200078e7805 */
[----:B------:R-:W-:Y:S01]  /*28db0*/  IMAD.MOV.U32 R5, RZ, RZ, -0x1 ;  /* 0xffffffffff057424 */ /* 0x000fe200078e00ff */
[----:B---3--:R-:W-:-:S04]  /*28dc0*/  IADD3 R14, P0, R14, UR20, RZ ;  /* 0x000000140e0e7c10 */ /* 0x008fc8000ff1e0ff */
[----:B--2---:R-:W-:Y:S01]  /*28dd0*/  IADD3.X R15, R15, UR7, RZ, P0, !PT ;  /* 0x000000070f0f7c10 */ /* 0x004fe200087fe4ff */
[----:B------:R0:W-:Y:S01]  /*28de0*/  STL [R1+0x604], R14 ;  /* 0x0006040e01007387 */ /* 0x0001e20000100800 */
[----:B------:R-:W-:-:S03]  /*28df0*/  ISETP.GE.U32.AND P0, PT, R14, UR8, PT ;  /* 0x000000080e007c0c */ /* 0x000fc6000bf06070 */
[----:B------:R0:W-:Y:S01]  /*28e00*/  STL [R1+0x600], R15 ;  /* 0x0006000f01007387 */ /* 0x0001e20000100800 */
[----:B------:R-:W-:-:S13]  /*28e10*/  ISETP.GE.U32.AND.EX P0, PT, R15, UR9, PT, P0 ;  /* 0x000000090f007c0c */ /* 0x000fda000bf06100 */
[----:B0-----:R-:W-:Y:S05]  /*28e20*/  @P0 BRA `(.L_x_1065) ;  /* 0x0000000400680947 */ /* 0x001fea0003800000 */
[----:B------:R-:W0:Y:S01]  /*28e30*/  S2UR UR8, SR_CTAID.X ;  /* 0x00000000000879c3 */ /* 0x000e220000002500 */
[----:B------:R-:W-:Y:S01]  /*28e40*/  ULDC.64 UR10, c[0x0][0x628] ;  /* 0x00018a00000a7ab9 */ /* 0x000fe20000000a00 */
[----:B------:R-:W-:Y:S01]  /*28e50*/  ULDC UR9, c[0x0][0x150] ;  /* 0x0000540000097ab9 */ /* 0x000fe20000000800 */
[----:B------:R-:W-:Y:S01]  /*28e60*/  ISETP.NE.U32.AND P0, PT, RZ, UR10, PT ;  /* 0x0000000aff007c0c */ /* 0x000fe2000bf05070 */
[----:B------:R-:W-:Y:S01]  /*28e70*/  ULDC UR12, c[0x0][0x630] ;  /* 0x00018c00000c7ab9 */ /* 0x000fe20000000800 */
[----:B------:R-:W-:Y:S01]  /*28e80*/  ULDC UR14, c[0x0][0x154] ;  /* 0x00005500000e7ab9 */ /* 0x000fe20000000800 */
[----:B------:R-:W-:Y:S01]  /*28e90*/  IMAD.MOV.U32 R3, RZ, RZ, R15 ;  /* 0x000000ffff037224 */ /* 0x000fe200078e000f */
[----:B------:R-:W-:Y:S01]  /*28ea0*/  ISETP.NE.AND.EX P0, PT, RZ, UR11, PT, P0 ;  /* 0x0000000bff007c0c */ /* 0x000fe2000bf05300 */
[----:B------:R-:W1:Y:S01]  /*28eb0*/  S2UR UR13, SR_CTAID.Y ;  /* 0x00000000000d79c3 */ /* 0x000e620000002600 */
[----:B0-----:R-:W-:-:S05]  /*28ec0*/  I2FP.F32.U32 R2, UR8 ;  /* 0x0000000800027c45 */ /* 0x001fca0008201000 */
[----:B------:R-:W-:Y:S01]  /*28ed0*/  FMUL R10, R2, UR9 ;  /* 0x00000009020a7c20 */ /* 0x000fe20008400000 */
[----:B------:R-:W-:Y:S01]  /*28ee0*/  IMAD.MOV.U32 R2, RZ, RZ, R14 ;  /* 0x000000ffff027224 */ /* 0x000fe200078e000e */
[----:B-1----:R-:W-:-:S04]  /*28ef0*/  I2FP.F32.U32 R12, UR13 ;  /* 0x0000000d000c7c45 */ /* 0x002fc80008201000 */
[----:B------:R-:W0:Y:S01]  /*28f00*/  F2I.U32.TRUNC.NTZ R10, R10 ;  /* 0x0000000a000a7305 */ /* 0x000e22000020f000 */
[----:B------:R-:W-:Y:S05]  /*28f10*/  @!P0 BRA `(.L_x_1066) ;  /* 0x0000000000288947 */ /* 0x000fea0003800000 */
[----:B------:R-:W-:Y:S02]  /*28f20*/  ULDC UR9, c[0x0][0x634] ;  /* 0x00018d0000097ab9 */ /* 0x000fe40000000800 */
[----:B------:R-:W-:-:S05]  /*28f30*/  IADD3 R3, P0, R14, UR9, RZ ;  /* 0x000000090e037c10 */ /* 0x000fca000ff1e0ff */
[----:B------:R-:W-:-:S04]  /*28f40*/  IMAD.X R11, RZ, RZ, R15, P0 ;  /* 0x000000ffff0b7224 */ /* 0x000fc800000e060f */
[----:B------:R-:W-:-:S04]  /*28f50*/  IMAD.WIDE.U32 R4, R11, UR10, RZ ;  /* 0x0000000a0b047c25 */ /* 0x000fc8000f8e00ff */
[----:B------:R-:W-:-:S04]  /*28f60*/  IMAD.WIDE.U32 R4, P0, R3, UR11, R4 ;  /* 0x0000000b03047c25 */ /* 0x000fc8000f800004 */
[----:B------:R-:W-:-:S04]  /*28f70*/  IMAD.WIDE.U32 R2, R3, UR10, RZ ;  /* 0x0000000a03027c25 */ /* 0x000fc8000f8e00ff */
[----:B------:R-:W-:Y:S01]  /*28f80*/  IMAD.MOV.U32 R2, RZ, RZ, R5 ;  /* 0x000000ffff027224 */ /* 0x000fe200078e0005 */
[----:B------:R-:W-:Y:S01]  /*28f90*/  IADD3 RZ, P1, R3, R4, RZ ;  /* 0x0000000403ff7210 */ /* 0x000fe20007f3e0ff */
[----:B------:R-:W-:-:S04]  /*28fa0*/  IMAD.X R3, RZ, RZ, RZ, P0 ;  /* 0x000000ffff037224 */ /* 0x000fc800000e06ff */
[----:B------:R-:W-:-:S08]  /*28fb0*/  IMAD.WIDE.U32.X R2, R11, UR11, R2, P1 ;  /* 0x0000000b0b027c25 */ /* 0x000fd000088e0402 */
.L_x_1066:
[--C-:B------:R-:W-:Y:S01]  /*28fc0*/  SHF.R.U64 R11, R2, UR12, R3.reuse ;  /* 0x0000000c020b7c19 */ /* 0x100fe20008001203 */
[----:B------:R-:W-:Y:S01]  /*28fd0*/  ULDC.64 UR10, c[0x0][0x620] ;  /* 0x00018800000a7ab9 */ /* 0x000fe20000000a00 */
[----:B------:R-:W-:Y:S01]  /*28fe0*/  SHF.R.U32.HI R2, RZ, UR12, R3 ;  /* 0x0000000cff027c19 */ /* 0x000fe20008011603 */
[----:B------:R-:W-:Y:S01]  /*28ff0*/  IMAD.MOV.U32 R3, RZ, RZ, R15 ;  /* 0x000000ffff037224 */ /* 0x000fe200078e000f */
[----:B------:R-:W-:Y:S01]  /*29000*/  IADD3 R13, P0, RZ, -R11, RZ ;  /* 0x8000000bff0d7210 */ /* 0x000fe20007f1e0ff */
[----:B------:R-:W-:Y:S01]  /*29010*/  FMUL R4, R12, UR14 ;  /* 0x0000000e0c047c20 */ /* 0x000fe20008400000 */
[----:B------:R-:W-:Y:S01]  /*29020*/  ULDC.64 UR14, c[0x0][0x640] ;  /* 0x00019000000e7ab9 */ /* 0x000fe20000000a00 */
[----:B0-----:R-:W-:Y:S02]  /*29030*/  R2UR UR9, R10 ;  /* 0x000000000a0972ca */ /* 0x001fe400000e0000 */
[----:B------:R-:W-:Y:S01]  /*29040*/  IMAD.X R2, RZ, RZ, ~R2, P0 ;  /* 0x000000ffff027224 */ /* 0x000fe200000e0e02 */
[----:B------:R-:W-:Y:S01]  /*29050*/  ISETP.NE.U32.AND P0, PT, RZ, UR14, PT ;  /* 0x0000000eff007c0c */ /* 0x000fe2000bf05070 */
[----:B------:R-:W0:Y:S02]  /*29060*/  F2I.U32.TRUNC.NTZ R4, R4 ;  /* 0x0000000400047305 */ /* 0x000e24000020f000 */
[----:B------:R-:W-:Y:S01]  /*29070*/  IMAD R2, R2, UR10, RZ ;  /* 0x0000000a02027c24 */ /* 0x000fe2000f8e02ff */
[----:B------:R-:W-:-:S03]  /*29080*/  ISETP.NE.AND.EX P0, PT, RZ, UR15, PT, P0 ;  /* 0x0000000fff007c0c */ /* 0x000fc6000bf05300 */
[----:B------:R-:W-:Y:S02]  /*29090*/  IMAD R5, R13, UR11, R2 ;  /* 0x0000000b0d057c24 */ /* 0x000fe4000f8e0202 */
[----:B------:R-:W-:-:S04]  /*290a0*/  IMAD.MOV.U32 R2, RZ, RZ, R14 ;  /* 0x000000ffff027224 */ /* 0x000fc800078e000e */
[----:B------:R-:W-:Y:S01]  /*290b0*/  IMAD.WIDE.U32 R2, R13, UR10, R2 ;  /* 0x0000000a0d027c25 */ /* 0x000fe2000f8e0002 */
[----:B------:R-:W-:Y:S01]  /*290c0*/  ULDC UR10, c[0x0][0x618] ;  /* 0x00018600000a7ab9 */ /* 0x000fe20000000800 */
[----:B0-----:R-:W-:Y:S02]  /*290d0*/  R2UR UR11, R4 ;  /* 0x00000000040b72ca */ /* 0x001fe400000e0000 */
[----:B------:R-:W-:-:S05]  /*290e0*/  IMAD.IADD R3, R3, 0x1, R5 ;  /* 0x0000000103037824 */ /* 0x000fca00078e0205 */
[--C-:B------:R-:W-:Y:S02]  /*290f0*/  SHF.R.U64 R10, R2, UR10, R3.reuse ;  /* 0x0000000a020a7c19 */ /* 0x100fe40008001203 */
[----:B------:R-:W-:Y:S01]  /*29100*/  SHF.R.U32.HI R3, RZ, UR10, R3 ;  /* 0x0000000aff037c19 */ /* 0x000fe20008011603 */
[----:B------:R-:W-:-:S03]  /*29110*/  ULDC UR10, c[0x0][0x608] ;  /* 0x00018200000a7ab9 */ /* 0x000fc60000000800 */
[--C-:B------:R-:W-:Y:S02]  /*29120*/  SHF.R.U64 R12, R10, UR10, R3.reuse ;  /* 0x0000000a0a0c7c19 */ /* 0x100fe40008001203 */
[----:B------:R-:W-:Y:S01]  /*29130*/  SHF.R.U32.HI R3, RZ, UR10, R3 ;  /* 0x0000000aff037c19 */ /* 0x000fe20008011603 */
[----:B------:R-:W-:-:S03]  /*29140*/  ULDC UR10, c[0x0][0x658] ;  /* 0x00019600000a7ab9 */ /* 0x000fc60000000800 */
[--C-:B------:R-:W-:Y:S02]  /*29150*/  SHF.R.U64 R13, R12, UR10, R3.reuse ;  /* 0x0000000a0c0d7c19 */ /* 0x100fe40008001203 */
[----:B------:R-:W-:-:S03]  /*29160*/  SHF.R.U32.HI R14, RZ, UR10, R3 ;  /* 0x0000000aff0e7c19 */ /* 0x000fc60008011603 */
[----:B------:R-:W-:Y:S02]  /*29170*/  IMAD.MOV.U32 R2, RZ, RZ, R13 ;  /* 0x000000ffff027224 */ /* 0x000fe400078e000d */
[----:B------:R-:W-:Y:S01]  /*29180*/  IMAD.MOV.U32 R3, RZ, RZ, R14 ;  /* 0x000000ffff037224 */ /* 0x000fe200078e000e */
[----:B------:R-:W-:Y:S06]  /*29190*/  @!P0 BRA `(.L_x_1067) ;  /* 0x0000000000288947 */ /* 0x000fec0003800000 */
        /* <DEDUP_REMOVED lines=10> */
.L_x_1067:
[----:B------:R-:W-:Y:S01]  /*29240*/  ULDC UR10, c[0x0][0x648] ;  /* 0x00019200000a7ab9 */ /* 0x000fe20000000800 */
[----:B------:R-:W-:Y:S01]  /*29250*/  UISETP.NE.AND UP0, UPT, UR46, URZ, UPT ;  /* 0x0000003f2e00728c */ /* 0x000fe2000bf05270 */
[----:B------:R-:W-:Y:S01]  /*29260*/  SHF.R.U64 R3, R2, UR10, R3 ;  /* 0x0000000a02037c19 */ /* 0x000fe20008001203 */
[----:B------:R-:W-:Y:S01]  /*29270*/  ULDC UR10, c[0x0][0x638] ;  /* 0x00018e00000a7ab9 */ /* 0x000fe20000000800 */
[----:B------:R-:W-:Y:S01]  /*29280*/  UIADD3 UR11, -UR11, URZ, URZ ;  /* 0x0000003f0b0b7290 */ /* 0x000fe2000fffe13f */
[----:B------:R-:W-:Y:S02]  /*29290*/  LOP3.LUT R12, R12, UR6, RZ, 0xc0, !PT ;  /* 0x000000060c0c7c12 */ /* 0x000fe4000f8ec0ff */
[----:B------:R-:W-:Y:S01]  /*292a0*/  IMAD.MOV R2, RZ, RZ, -R3 ;  /* 0x000000ffff027224 */ /* 0x000fe200078e0a03 */
[----:B------:R-:W-:Y:S02]  /*292b0*/  PLOP3.LUT P0, PT, PT, PT, UP0, 0x40, 0x0 ;  /* 0x000000000000781c */ /* 0x000fe40003f0e808 */
[----:B------:R-:W-:Y:S01]  /*292c0*/  IMAD R5, R3, UR5, R12 ;  /* 0x0000000503057c24 */ /* 0x000fe2000f8e020c */
[----:B------:R-:W-:Y:S01]  /*292d0*/  PLOP3.LUT P1, PT, PT, PT, UP0, 0x40, 0x0 ;  /* 0x000000000000781c */ /* 0x000fe20003f2e808 */
[----:B------:R-:W-:Y:S01]  /*292e0*/  IMAD R13, R2, UR10, R13 ;  /* 0x0000000a020d7c24 */ /* 0x000fe2000f8e020d */
[----:B------:R-:W-:Y:S01]  /*292f0*/  UIADD3 UR10, -UR9, URZ, URZ ;  /* 0x0000003f090a7290 */ /* 0x000fe2000fffe13f */
[----:B------:R-:W-:-:S02]  /*29300*/  LOP3.LUT R2, R10, UR4, RZ, 0xc0, !PT ;  /* 0x000000040a027c12 */ /* 0x000fc4000f8ec0ff */
[----:B------:R-:W-:Y:S02]  /*29310*/  ULDC UR9, c[0x0][0x144] ;  /* 0x0000510000097ab9 */ /* 0x000fe40000000800 */
[----:B------:R-:W-:-:S03]  /*29320*/  UIMAD UR8, UR9, UR10, UR8 ;  /* 0x0000000a090872a4 */ /* 0x000fc6000f8e0208 */
[----:B------:R-:W-:Y:S02]  /*29330*/  ULDC UR9, c[0x0][0x148] ;  /* 0x0000520000097ab9 */ /* 0x000fe40000000800 */
[----:B------:R-:W-:-:S03]  /*29340*/  @UP0 UIMAD UR8, UR9, UR11, UR13 ;  /* 0x0000000b090802a4 */ /* 0x000fc6000f8e020d */
[----:B------:R-:W-:Y:S02]  /*29350*/  ULDC UR9, c[0x0][0x600] ;  /* 0x0001800000097ab9 */ /* 0x000fe40000000800 */
[----:B------:R-:W-:Y:S02]  /*29360*/  IMAD R2, R13, UR9, R2 ;  /* 0x000000090d027c24 */ /* 0x000fe4000f8e0202 */
[----:B------:R-:W-:Y:S01]  /*29370*/  IMAD.U32 R4, RZ, RZ, UR8 ;  /* 0x00000008ff047e24 */ /* 0x000fe2000f8e00ff */
[----:B------:R-:W-:-:S03]  /*29380*/  ULDC UR8, c[0x0][0x610] ;  /* 0x0001840000087ab9 */ /* 0x000fc60000000800 */
[----:B------:R-:W-:-:S05]  /*29390*/  IMAD R5, R5, UR8, R4 ;  /* 0x0000000805057c24 */ /* 0x000fca000f8e0204 */
[----:B------:R-:W-:Y:S02]  /*293a0*/  SEL R3, R2, R5, P0 ;  /* 0x0000000502037207 */ /* 0x000fe40000000000 */
[----:B------:R-:W-:Y:S01]  /*293b0*/  SEL R5, R5, R2, P1 ;  /* 0x0000000205057207 */ /* 0x000fe20000800000 */
[----:B------:R-:W-:-:S07]  /*293c0*/  IMAD.MOV.U32 R2, RZ, RZ, 0x1 ;  /* 0x00000001ff027424 */ /* 0x000fce00078e00ff */
.L_x_1065:
[----:B------:R-:W-:Y:S05]  /*293d0*/  BSYNC B1 ;  /* 0x0000000000017941 */ /* 0x000fea0003800000 */
.L_x_1064:
[----:B------:R-:W-:-:S13]  /*293e0*/  LOP3.LUT P0, RZ, R2, 0xff, RZ, 0xc0, !PT ;  /* 0x000000ff02ff7812 */ /* 0x000fda000780c0ff */
[----:B------:R-:W-:Y:S05]  /*293f0*/  @P0 BRA `(.L_x_1068) ;  /* 0xfffffff400140947 */ /* 0x000fea000383ffff */
[----:B------:R-:W-:Y:S05]  /*29400*/  BSYNC B0 ;  /* 0x0000000000007941 */ /* 0x000fea0003800000 */
.L_x_1057:
[----:B------:R-:W-:-:S03]  /*29410*/  UMOV UR8, 0xffffffff ;  /* 0xffffffff00087882 */ /* 0x000fc60000000000 */
[----:B------:R-:W-:Y:S05]  /*29420*/  BRA.DIV UR8, `(.L_x_1069) ;  /* 0x0000000608d07947 */ /* 0x000fea000b800000 */
[----:B------:R-:W-:-:S13]  /*29430*/  ELECT P6, URZ, PT ;  /* 0x00000000003f782f */ /* 0x000fda00038c0000 */
.L_x_1088:
[----:B------:R-:W-:Y:S04]  /*29440*/  BSSY B0, `(.L_x_1070) ;  /* 0x0000059000007945 */ /* 0x000fe80003800000 */
[----:B------:R-:W-:Y:S05]  /*29450*/  @!P6 BRA `(.L_x_1071) ;  /* 0x00000004005ce947 */ /* 0x000fea0003800000 */
[----:B------:R-:W-:-:S04]  /*29460*/  ULOP3.LUT UR8, UR40, 0x2, URZ, 0xfc, !UPT ;  /* 0x0000000228087892 */ /* 0x000fc8000f8efc3f */
[----:B------:R-:W-:-:S06]  /*29470*/  UISETP.NE.AND UP0, UPT, UR8, 0x3, UPT ;  /* 0x000000030800788c */ /* 0x000fcc000bf05270 */
[----:B------:R-:W-:-:S13]  /*29480*/  PLOP3.LUT P0, PT, PT, PT, UP0, 0x80, 0x0 ;  /* 0x000000000000781c */ /* 0x000fda0003f0f008 */
[----:B------:R-:W-:Y:S05]  /*29490*/  @!P0 BRA `(.L_x_1072) ;  /* 0x0000000000048947 */ /* 0x000fea0003800000 */
[----:B------:R-:W-:Y:S01]  /*294a0*/  BPT.TRAP 0x1 ;  /* 0x000000040000795c */ /* 0x000fe20000300000 */
.L_x_1072:
[----:B------:R-:W0:Y:S01]  /*294b0*/  S2R R3, SR_CgaCtaId ;  /* 0x0000000000037919 */ /* 0x000e220000008800 */
[----:B------:R-:W-:Y:S02]  /*294c0*/  MOV R0, 0x400 ;  /* 0x0000040000007802 */ /* 0x000fe40000000f00 */
[----:B------:R-:W-:Y:S02]  /*294d0*/  SHF.L.U32 R2, R6, 0x1f, RZ ;  /* 0x0000001f06027819 */ /* 0x000fe400000006ff */
[----:B0-----:R-:W-:-:S05]  /*294e0*/  LEA R0, R3, R0, 0x18 ;  /* 0x0000000003007211 */ /* 0x001fca00078ec0ff */
[----:B------:R-:W-:-:S04]  /*294f0*/  VIADD R0, R0, 0x48 ;  /* 0x0000004800007836 */ /* 0x000fc80000000000 */
[----:B------:R-:W-:-:S04]  /*29500*/  IMAD R3, R7, 0x8, R0 ;  /* 0x0000000807037824 */ /* 0x000fc800078e0200 */
[----:B------:R-:W0:Y:S02]  /*29510*/  SYNCS.PHASECHK.TRANS64.TRYWAIT P0, [R3+URZ], R2 ;  /* 0x00000002030075a7 */ /* 0x000e24000800017f */
[----:B0-----:R-:W-:Y:S05]  /*29520*/  @!P0 BRA `(.L_x_1073) ;  /* 0x0000000400b08947 */ /* 0x001fea0003800000 */
.L_x_1089:
[----:B------:R-:W-:-:S05]  /*29530*/  VIADD R7, R7, 0x1 ;  /* 0x0000000107077836 */ /* 0x000fca0000000000 */
[----:B------:R-:W-:-:S04]  /*29540*/  ISETP.NE.AND P0, PT, R7, 0x9, PT ;  /* 0x000000090700780c */ /* 0x000fc80003f05270 */
[----:B0-----:R-:W-:Y:S02]  /*29550*/  SEL R3, RZ, 0x1, P0 ;  /* 0x00000001ff037807 */ /* 0x001fe40000000000 */
[----:B------:R-:W-:Y:S02]  /*29560*/  SEL R7, R7, RZ, P0 ;  /* 0x000000ff07077207 */ /* 0x000fe40000000000 */
[----:B------:R-:W-:-:S03]  /*29570*/  LOP3.LUT R6, R6, R3, RZ, 0x3c, !PT ;  /* 0x0000000306067212 */ /* 0x000fc600078e3cff */
[----:B------:R-:W-:Y:S01]  /*29580*/  IMAD R3, R7, 0x8, R0 ;  /* 0x0000000807037824 */ /* 0x000fe200078e0200 */
[----:B------:R-:W-:-:S04]  /*29590*/  SHF.L.U32 R2, R6, 0x1f, RZ ;  /* 0x0000001f06027819 */ /* 0x000fc800000006ff */
[----:B------:R-:W0:Y:S02]  /*295a0*/  SYNCS.PHASECHK.TRANS64.TRYWAIT P0, [R3+URZ], R2 ;  /* 0x00000002030075a7 */ /* 0x000e24000800017f */
[----:B0-----:R-:W-:Y:S05]  /*295b0*/  @!P0 BRA `(.L_x_1074) ;  /* 0x0000000400a08947 */ /* 0x001fea0003800000 */
.L_x_1090:
[----:B0-----:R-:W-:-:S05]  /*295c0*/  VIADD R2, R7, 0x1 ;  /* 0x0000000107027836 */ /* 0x001fca0000000000 */
[----:B------:R-:W-:-:S04]  /*295d0*/  ISETP.NE.AND P0, PT, R2, 0x9, PT ;  /* 0x000000090200780c */ /* 0x000fc80003f05270 */
[----:B------:R-:W-:Y:S02]  /*295e0*/  SEL R3, RZ, 0x1, P0 ;  /* 0x00000001ff037807 */ /* 0x000fe40000000000 */
[----:B------:R-:W-:Y:S02]  /*295f0*/  SEL R5, R2, RZ, P0 ;  /* 0x000000ff02057207 */ /* 0x000fe40000000000 */
[----:B------:R-:W-:-:S03]  /*29600*/  LOP3.LUT R6, R6, R3, RZ, 0x3c, !PT ;  /* 0x0000000306067212 */ /* 0x000fc600078e3cff */
[----:B------:R-:W-:Y:S01]  /*29610*/  IMAD R3, R5, 0x8, R0 ;  /* 0x0000000805037824 */ /* 0x000fe200078e0200 */
[----:B------:R-:W-:-:S04]  /*29620*/  SHF.L.U32 R2, R6, 0x1f, RZ ;  /* 0x0000001f06027819 */ /* 0x000fc800000006ff */
[----:B------:R-:W0:Y:S02]  /*29630*/  SYNCS.PHASECHK.TRANS64.TRYWAIT P0, [R3+URZ], R2 ;  /* 0x00000002030075a7 */ /* 0x000e24000800017f */
[----:B0-----:R-:W-:Y:S05]  /*29640*/  @!P0 BRA `(.L_x_1075) ;  /* 0x0000000400908947 */ /* 0x001fea0003800000 */
.L_x_1091:
        /* <DEDUP_REMOVED lines=9> */
.L_x_1092:
        /* <DEDUP_REMOVED lines=9> */
.L_x_1093:
        /* <DEDUP_REMOVED lines=9> */
.L_x_1094:
        /* <DEDUP_REMOVED lines=9> */
.L_x_1095:
        /* <DEDUP_REMOVED lines=9> */
.L_x_1096:
[----:B0-----:R-:W-:-:S05]  /*29920*/  VIADD R2, R5, 0x1 ;  /* 0x0000000105027836 */ /* 0x001fca0000000000 */
[----:B------:R-:W-:-:S04]  /*29930*/  ISETP.NE.AND P0, PT, R2, 0x9, PT ;  /* 0x000000090200780c */ /* 0x000fc80003f05270 */
[----:B------:R-:W-:Y:S02]  /*29940*/  SEL R4, RZ, 0x1, P0 ;  /* 0x00000001ff047807 */ /* 0x000fe40000000000 */
[----:B------:R-:W-:Y:S02]  /*29950*/  SEL R3, R2, RZ, P0 ;  /* 0x000000ff02037207 */ /* 0x000fe40000000000 */
[----:B------:R-:W-:-:S03]  /*29960*/  LOP3.LUT R4, R7, R4, RZ, 0x3c, !PT ;  /* 0x0000000407047212 */ /* 0x000fc600078e3cff */
[----:B------:R-:W-:Y:S01]  /*29970*/  IMAD R3, R3, 0x8, R0 ;  /* 0x0000000803037824 */ /* 0x000fe200078e0200 */
[----:B------:R-:W-:-:S07]  /*29980*/  SHF.L.U32 R0, R4, 0x1f, RZ ;  /* 0x0000001f04007819 */ /* 0x000fce00000006ff */
.L_x_1081:
[----:B0-----:R0:W1:Y:S02]  /*29990*/  SYNCS.PHASECHK.TRANS64.TRYWAIT P0, [R3+URZ], R0 ;  /* 0x00000000030075a7 */ /* 0x001064000800017f */
[----:B-1----:R-:W-:Y:S05]  /*299a0*/  @!P0 NANOSLEEP.SYNCS 0x989680 ;  /* 0x009896800000895d */ /* 0x002fea0003900000 */
[----:B------:R-:W1:Y:S02]  /*299b0*/  @!P0 SYNCS.PHASECHK.TRANS64 P0, [R3+URZ], R0 ;  /* 0x00000000030085a7 */ /* 0x000e64000800007f */
[----:B-1----:R-:W-:Y:S05]  /*299c0*/  @!P0 BRA `(.L_x_1081) ;  /* 0xfffffffc00f08947 */ /* 0x002fea000383ffff */
.L_x_1071:
[----:B------:R-:W-:Y:S05]  /*299d0*/  BSYNC B0 ;  /* 0x0000000000007941 */ /* 0x000fea0003800000 */
.L_x_1070:
[----:B------:R-:W-:Y:S05]  /*299e0*/  EXIT ;  /* 0x000000000000794d */ /* 0x000fea0003800000 */
.L_x_22:
[----:B-1----:R1:W2:Y:S02]  /*299f0*/  SYNCS.PHASECHK.TRANS64.TRYWAIT P1, [R3+URZ], R0 ;  /* 0x00000000030075a7 */ /* 0x0022a4000802017f */
[----:B--2---:R-:W-:Y:S05]  /*29a00*/  @!P1 NANOSLEEP.SYNCS 0x989680 ;  /* 0x009896800000995d */ /* 0x004fea0003900000 */
[----:B------:R-:W2:Y:S02]  /*29a10*/  @!P1 SYNCS.PHASECHK.TRANS64 P1, [R3+URZ], R0 ;  /* 0x00000000030095a7 */ /* 0x000ea4000802007f */
[----:B--2---:R-:W-:Y:S05]  /*29a20*/  @!P1 BRA `(.L_x_22) ;  /* 0xfffffffc00f09947 */ /* 0x004fea000383ffff */
[----:B------:R-:W-:Y:S05]  /*29a30*/  BRA `(.L_x_21) ;  /* 0xfffffd7c00547947 */ /* 0x000fea000383ffff */
.L_x_27:
[----:B-1----:R-:W-:-:S04]  /*29a40*/  IMAD.U32 R7, RZ, RZ, UR4 ;  /* 0x00000004ff077e24 */ /* 0x002fc8000f8e00ff */
[----:B------:R1:W2:Y:S03]  /*29a50*/  SYNCS.PHASECHK.TRANS64.TRYWAIT P1, [R7+URZ], R5 ;  /* 0x00000005070075a7 */ /* 0x0002a6000802017f */
[----:B--2---:R-:W-:Y:S05]  /*29a60*/  @!P1 NANOSLEEP.SYNCS 0x989680 ;  /* 0x009896800000995d */ /* 0x004fea0003900000 */
[----:B------:R-:W2:Y:S02]  /*29a70*/  @!P1 SYNCS.PHASECHK.TRANS64 P1, [R7+URZ], R5 ;  /* 0x00000005070095a7 */ /* 0x000ea4000802007f */
[----:B--2---:R-:W-:Y:S05]  /*29a80*/  @!P1 BRA `(.L_x_27) ;  /* 0xfffffffc00ec9947 */ /* 0x004fea000383ffff */
[----:B------:R-:W-:Y:S05]  /*29a90*/  BRA `(.L_x_26) ;  /* 0xfffffd8c00107947 */ /* 0x000fea000383ffff */
.L_x_1058:
[----:B------:R-:W-:Y:S01]  /*29aa0*/  BSSY B1, `(.L_x_1082) ;  /* 0x0000006000017945 */ /* 0x000fe20003800000 */
[----:B------:R-:W-:-:S07]  /*29ab0*/  IMAD.MOV.U32 R15, RZ, RZ, -0x1 ;  /* 0xffffffffff0f7424 */ /* 0x000fce00078e00ff */
[----:B------:R-:W-:Y:S05]  /*29ac0*/  WARPSYNC.COLLECTIVE R15, `(.L_x_1083) ;  /* 0x000000000f0c7348 */ /* 0x000fea0003c00000 */
[----:B------:R-:W-:Y:S02]  /*29ad0*/  ELECT P6, UR62, PT ;  /* 0x00000000003e782f */ /* 0x000fe400038c0000 */
[----:B------:R-:W-:Y:S01]  /*29ae0*/  MOV R14, UR62 ;  /* 0x0000003e000e7c02 */ /* 0x000fe20008000f00 */
[----:B------:R-:W-:Y:S10]  /*29af0*/  ENDCOLLECTIVE ;  /* 0x000000000000791b */ /* 0x000ff40003800000 */
.L_x_1083:
[----:B------:R-:W-:Y:S05]  /*29b00*/  BSYNC B1 ;  /* 0x0000000000017941 */ /* 0x000fea0003800000 */
.L_x_1082:
[----:B------:R-:W-:Y:S05]  /*29b10*/  BRA `(.L_x_1084) ;  /* 0xffffffec00587947 */ /* 0x000fea000383ffff */
.L_x_1061:
[----:B0-----:R0:W1:Y:S02]  /*29b20*/  SYNCS.PHASECHK.TRANS64.TRYWAIT P0, [R15+URZ+0x48], R14 ;  /* 0x0000480e0f0075a7 */ /* 0x001064000800017f */
[----:B-1----:R-:W-:Y:S05]  /*29b30*/  @!P0 NANOSLEEP.SYNCS 0x989680 ;  /* 0x009896800000895d */ /* 0x002fea0003900000 */
[----:B------:R-:W1:Y:S02]  /*29b40*/  @!P0 SYNCS.PHASECHK.TRANS64 P0, [R15+URZ+0x48], R14 ;  /* 0x0000480e0f0085a7 */ /* 0x000e64000800007f */
[----:B-1----:R-:W-:Y:S05]  /*29b50*/  @!P0 BRA `(.L_x_1061) ;  /* 0xfffffffc00f08947 */ /* 0x002fea000383ffff */
[----:B------:R-:W-:Y:S05]  /*29b60*/  BRA `(.L_x_1085) ;  /* 0xffffffec00887947 */ /* 0x000fea000383ffff */
.L_x_1069:
[----:B------:R-:W-:Y:S01]  /*29b70*/  BSSY B0, `(.L_x_1086) ;  /* 0x0000006000007945 */ /* 0x000fe20003800000 */
[----:B------:R-:W-:-:S07]  /*29b80*/  IMAD.MOV.U32 R15, RZ, RZ, -0x1 ;  /* 0xffffffffff0f7424 */ /* 0x000fce00078e00ff */
[----:B------:R-:W-:Y:S05]  /*29b90*/  WARPSYNC.COLLECTIVE R15, `(.L_x_1087) ;  /* 0x000000000f0c7348 */ /* 0x000fea0003c00000 */
[----:B------:R-:W-:Y:S02]  /*29ba0*/  ELECT P6, UR62, PT ;  /* 0x00000000003e782f */ /* 0x000fe400038c0000 */
[----:B------:R-:W-:Y:S01]  /*29bb0*/  MOV R14, UR62 ;  /* 0x0000003e000e7c02 */ /* 0x000fe20008000f00 */
[----:B------:R-:W-:Y:S10]  /*29bc0*/  ENDCOLLECTIVE ;  /* 0x000000000000791b */ /* 0x000ff40003800000 */
.L_x_1087:
[----:B------:R-:W-:Y:S05]  /*29bd0*/  BSYNC B0 ;  /* 0x0000000000007941 */ /* 0x000fea0003800000 */
.L_x_1086:
[----:B------:R-:W-:Y:S05]  /*29be0*/  BRA `(.L_x_1088) ;  /* 0xfffffff800147947 */ /* 0x000fea000383ffff */
.L_x_1073:
[----:B0-----:R0:W1:Y:S02]  /*29bf0*/  SYNCS.PHASECHK.TRANS64.TRYWAIT P0, [R3+URZ], R2 ;  /* 0x00000002030075a7 */ /* 0x001064000800017f */
[----:B-1----:R-:W-:Y:S05]  /*29c00*/  @!P0 NANOSLEEP.SYNCS 0x989680 ;  /* 0x009896800000895d */ /* 0x002fea0003900000 */
[----:B------:R-:W1:Y:S02]  /*29c10*/  @!P0 SYNCS.PHASECHK.TRANS64 P0, [R3+URZ], R2 ;  /* 0x00000002030085a7 */ /* 0x000e64000800007f */
[----:B-1----:R-:W-:Y:S05]  /*29c20*/  @!P0 BRA `(.L_x_1073) ;  /* 0xfffffffc00f08947 */ /* 0x002fea000383ffff */
[----:B------:R-:W-:Y:S05]  /*29c30*/  BRA `(.L_x_1089) ;  /* 0xfffffff8003c7947 */ /* 0x000fea000383ffff */
.L_x_1074:
[----:B0-----:R0:W1:Y:S02]  /*29c40*/  SYNCS.PHASECHK.TRANS64.TRYWAIT P0, [R3+URZ], R2 ;  /* 0x00000002030075a7 */ /* 0x001064000800017f */
[----:B-1----:R-:W-:Y:S05]  /*29c50*/  @!P0 NANOSLEEP.SYNCS 0x989680 ;  /* 0x009896800000895d */ /* 0x002fea0003900000 */
[----:B------:R-:W1:Y:S02]  /*29c60*/  @!P0 SYNCS.PHASECHK.TRANS64 P0, [R3+URZ], R2 ;  /* 0x00000002030085a7 */ /* 0x000e64000800007f */
[----:B-1----:R-:W-:Y:S05]  /*29c70*/  @!P0 BRA `(.L_x_1074) ;  /* 0xfffffffc00f08947 */ /* 0x002fea000383ffff */
[----:B------:R-:W-:Y:S05]  /*29c80*/  BRA `(.L_x_1090) ;  /* 0xfffffff8004c7947 */ /* 0x000fea000383ffff */
.L_x_1075:
[----:B0-----:R0:W1:Y:S02]  /*29c90*/  SYNCS.PHASECHK.TRANS64.TRYWAIT P0, [R3+URZ], R2 ;  /* 0x00000002030075a7 */ /* 0x001064000800017f */
[----:B-1----:R-:W-:Y:S05]  /*29ca0*/  @!P0 NANOSLEEP.SYNCS 0x989680 ;  /* 0x009896800000895d */ /* 0x002fea0003900000 */
[----:B------:R-:W1:Y:S02]  /*29cb0*/  @!P0 SYNCS.PHASECHK.TRANS64 P0, [R3+URZ], R2 ;  /* 0x00000002030085a7 */ /* 0x000e64000800007f */
[----:B-1----:R-:W-:Y:S05]  /*29cc0*/  @!P0 BRA `(.L_x_1075) ;  /* 0xfffffffc00f08947 */ /* 0x002fea000383ffff */
[----:B------:R-:W-:Y:S05]  /*29cd0*/  BRA `(.L_x_1091) ;  /* 0xfffffff8005c7947 */ /* 0x000fea000383ffff */
.L_x_1076:
[----:B0-----:R0:W1:Y:S02]  /*29ce0*/  SYNCS.PHASECHK.TRANS64.TRYWAIT P0, [R3+URZ], R2 ;  /* 0x00000002030075a7 */ /* 0x001064000800017f */
[----:B-1----:R-:W-:Y:S05]  /*29cf0*/  @!P0 NANOSLEEP.SYNCS 0x989680 ;  /* 0x009896800000895d */ /* 0x002fea0003900000 */
[----:B------:R-:W1:Y:S02]  /*29d00*/  @!P0 SYNCS.PHASECHK.TRANS64 P0, [R3+URZ], R2 ;  /* 0x00000002030085a7 */ /* 0x000e64000800007f */
[----:B-1----:R-:W-:Y:S05]  /*29d10*/  @!P0 BRA `(.L_x_1076) ;  /* 0xfffffffc00f08947 */ /* 0x002fea000383ffff */
[----:B------:R-:W-:Y:S05]  /*29d20*/  BRA `(.L_x_1092) ;  /* 0xfffffff8006c7947 */ /* 0x000fea000383ffff */
.L_x_1077:
[----:B0-----:R0:W1:Y:S02]  /*29d30*/  SYNCS.PHASECHK.TRANS64.TRYWAIT P0, [R3+URZ], R2 ;  /* 0x00000002030075a7 */ /* 0x001064000800017f */
[----:B-1----:R-:W-:Y:S05]  /*29d40*/  @!P0 NANOSLEEP.SYNCS 0x989680 ;  /* 0x009896800000895d */ /* 0x002fea0003900000 */
[----:B------:R-:W1:Y:S02]  /*29d50*/  @!P0 SYNCS.PHASECHK.TRANS64 P0, [R3+URZ], R2 ;  /* 0x00000002030085a7 */ /* 0x000e64000800007f */
[----:B-1----:R-:W-:Y:S05]  /*29d60*/  @!P0 BRA `(.L_x_1077) ;  /* 0xfffffffc00f08947 */ /* 0x002fea000383ffff */
[----:B------:R-:W-:Y:S05]  /*29d70*/  BRA `(.L_x_1093) ;  /* 0xfffffff8007c7947 */ /* 0x000fea000383ffff */
.L_x_1078:
[----:B0-----:R0:W1:Y:S02]  /*29d80*/  SYNCS.PHASECHK.TRANS64.TRYWAIT P0, [R3+URZ], R2 ;  /* 0x00000002030075a7 */ /* 0x001064000800017f */
[----:B-1----:R-:W-:Y:S05]  /*29d90*/  @!P0 NANOSLEEP.SYNCS 0x989680 ;  /* 0x009896800000895d */ /* 0x002fea0003900000 */
[----:B------:R-:W1:Y:S02]  /*29da0*/  @!P0 SYNCS.PHASECHK.TRANS64 P0, [R3+URZ], R2 ;  /* 0x00000002030085a7 */ /* 0x000e64000800007f */
[----:B-1----:R-:W-:Y:S05]  /*29db0*/  @!P0 BRA `(.L_x_1078) ;  /* 0xfffffffc00f08947 */ /* 0x002fea000383ffff */
[----:B------:R-:W-:Y:S05]  /*29dc0*/  BRA `(.L_x_1094) ;  /* 0xfffffff8008c7947 */ /* 0x000fea000383ffff */
.L_x_1079:
[----:B0-----:R0:W1:Y:S02]  /*29dd0*/  SYNCS.PHASECHK.TRANS64.TRYWAIT P0, [R3+URZ], R2 ;  /* 0x00000002030075a7 */ /* 0x001064000800017f */
[----:B-1----:R-:W-:Y:S05]  /*29de0*/  @!P0 NANOSLEEP.SYNCS 0x989680 ;  /* 0x009896800000895d */ /* 0x002fea0003900000 */
[----:B------:R-:W1:Y:S02]  /*29df0*/  @!P0 SYNCS.PHASECHK.TRANS64 P0, [R3+URZ], R2 ;  /* 0x00000002030085a7 */ /* 0x000e64000800007f */
[----:B-1----:R-:W-:Y:S05]  /*29e00*/  @!P0 BRA `(.L_x_1079) ;  /* 0xfffffffc00f08947 */ /* 0x002fea000383ffff */
[----:B------:R-:W-:Y:S05]  /*29e10*/  BRA `(.L_x_1095) ;  /* 0xfffffff8009c7947 */ /* 0x000fea000383ffff */
.L_x_1080:
[----:B0-----:R0:W1:Y:S02]  /*29e20*/  SYNCS.PHASECHK.TRANS64.TRYWAIT P0, [R3+URZ], R2 ;  /* 0x00000002030075a7 */ /* 0x001064000800017f */
[----:B-1----:R-:W-:Y:S05]  /*29e30*/  @!P0 NANOSLEEP.SYNCS 0x989680 ;  /* 0x009896800000895d */ /* 0x002fea0003900000 */
[----:B------:R-:W1:Y:S02]  /*29e40*/  @!P0 SYNCS.PHASECHK.TRANS64 P0, [R3+URZ], R2 ;  /* 0x00000002030085a7 */ /* 0x000e64000800007f */
[----:B-1----:R-:W-:Y:S05]  /*29e50*/  @!P0 BRA `(.L_x_1080) ;  /* 0xfffffffc00f08947 */ /* 0x002fea000383ffff */
[----:B------:R-:W-:Y:S05]  /*29e60*/  BRA `(.L_x_1096) ;  /* 0xfffffff800ac7947 */ /* 0x000fea000383ffff */
.L_x_1097:
[----:B------:R-:W-:-:S00]  /*29e70*/  BRA `(.L_x_1097) ;  /* 0xfffffffc00fc7947 */ /* 0x000fc0000383ffff */
[----:B------:R-:W-:-:S00]  /*29e80*/  NOP ;  /* 0x0000000000007918 */ /* 0x000fc00000000000 */
[----:B------:R-:W-:-:S00]  /*29e90*/  NOP ;  /* 0x0000000000007918 */ /* 0x000fc00000000000 */
[----:B------:R-:W-:-:S00]  /*29ea0*/  NOP ;  /* 0x0000000000007918 */ /* 0x000fc00000000000 */
[----:B------:R-:W-:-:S00]  /*29eb0*/  NOP ;  /* 0x0000000000007918 */ /* 0x000fc00000000000 */
[----:B------:R-:W-:-:S00]  /*29ec0*/  NOP ;  /* 0x0000000000007918 */ /* 0x000fc00000000000 */
[----:B------:R-:W-:-:S00]  /*29ed0*/  NOP ;  /* 0x0000000000007918 */ /* 0x000fc00000000000 */
[----:B------:R-:W-:-:S00]  /*29ee0*/  NOP ;  /* 0x0000000000007918 */ /* 0x000fc00000000000 */
[----:B------:R-:W-:-:S00]  /*29ef0*/  NOP ;  /* 0x0000000000007918 */ /* 0x000fc00000000000 */
.L_x_1098:


//--------------------- .nv.global.init           --------------------------
	.section	.nv.global.init,"aw",@progbits
.nv.global.init:
	.type		$str$22,@object
	.size		$str$22,($str$23 - $str$22)
$str$22:
        /*0000*/ 	.byte	0x6b, 0x5f, 0x74, 0x69, 0x6c, 0x65, 0x5f, 0x63, 0x6f, 0x75, 0x6e, 0x74, 0x20, 0x3e, 0x3d, 0x20
        /*0010*/ 	.byte	0x31, 0x00
	.type		$str$23,@object
	.size		$str$23,(__unnamed_1 - $str$23)
$str$23:
        /*0012*/ 	.byte	0x2f, 0x74, 0x6d, 0x70, 0x2f, 0x63, 0x75, 0x74, 0x6c, 0x61, 0x73, 0x73, 0x5f, 0x73, 0x77, 0x65
        /*0022*/ 	.byte	0x65, 0x70, 0x5f, 0x73, 0x72, 0x63, 0x2f, 0x69, 0x6e, 0x63, 0x6c, 0x75, 0x64, 0x65, 0x2f, 0x63
        /*0032*/ 	.byte	0x75, 0x74, 0x6c, 0x61, 0x73, 0x73, 0x2f, 0x67, 0x65, 0x6d, 0x6d, 0x2f, 0x63, 0x6f, 0x6c, 0x6c
        /*0042*/ 	.byte	0x65, 0x63, 0x74, 0x69, 0x76, 0x65, 0x2f, 0x73, 0x6d, 0x39, 0x30, 0x5f, 0x6d, 0x6d, 0x61, 0x5f
        /*0052*/ 	.byte	0x74, 0x6d, 0x61, 0x5f, 0x67, 0x6d, 0x6d, 0x61, 0x5f, 0x73, 0x73, 0x5f, 0x77, 0x61, 0x72, 0x70
        /*0062*/ 	.byte	0x73, 0x70, 0x65, 0x63, 0x69, 0x61, 0x6c, 0x69, 0x7a, 0x65, 0x64, 0x2e, 0x68, 0x70, 0x70, 0x00
	.type		__unnamed_1,@object
	.size		__unnamed_1,(.L_0 - __unnamed_1)
__unnamed_1:
        /* <DEDUP_REMOVED lines=182> */
        /*0bd2*/ 	.byte	0x5d, 0x00
.L_0:


//--------------------- .nv.shared._ZN7cutlass13device_kernelINS_4gemm6kernel13GemmUniversalIN4cute5tupleIJiiiiEEENS1_10collective13CollectiveMmaINS1_34MainloopSm90TmaGmmaWarpSpecializedILi9ENS5_IJNS4_1CILi2EEENSA_ILi1EEESC_EEENS1_35KernelTmaWarpSpecializedCooperativeEEENS5_IJNSA_ILi512EEENSA_ILi256EEENSA_ILi16EEEEEENS_10bfloat16_tENS5_IJlSC_lEEESK_SL_NS4_8TiledMMAINS4_8MMA_AtomIJNS4_4SM904GMMA28MMA_64x256x16_F32BF16BF16_SSILNSP_5MajorE0ELSR_0ELNSP_7ScaleInE1ELSS_1EEEEEENS4_6LayoutISD_NS5_IJSC_NSA_ILi0EEESW_EEEEENS5_IJNS4_10UnderscoreESZ_SZ_EEEEENS4_13SM90_TMA_LOADENS4_14ComposedLayoutINS4_7SwizzleILi1ELi4ELi3EEENS4_18smem_ptr_flag_bitsILi16EEENSV_INS5_IJNSA_ILi8EEESI_EEENS5_IJSI_SC_EEEEEEEvNS4_8identityENS4_23SM90_TMA_LOAD_MULTICASTES1C_vS1D_EENS_8epilogue10collective6detail29Sm90TmaWarpSpecializedAdapterINS1H_15DefaultEpilogueISK_SL_SL_NS1G_6thread17LinearCombinationISK_Li1EffLNS1L_9ScaleType4KindE0ELNS_15FloatRoundStyleE2ESK_EENS1_15EpilogueDefaultEEEEEvvEEEEvNT_6ParamsE --------------------------
	.section	.nv.shared._ZN7cutlass13device_kernelINS_4gemm6kernel13GemmUniversalIN4cute5tupleIJiiiiEEENS1_10collective13CollectiveMmaINS1_34MainloopSm90TmaGmmaWarpSpecializedILi9ENS5_IJNS4_1CILi2EEENSA_ILi1EEESC_EEENS1_35KernelTmaWarpSpecializedCooperativeEEENS5_IJNSA_ILi512EEENSA_ILi256EEENSA_ILi16EEEEEENS_10bfloat16_tENS5_IJlSC_lEEESK_SL_NS4_8TiledMMAINS4_8MMA_AtomIJNS4_4SM904GMMA28MMA_64x256x16_F32BF16BF16_SSILNSP_5MajorE0ELSR_0ELNSP_7ScaleInE1ELSS_1EEEEEENS4_6LayoutISD_NS5_IJSC_NSA_ILi0EEESW_EEEEENS5_IJNS4_10UnderscoreESZ_SZ_EEEEENS4_13SM90_TMA_LOADENS4_14ComposedLayoutINS4_7SwizzleILi1ELi4ELi3EEENS4_18smem_ptr_flag_bitsILi16EEENSV_INS5_IJNSA_ILi8EEESI_EEENS5_IJSI_SC_EEEEEEEvNS4_8identityENS4_23SM90_TMA_LOAD_MULTICASTES1C_vS1D_EENS_8epilogue10collective6detail29Sm90TmaWarpSpecializedAdapterINS1H_15DefaultEpilogueISK_SL_SL_NS1G_6thread17LinearCombinationISK_Li1EffLNS1L_9ScaleType4KindE0ELNS_15FloatRoundStyleE2ESK_EENS1_15EpilogueDefaultEEEEEvvEEEEvNT_6ParamsE,"aw",@nobits
	.sectionflags	@""
	.align	16
	.zero		1024


//--------------------- .nv.shared.reserved.0     --------------------------
	.section	.nv.shared.reserved.0,"aw",@nobits
	.weak		__nv_reservedSMEM_offset_0_alias
	.size		__nv_reservedSMEM_offset_0_alias, 0, 0
	.other		__nv_reservedSMEM_offset_0_alias,@"STO_CUDA_RESERVED_SHARED STV_DEFAULT"
__nv_reservedSMEM_offset_0_alias:
	.zero		0


//--------------------- .nv.global                --------------------------
	.section	.nv.global,"aw",@nobits
.nv.global:
	.type		_ZN40_INTERNAL_cce18d90_4_k_cu_f9299df7_168294cute1_E,@object
	.size		_ZN40_INTERNAL_cce18d90_4_k_cu_f9299df7_168294cute1_E,(_ZN40_INTERNAL_cce18d90_4_k_cu_f9299df7_168294cuda3std3__45__cpo6cbeginE - _ZN40_INTERNAL_cce18d90_4_k_cu_f9299df7_168294cute1_E)
_ZN40_INTERNAL_cce18d90_4_k_cu_f9299df7_168294cute1_E:
	.zero		1
	.type		_ZN40_INTERNAL_cce18d90_4_k_cu_f9299df7_168294cuda3std3__45__cpo6cbeginE,@object
	.size		_ZN40_INTERNAL_cce18d90_4_k_cu_f9299df7_168294cuda3std3__45__cpo6cbeginE,(_ZN40_INTERNAL_cce18d90_4_k_cu_f9299df7_168294cuda3std3__48in_placeE - _ZN40_INTERNAL_cce18d90_4_k_cu_f9299df7_168294cuda3std3__45__cpo6cbeginE)
_ZN40_INTERNAL_cce18d90_4_k_cu_f9299df7_168294cuda3std3__45__cpo6cbeginE:
	.zero		1
	.type		_ZN40_INTERNAL_cce18d90_4_k_cu_f9299df7_168294cuda3std3__48in_placeE,@object
	.size		_ZN40_INTERNAL_cce18d90_4_k_cu_f9299df7_168294cuda3std3__48in_placeE,(_ZN40_INTERNAL_cce18d90_4_k_cu_f9299df7_168294cuda3std6ranges3__45__cpo9iter_moveE - _ZN40_INTERNAL_cce18d90_4_k_cu_f9299df7_168294cuda3std3__48in_placeE)
_ZN40_INTERNAL_cce18d90_4_k_cu_f9299df7_168294cuda3std3__48in_placeE:
	.zero		1
	.type		_ZN40_INTERNAL_cce18d90_4_k_cu_f9299df7_168294cuda3std6ranges3__45__cpo9iter_moveE,@object
	.size		_ZN40_INTERNAL_cce18d90_4_k_cu_f9299df7_168294cuda3std6ranges3__45__cpo9iter_moveE,(_ZN40_INTERNAL_cce18d90_4_k_cu_f9299df7_168294cuda3std3__45__cpo5beginE - _ZN40_INTERNAL_cce18d90_4_k_cu_f9299df7_168294cuda3std6ranges3__45__cpo9iter_moveE)
_ZN40_INTERNAL_cce18d90_4_k_cu_f9299df7_168294cuda3std6ranges3__45__cpo9iter_moveE:
	.zero		1
	.type		_ZN40_INTERNAL_cce18d90_4_k_cu_f9299df7_168294cuda3std3__45__cpo5beginE,@object
	.size		_ZN40_INTERNAL_cce18d90_4_k_cu_f9299df7_168294cuda3std3__45__cpo5beginE,(_ZN40_INTERNAL_cce18d90_4_k_cu_f9299df7_168294cuda3std3__442_GLOBAL__N__cce18d90_4_k_cu_f9299df7_168296ignoreE - _ZN40_INTERNAL_cce18d90_4_k_cu_f9299df7_168294cuda3std3__45__cpo5beginE)
_ZN40_INTERNAL_cce18d90_4_k_cu_f9299df7_168294cuda3std3__45__cpo5beginE:
	.zero		1
	.type		_ZN40_INTERNAL_cce18d90_4_k_cu_f9299df7_168294cuda3std3__442_GLOBAL__N__cce18d90_4_k_cu_f9299df7_168296ignoreE,@object
	.size		_ZN40_INTERNAL_cce18d90_4_k_cu_f9299df7_168294cuda3std3__442_GLOBAL__N__cce18d90_4_k_cu_f9299df7_168296ignoreE,(_ZN40_INTERNAL_cce18d90_4_k_cu_f9299df7_168294cute7productE - _ZN40_INTERNAL_cce18d90_4_k_cu_f9299df7_168294cuda3std3__442_GLOBAL__N__cce18d90_4_k_cu_f9299df7_168296ignoreE)
_ZN40_INTERNAL_cce18d90_4_k_cu_f9299df7_168294cuda3std3__442_GLOBAL__N__cce18d90_4_k_cu_f9299df7_168296ignoreE:
	.zero		1
	.type		_ZN40_INTERNAL_cce18d90_4_k_cu_f9299df7_168294cute7productE,@object
	.size		_ZN40_INTERNAL_cce18d90_4_k_cu_f9299df7_168294cute7productE,(_ZN40_INTERNAL_cce18d90_4_k_cu_f9299df7_168294cuda3std3__45__cpo3endE - _ZN40_INTERNAL_cce18d90_4_k_cu_f9299df7_168294cute7productE)
_ZN40_INTERNAL_cce18d90_4_k_cu_f9299df7_168294cute7productE:
	.zero		1
	.type		_ZN40_INTERNAL_cce18d90_4_k_cu_f9299df7_168294cuda3std3__45__cpo3endE,@object
	.size		_ZN40_INTERNAL_cce18d90_4_k_cu_f9299df7_168294cuda3std3__45__cpo3endE,(_ZN40_INTERNAL_cce18d90_4_k_cu_f9299df7_168294cuda3std3__419piecewise_constructE - _ZN40_INTERNAL_cce18d90_4_k_cu_f9299df7_168294cuda3std3__45__cpo3endE)
_ZN40_INTERNAL_cce18d90_4_k_cu_f9299df7_168294cuda3std3__45__cpo3endE:
	.zero		1
	.type		_ZN40_INTERNAL_cce18d90_4_k_cu_f9299df7_168294cuda3std3__419piecewise_constructE,@object
	.size		_ZN40_INTERNAL_cce18d90_4_k_cu_f9299df7_168294cuda3std3__419piecewise_constructE,(_ZN40_INTERNAL_cce18d90_4_k_cu_f9299df7_168294cuda3std3__45__cpo4cendE - _ZN40_INTERNAL_cce18d90_4_k_cu_f9299df7_168294cuda3std3__419piecewise_constructE)
_ZN40_INTERNAL_cce18d90_4_k_cu_f9299df7_168294cuda3std3__419piecewise_constructE:
	.zero		1
	.type		_ZN40_INTERNAL_cce18d90_4_k_cu_f9299df7_168294cuda3std3__45__cpo4cendE,@object
	.size		_ZN40_INTERNAL_cce18d90_4_k_cu_f9299df7_168294cuda3std3__45__cpo4cendE,(_ZN40_INTERNAL_cce18d90_4_k_cu_f9299df7_168294cuda3std6ranges3__45__cpo4swapE - _ZN40_INTERNAL_cce18d90_4_k_cu_f9299df7_168294cuda3std3__45__cpo4cendE)
_ZN40_INTERNAL_cce18d90_4_k_cu_f9299df7_168294cuda3std3__45__cpo4cendE:
	.zero		1
	.type		_ZN40_INTERNAL_cce18d90_4_k_cu_f9299df7_168294cuda3std6ranges3__45__cpo4swapE,@object
	.size		_ZN40_INTERNAL_cce18d90_4_k_cu_f9299df7_168294cuda3std6ranges3__45__cpo4swapE,(.L_8 - _ZN40_INTERNAL_cce18d90_4_k_cu_f9299df7_168294cuda3std6ranges3__45__cpo4swapE)
_ZN40_INTERNAL_cce18d90_4_k_cu_f9299df7_168294cuda3std6ranges3__45__cpo4swapE:
	.zero		1
.L_8:


//--------------------- .nv.constant0._ZN7cutlass13device_kernelINS_4gemm6kernel13GemmUniversalIN4cute5tupleIJiiiiEEENS1_10collective13CollectiveMmaINS1_34MainloopSm90TmaGmmaWarpSpecializedILi9ENS5_IJNS4_1CILi2EEENSA_ILi1EEESC_EEENS1_35KernelTmaWarpSpecializedCooperativeEEENS5_IJNSA_ILi512EEENSA_ILi256EEENSA_ILi16EEEEEENS_10bfloat16_tENS5_IJlSC_lEEESK_SL_NS4_8TiledMMAINS4_8MMA_AtomIJNS4_4SM904GMMA28MMA_64x256x16_F32BF16BF16_SSILNSP_5MajorE0ELSR_0ELNSP_7ScaleInE1ELSS_1EEEEEENS4_6LayoutISD_NS5_IJSC_NSA_ILi0EEESW_EEEEENS5_IJNS4_10UnderscoreESZ_SZ_EEEEENS4_13SM90_TMA_LOADENS4_14ComposedLayoutINS4_7SwizzleILi1ELi4ELi3EEENS4_18smem_ptr_flag_bitsILi16EEENSV_INS5_IJNSA_ILi8EEESI_EEENS5_IJSI_SC_EEEEEEEvNS4_8identityENS4_23SM90_TMA_LOAD_MULTICASTES1C_vS1D_EENS_8epilogue10collective6detail29Sm90TmaWarpSpecializedAdapterINS1H_15DefaultEpilogueISK_SL_SL_NS1G_6thread17LinearCombinationISK_Li1EffLNS1L_9ScaleType4KindE0ELNS_15FloatRoundStyleE2ESK_EENS1_15EpilogueDefaultEEEEEvvEEEEvNT_6ParamsE --------------------------
	.section	.nv.constant0._ZN7cutlass13device_kernelINS_4gemm6kernel13GemmUniversalIN4cute5tupleIJiiiiEEENS1_10collective13CollectiveMmaINS1_34MainloopSm90TmaGmmaWarpSpecializedILi9ENS5_IJNS4_1CILi2EEENSA_ILi1EEESC_EEENS1_35KernelTmaWarpSpecializedCooperativeEEENS5_IJNSA_ILi512EEENSA_ILi256EEENSA_ILi16EEEEEENS_10bfloat16_tENS5_IJlSC_lEEESK_SL_NS4_8TiledMMAINS4_8MMA_AtomIJNS4_4SM904GMMA28MMA_64x256x16_F32BF16BF16_SSILNSP_5MajorE0ELSR_0ELNSP_7ScaleInE1ELSS_1EEEEEENS4_6LayoutISD_NS5_IJSC_NSA_ILi0EEESW_EEEEENS5_IJNS4_10UnderscoreESZ_SZ_EEEEENS4_13SM90_TMA_LOADENS4_14ComposedLayoutINS4_7SwizzleILi1ELi4ELi3EEENS4_18smem_ptr_flag_bitsILi16EEENSV_INS5_IJNSA_ILi8EEESI_EEENS5_IJSI_SC_EEEEEEEvNS4_8identityENS4_23SM90_TMA_LOAD_MULTICASTES1C_vS1D_EENS_8epilogue10collective6detail29Sm90TmaWarpSpecializedAdapterINS1H_15DefaultEpilogueISK_SL_SL_NS1G_6thread17LinearCombinationISK_Li1EffLNS1L_9ScaleType4KindE0ELNS_15FloatRoundStyleE2ESK_EENS1_15EpilogueDefaultEEEEEvvEEEEvNT_6ParamsE,"a",@progbits
	.sectionflags	@""
	.align	4
.nv.constant0._ZN7cutlass13device_kernelINS_4gemm6kernel13GemmUniversalIN4cute5tupleIJiiiiEEENS1_10collective13CollectiveMmaINS1_34MainloopSm90TmaGmmaWarpSpecializedILi9ENS5_IJNS4_1CILi2EEENSA_ILi1EEESC_EEENS1_35KernelTmaWarpSpecializedCooperativeEEENS5_IJNSA_ILi512EEENSA_ILi256EEENSA_ILi16EEEEEENS_10bfloat16_tENS5_IJlSC_lEEESK_SL_NS4_8TiledMMAINS4_8MMA_AtomIJNS4_4SM904GMMA28MMA_64x256x16_F32BF16BF16_SSILNSP_5MajorE0ELSR_0ELNSP_7ScaleInE1ELSS_1EEEEEENS4_6LayoutISD_NS5_IJSC_NSA_ILi0EEESW_EEEEENS5_IJNS4_10UnderscoreESZ_SZ_EEEEENS4_13SM90_TMA_LOADENS4_14ComposedLayoutINS4_7SwizzleILi1ELi4ELi3EEENS4_18smem_ptr_flag_bitsILi16EEENSV_INS5_IJNSA_ILi8EEESI_EEENS5_IJSI_SC_EEEEEEEvNS4_8identityENS4_23SM90_TMA_LOAD_MULTICASTES1C_vS1D_EENS_8epilogue10collective6detail29Sm90TmaWarpSpecializedAdapterINS1H_15DefaultEpilogueISK_SL_SL_NS1G_6thread17LinearCombinationISK_Li1EffLNS1L_9ScaleType4KindE0ELNS_15FloatRoundStyleE2ESK_EENS1_15EpilogueDefaultEEEEEvvEEEEvNT_6ParamsE:
	.zero		1664


//--------------------- SYMBOLS --------------------------

	.type		.nv.reservedSmem.offset0,@object
	.size		.nv.reservedSmem.offset0,0x4
	.type		__assertfail,@function
